	.target	sm_90a

	.elftype	@"ET_EXEC"


//--------------------- .note.nv.tkinfo           --------------------------
	.section	.note.nv.tkinfo,"",@"SHT_NOTE"
	.sectionflags	@"SHF_NOTE_NV_TKINFO"
	.tkinfo
        /*0018*/ 	.word	0x00000002
        /*0030*/ 	.string	""
        /*0030*/ 	.string	"ptxas"
        /*0030*/ 	.string	"Cuda compilation tools, release 13.0, V13.0.88"
        /*0030*/ 	.string	"Build cuda_13.0.r13.0/compiler.36424714_0"
        /*0030*/ 	.string	"-v  -suppress-debug-info  -lineinfo  -arch sm_90a "



//--------------------- .note.nv.cuinfo           --------------------------
	.section	.note.nv.cuinfo,"",@"SHT_NOTE"
	.sectionflags	@"SHF_NOTE_NV_CUINFO"
        /*0018*/ 	.short	0x0002
        /*001a*/ 	.short	0x005a
        /*001c*/ 	.short	0x0082
	.zero		2


//--------------------- .nv.info                  --------------------------
	.section	.nv.info,"",@"SHT_CUDA_INFO"
	.align	4


	//----- nvinfo : EIATTR_REGCOUNT
	.align		4
        /*0000*/ 	.byte	0x04, 0x2f
        /*0002*/ 	.short	(.L_1 - .L_0)
	.align		4
.L_0:
        /*0004*/ 	.word	index@(matmul_kernel)
        /*0008*/ 	.word	0x00000020


	//----- nvinfo : EIATTR_FRAME_SIZE
	.align		4
.L_1:
        /*000c*/ 	.byte	0x04, 0x11
        /*000e*/ 	.short	(.L_3 - .L_2)
	.align		4
.L_2:
        /*0010*/ 	.word	index@(matmul_kernel)
        /*0014*/ 	.word	0x00001430


	//----- nvinfo : EIATTR_MIN_STACK_SIZE
	.align		4
.L_3:
        /*0018*/ 	.byte	0x04, 0x12
        /*001a*/ 	.short	(.L_5 - .L_4)
	.align		4
.L_4:
        /*001c*/ 	.word	index@(matmul_kernel)
        /*0020*/ 	.word	0x00001430
.L_5:


//--------------------- .nv.compat                --------------------------
	.section	.nv.compat,"",@"SHT_CUDA_COMPAT_INFO"
	.align	4
        /*0000*/ 	.byte	0x02, 0x09, 0x01, 0x00, 0x02, 0x02, 0x01, 0x00, 0x02, 0x05, 0x05, 0x00, 0x03, 0x07, 0x01, 0x01
        /*0010*/ 	.byte	0x02, 0x03, 0x00, 0x00, 0x02, 0x06, 0x01, 0x00, 0x04, 0x0b, 0x08, 0x00, 0x00, 0x00, 0x00, 0x00
        /*0020*/ 	.byte	0x00, 0x00, 0x00, 0x00


//--------------------- .nv.info.matmul_kernel    --------------------------
	.section	.nv.info.matmul_kernel,"",@"SHT_CUDA_INFO"
	.sectionflags	@""
	.align	4


	//----- nvinfo : EIATTR_CUDA_API_VERSION
	.align		4
        /*0000*/ 	.byte	0x04, 0x37
        /*0002*/ 	.short	(.L_7 - .L_6)
.L_6:
        /*0004*/ 	.word	0x00000082


	//----- nvinfo : EIATTR_KPARAM_INFO
	.align		4
.L_7:
        /*0008*/ 	.byte	0x04, 0x17
        /*000a*/ 	.short	(.L_9 - .L_8)
.L_8:
        /*000c*/ 	.word	0x00000000
        /*0010*/ 	.short	0x000d
        /*0012*/ 	.short	0x0048
        /*0014*/ 	.byte	0x00, 0xf4, 0x21, 0x00


	//----- nvinfo : EIATTR_KPARAM_INFO
	.align		4
.L_9:
        /*0018*/ 	.byte	0x04, 0x17
        /*001a*/ 	.short	(.L_11 - .L_10)
.L_10:
        /*001c*/ 	.word	0x00000000
        /*0020*/ 	.short	0x000c
        /*0022*/ 	.short	0x0040
        /*0024*/ 	.byte	0x00, 0xf4, 0x21, 0x00


	//----- nvinfo : EIATTR_KPARAM_INFO
	.align		4
.L_11:
        /*0028*/ 	.byte	0x04, 0x17
        /*002a*/ 	.short	(.L_13 - .L_12)
.L_12:
        /*002c*/ 	.word	0x00000000
        /*0030*/ 	.short	0x000b
        /*0032*/ 	.short	0x0038
        /*0034*/ 	.byte	0x00, 0xf0, 0x11, 0x00


	//----- nvinfo : EIATTR_KPARAM_INFO
	.align		4
.L_13:
        /*0038*/ 	.byte	0x04, 0x17
        /*003a*/ 	.short	(.L_15 - .L_14)
.L_14:
        /*003c*/ 	.word	0x00000000
        /*0040*/ 	.short	0x000a
        /*0042*/ 	.short	0x0034
        /*0044*/ 	.byte	0x00, 0xf0, 0x11, 0x00


	//----- nvinfo : EIATTR_KPARAM_INFO
	.align		4
.L_15:
        /*0048*/ 	.byte	0x04, 0x17
        /*004a*/ 	.short	(.L_17 - .L_16)
.L_16:
        /*004c*/ 	.word	0x00000000
        /*0050*/ 	.short	0x0009
        /*0052*/ 	.short	0x0030
        /*0054*/ 	.byte	0x00, 0xf0, 0x11, 0x00


	//----- nvinfo : EIATTR_KPARAM_INFO
	.align		4
.L_17:
        /*0058*/ 	.byte	0x04, 0x17
        /*005a*/ 	.short	(.L_19 - .L_18)
.L_18:
        /*005c*/ 	.word	0x00000000
        /*0060*/ 	.short	0x0008
        /*0062*/ 	.short	0x002c
        /*0064*/ 	.byte	0x00, 0xf0, 0x11, 0x00


	//----- nvinfo : EIATTR_KPARAM_INFO
	.align		4
.L_19:
        /*0068*/ 	.byte	0x04, 0x17
        /*006a*/ 	.short	(.L_21 - .L_20)
.L_20:
        /*006c*/ 	.word	0x00000000
        /*0070*/ 	.short	0x0007
        /*0072*/ 	.short	0x0028
        /*0074*/ 	.byte	0x00, 0xf0, 0x11, 0x00


	//----- nvinfo : EIATTR_KPARAM_INFO
	.align		4
.L_21:
        /*0078*/ 	.byte	0x04, 0x17
        /*007a*/ 	.short	(.L_23 - .L_22)
.L_22:
        /*007c*/ 	.word	0x00000000
        /*0080*/ 	.short	0x0006
        /*0082*/ 	.short	0x0024
        /*0084*/ 	.byte	0x00, 0xf0, 0x11, 0x00


	//----- nvinfo : EIATTR_KPARAM_INFO
	.align		4
.L_23:
        /*0088*/ 	.byte	0x04, 0x17
        /*008a*/ 	.short	(.L_25 - .L_24)
.L_24:
        /*008c*/ 	.word	0x00000000
        /*0090*/ 	.short	0x0005
        /*0092*/ 	.short	0x0020
        /*0094*/ 	.byte	0x00, 0xf0, 0x11, 0x00


	//----- nvinfo : EIATTR_KPARAM_INFO
	.align		4
.L_25:
        /*0098*/ 	.byte	0x04, 0x17
        /*009a*/ 	.short	(.L_27 - .L_26)
.L_26:
        /*009c*/ 	.word	0x00000000
        /*00a0*/ 	.short	0x0004
        /*00a2*/ 	.short	0x001c
        /*00a4*/ 	.byte	0x00, 0xf0, 0x11, 0x00


	//----- nvinfo : EIATTR_KPARAM_INFO
	.align		4
.L_27:
        /*00a8*/ 	.byte	0x04, 0x17
        /*00aa*/ 	.short	(.L_29 - .L_28)
.L_28:
        /*00ac*/ 	.word	0x00000000
        /*00b0*/ 	.short	0x0003
        /*00b2*/ 	.short	0x0018
        /*00b4*/ 	.byte	0x00, 0xf0, 0x11, 0x00


	//----- nvinfo : EIATTR_KPARAM_INFO
	.align		4
.L_29:
        /*00b8*/ 	.byte	0x04, 0x17
        /*00ba*/ 	.short	(.L_31 - .L_30)
.L_30:
        /*00bc*/ 	.word	0x00000000
        /*00c0*/ 	.short	0x0002
        /*00c2*/ 	.short	0x0010
        /*00c4*/ 	.byte	0x00, 0xf4, 0x21, 0x00


	//----- nvinfo : EIATTR_KPARAM_INFO
	.align		4
.L_31:
        /*00c8*/ 	.byte	0x04, 0x17
        /*00ca*/ 	.short	(.L_33 - .L_32)
.L_32:
        /*00cc*/ 	.word	0x00000000
        /*00d0*/ 	.short	0x0001
        /*00d2*/ 	.short	0x0008
        /*00d4*/ 	.byte	0x00, 0xf4, 0x21, 0x00


	//----- nvinfo : EIATTR_KPARAM_INFO
	.align		4
.L_33:
        /*00d8*/ 	.byte	0x04, 0x17
        /*00da*/ 	.short	(.L_35 - .L_34)
.L_34:
        /*00dc*/ 	.word	0x00000000
        /*00e0*/ 	.short	0x0000
        /*00e2*/ 	.short	0x0000
        /*00e4*/ 	.byte	0x00, 0xf4, 0x21, 0x00


	//----- nvinfo : EIATTR_SPARSE_MMA_MASK
	.align		4
.L_35:
        /*00e8*/ 	.byte	0x03, 0x50
        /*00ea*/ 	.short	0x0000


	//----- nvinfo : EIATTR_MAXREG_COUNT
	.align		4
        /*00ec*/ 	.byte	0x03, 0x1b
        /*00ee*/ 	.short	0x00ff


	//----- nvinfo : EIATTR_NUM_BARRIERS
	.align		4
        /*00f0*/ 	.byte	0x02, 0x4c
        /*00f2*/ 	.byte	0x01
	.zero		1


	//----- nvinfo : EIATTR_ANNOTATIONS
	.align		4
        /*00f4*/ 	.byte	0x04, 0x55
        /*00f6*/ 	.short	(.L_37 - .L_36)


	//   ....[0]....
.L_36:
        /*00f8*/ 	.word	0x00000001
        /*00fc*/ 	.byte	0x30, 0x05, 0x00, 0x00, 0x01, 0x00, 0x00, 0x00, 0x50, 0x05, 0x00, 0x00, 0x01, 0x00, 0x00, 0x00
        /* <DEDUP_REMOVED lines=2812> */
        /*b0cc*/ 	.byte	0xa0, 0x2f, 0x03, 0x00, 0x01, 0x00, 0x00, 0x00, 0xc0, 0x2f, 0x03, 0x00


	//----- nvinfo : EIATTR_MERCURY_ISA_VERSION
	.align		4
.L_37:
        /*b0d8*/ 	.byte	0x03, 0x5f
        /*b0da*/ 	.short	0x0101


	//----- nvinfo : EIATTR_EXIT_INSTR_OFFSETS
	.align		4
        /*b0dc*/ 	.byte	0x04, 0x1c
        /*b0de*/ 	.short	(.L_39 - .L_38)


	//   ....[0]....
.L_38:
        /*b0e0*/ 	.word	0x000332e0


	//   ....[1]....
        /*b0e4*/ 	.word	0x00033310


	//----- nvinfo : EIATTR_REQNTID
	.align		4
.L_39:
        /*b0e8*/ 	.byte	0x04, 0x10
        /*b0ea*/ 	.short	(.L_41 - .L_40)
.L_40:
        /*b0ec*/ 	.word	0x00000040
        /*b0f0*/ 	.word	0x00000001
        /*b0f4*/ 	.word	0x00000001


	//----- nvinfo : EIATTR_CBANK_PARAM_SIZE
	.align		4
.L_41:
        /*b0f8*/ 	.byte	0x03, 0x19
        /*b0fa*/ 	.short	0x0050


	//----- nvinfo : EIATTR_PARAM_CBANK
	.align		4
        /*b0fc*/ 	.byte	0x04, 0x0a
        /*b0fe*/ 	.short	(.L_43 - .L_42)
	.align		4
.L_42:
        /*b100*/ 	.word	index@(.nv.constant0.matmul_kernel)
        /*b104*/ 	.short	0x0210
        /*b106*/ 	.short	0x0050


	//----- nvinfo : EIATTR_SW_WAR
	.align		4
.L_43:
        /*b108*/ 	.byte	0x04, 0x36
        /*b10a*/ 	.short	(.L_45 - .L_44)
.L_44:
        /*b10c*/ 	.word	0x00000008
.L_45:


//--------------------- .nv.callgraph             --------------------------
	.section	.nv.callgraph,"",@"SHT_CUDA_CALLGRAPH"
	.align	4
	.sectionentsize	8
	.align		4
        /*0000*/ 	.word	0x00000000
	.align		4
        /*0004*/ 	.word	0xffffffff
	.align		4
        /*0008*/ 	.word	0x00000000
	.align		4
        /*000c*/ 	.word	0xfffffffe
	.align		4
        /*0010*/ 	.word	0x00000000
	.align		4
        /*0014*/ 	.word	0xfffffffd
	.align		4
        /*0018*/ 	.word	0x00000000
	.align		4
        /*001c*/ 	.word	0xfffffffc


//--------------------- .text.matmul_kernel       --------------------------
	.section	.text.matmul_kernel,"ax",@progbits
	.align	128
        .global         matmul_kernel
        .type           matmul_kernel,@function
        .size           matmul_kernel,(.L_x_4 - matmul_kernel)
        .other          matmul_kernel,@"STO_CUDA_ENTRY STV_DEFAULT"
matmul_kernel:
.text.matmul_kernel:
[----:B------:R-:W0:Y:S08]  /*0000*/  LDC R1, c[0x0][0x28] ;  /* 0x00000a00ff017b82 */ /* 0x000e300000000800 */
[----:B------:R-:W1:Y:S01]  /*0010*/  LDC.64 R14, c[0x0][0x228] ;  /* 0x00008a00ff0e7b82 */ /* 0x000e620000000a00 */
[----:B------:R-:W2:Y:S01]  /*0020*/  S2R R12, SR_TID.X ;  /* 0x00000000000c7919 */ /* 0x000ea20000002100 */
[----:B0-----:R-:W-:Y:S01]  /*0030*/  VIADD R1, R1, 0xffffebd0 ;  /* 0xffffebd001017836 */ /* 0x001fe20000000000 */
[----:B------:R-:W-:Y:S01]  /*0040*/  UMOV UR4, 0x400 ;  /* 0x0000040000047882 */ /* 0x000fe20000000000 */
[----:B------:R-:W-:-:S04]  /*0050*/  ULDC.64 UR10, c[0x0][0x208] ;  /* 0x00008200000a7ab9 */ /* 0x000fc80000000a00 */
[----:B------:R-:W0:Y:S01]  /*0060*/  S2UR UR5, SR_CgaCtaId ;  /* 0x00000000000579c3 */ /* 0x000e220000008800 */
[----:B-1----:R-:W-:-:S05]  /*0070*/  VIADD R0, R15, 0xff ;  /* 0x000000ff0f007836 */ /* 0x002fca0000000000 */
[----:B------:R-:W-:Y:S01]  /*0080*/  SHF.R.S32.HI R3, RZ, 0x1f, R0 ;  /* 0x0000001fff037819 */ /* 0x000fe20000011400 */
[----:B0-----:R-:W-:-:S03]  /*0090*/  ULEA UR5, UR5, UR4, 0x18 ;  /* 0x0000000405057291 */ /* 0x001fc6000f8ec03f */
[----:B------:R-:W-:-:S04]  /*00a0*/  LEA.HI R3, R3, R0, RZ, 0x8 ;  /* 0x0000000003037211 */ /* 0x000fc800078f40ff */
[----:B------:R-:W-:Y:S02]  /*00b0*/  SHF.R.S32.HI R0, RZ, 0x8, R3 ;  /* 0x00000008ff007819 */ /* 0x000fe40000011403 */
[----:B------:R-:W0:Y:S03]  /*00c0*/  S2R R3, SR_CTAID.X ;  /* 0x0000000000037919 */ /* 0x000e260000002500 */
[----:B------:R-:W-:-:S05]  /*00d0*/  IMAD.SHL.U32 R0, R0, 0x8, RZ ;  /* 0x0000000800007824 */ /* 0x000fca00078e00ff */
[-C--:B------:R-:W-:Y:S02]  /*00e0*/  IABS R7, R0.reuse ;  /* 0x0000000000077213 */ /* 0x080fe40000000000 */
[----:B------:R-:W-:Y:S02]  /*00f0*/  IABS R10, R0 ;  /* 0x00000000000a7213 */ /* 0x000fe40000000000 */
[----:B------:R-:W1:Y:S08]  /*0100*/  I2F.RP R2, R7 ;  /* 0x0000000700027306 */ /* 0x000e700000209400 */
[----:B-1----:R-:W1:Y:S01]  /*0110*/  MUFU.RCP R2, R2 ;  /* 0x0000000200027308 */ /* 0x002e620000001000 */
[----:B0-----:R-:W-:Y:S01]  /*0120*/  IABS R8, R3 ;  /* 0x0000000300087213 */ /* 0x001fe20000000000 */
[----:B-1----:R-:W-:-:S02]  /*0130*/  VIADD R4, R2, 0xffffffe ;  /* 0x0ffffffe02047836 */ /* 0x002fc40000000000 */
[----:B------:R-:W-:-:S04]  /*0140*/  IMAD.MOV R2, RZ, RZ, -R10 ;  /* 0x000000ffff027224 */ /* 0x000fc800078e0a0a */
[----:B------:R0:W1:Y:S02]  /*0150*/  F2I.FTZ.U32.TRUNC.NTZ R5, R4 ;  /* 0x0000000400057305 */ /* 0x000064000021f000 */
[----:B0-----:R-:W-:Y:S02]  /*0160*/  IMAD.MOV.U32 R4, RZ, RZ, RZ ;  /* 0x000000ffff047224 */ /* 0x001fe400078e00ff */
[----:B-1----:R-:W-:-:S04]  /*0170*/  IMAD.MOV R6, RZ, RZ, -R5 ;  /* 0x000000ffff067224 */ /* 0x002fc800078e0a05 */
[----:B------:R-:W-:Y:S02]  /*0180*/  IMAD R9, R6, R7, RZ ;  /* 0x0000000706097224 */ /* 0x000fe400078e02ff */
[----:B------:R-:W-:Y:S02]  /*0190*/  IMAD.MOV.U32 R6, RZ, RZ, R8 ;  /* 0x000000ffff067224 */ /* 0x000fe400078e0008 */
[----:B------:R-:W-:-:S06]  /*01a0*/  IMAD.HI.U32 R5, R5, R9, R4 ;  /* 0x0000000905057227 */ /* 0x000fcc00078e0004 */
[----:B------:R-:W-:-:S04]  /*01b0*/  IMAD.HI.U32 R5, R5, R6, RZ ;  /* 0x0000000605057227 */ /* 0x000fc800078e00ff */
[----:B------:R-:W-:-:S05]  /*01c0*/  IMAD R2, R5, R2, R6 ;  /* 0x0000000205027224 */ /* 0x000fca00078e0206 */
[----:B------:R-:W-:-:S13]  /*01d0*/  ISETP.GT.U32.AND P1, PT, R7, R2, PT ;  /* 0x000000020700720c */ /* 0x000fda0003f24070 */
[----:B------:R-:W-:Y:S02]  /*01e0*/  @!P1 IMAD.IADD R2, R2, 0x1, -R7 ;  /* 0x0000000102029824 */ /* 0x000fe400078e0a07 */
[----:B------:R-:W-:Y:S01]  /*01f0*/  @!P1 VIADD R5, R5, 0x1 ;  /* 0x0000000105059836 */ /* 0x000fe20000000000 */
[----:B------:R-:W-:Y:S02]  /*0200*/  ISETP.NE.AND P1, PT, R0, RZ, PT ;  /* 0x000000ff0000720c */ /* 0x000fe40003f25270 */
[----:B------:R-:W-:Y:S02]  /*0210*/  ISETP.GE.U32.AND P0, PT, R2, R7, PT ;  /* 0x000000070200720c */ /* 0x000fe40003f06070 */
[----:B------:R-:W-:-:S04]  /*0220*/  LOP3.LUT R2, R3, R0, RZ, 0x3c, !PT ;  /* 0x0000000003027212 */ /* 0x000fc800078e3cff */
[----:B------:R-:W-:Y:S01]  /*0230*/  ISETP.GE.AND P2, PT, R2, RZ, PT ;  /* 0x000000ff0200720c */ /* 0x000fe20003f46270 */
[----:B------:R-:W-:-:S06]  /*0240*/  VIADD R2, R14, 0xf ;  /* 0x0000000f0e027836 */ /* 0x000fcc0000000000 */
[----:B------:R-:W-:-:S04]  /*0250*/  @P0 VIADD R5, R5, 0x1 ;  /* 0x0000000105050836 */ /* 0x000fc80000000000 */
[----:B------:R-:W-:Y:S01]  /*0260*/  IMAD.MOV.U32 R4, RZ, RZ, R5 ;  /* 0x000000ffff047224 */ /* 0x000fe200078e0005 */
[----:B------:R-:W-:-:S03]  /*0270*/  SHF.R.S32.HI R5, RZ, 0x1f, R2 ;  /* 0x0000001fff057819 */ /* 0x000fc60000011402 */
[----:B------:R-:W-:Y:S01]  /*0280*/  @!P2 IMAD.MOV R4, RZ, RZ, -R4 ;  /* 0x000000ffff04a224 */ /* 0x000fe200078e0a04 */
[----:B------:R-:W-:Y:S02]  /*0290*/  @!P1 LOP3.LUT R4, RZ, R0, RZ, 0x33, !PT ;  /* 0x00000000ff049212 */ /* 0x000fe400078e33ff */
[----:B------:R-:W-:-:S03]  /*02a0*/  LEA.HI R5, R5, R2, RZ, 0x4 ;  /* 0x0000000205057211 */ /* 0x000fc600078f20ff */
[----:B------:R-:W-:Y:S02]  /*02b0*/  IMAD.SHL.U32 R2, R4, 0x8, RZ ;  /* 0x0000000804027824 */ /* 0x000fe400078e00ff */
[----:B------:R-:W-:-:S03]  /*02c0*/  IMAD.MOV R4, RZ, RZ, -R4 ;  /* 0x000000ffff047224 */ /* 0x000fc600078e0a04 */
[----:B------:R-:W-:Y:S01]  /*02d0*/  LEA.HI.SX32 R5, R5, -R2, 0x1c ;  /* 0x8000000205057211 */ /* 0x000fe200078fe2ff */
[----:B------:R-:W-:Y:S02]  /*02e0*/  IMAD R11, R0, R4, R3 ;  /* 0x00000004000b7224 */ /* 0x000fe400078e0203 */
[----:B------:R-:W-:Y:S01]  /*02f0*/  IMAD.MOV.U32 R4, RZ, RZ, RZ ;  /* 0x000000ffff047224 */ /* 0x000fe200078e00ff */
[----:B------:R-:W-:-:S04]  /*0300*/  VIMNMX R6, R5, 0x8, PT ;  /* 0x0000000805067848 */ /* 0x000fc80003fe0100 */
[-C--:B------:R-:W-:Y:S02]  /*0310*/  IABS R8, R6.reuse ;  /* 0x0000000600087213 */ /* 0x080fe40000000000 */
[----:B------:R-:W-:Y:S02]  /*0320*/  IABS R0, R6 ;  /* 0x0000000600007213 */ /* 0x000fe40000000000 */
[----:B------:R-:W0:Y:S08]  /*0330*/  I2F.RP R7, R8 ;  /* 0x0000000800077306 */ /* 0x000e300000209400 */
[----:B0-----:R-:W0:Y:S02]  /*0340*/  MUFU.RCP R7, R7 ;  /* 0x0000000700077308 */ /* 0x001e240000001000 */
[----:B0-----:R-:W-:-:S06]  /*0350*/  VIADD R5, R7, 0xffffffe ;  /* 0x0ffffffe07057836 */ /* 0x001fcc0000000000 */
[----:B------:R-:W0:Y:S02]  /*0360*/  F2I.FTZ.U32.TRUNC.NTZ R5, R5 ;  /* 0x0000000500057305 */ /* 0x000e24000021f000 */
[----:B0-----:R-:W-:-:S04]  /*0370*/  IMAD.MOV R9, RZ, RZ, -R5 ;  /* 0x000000ffff097224 */ /* 0x001fc800078e0a05 */
[----:B------:R-:W-:Y:S01]  /*0380*/  IMAD.MOV.U32 R3, RZ, RZ, R9 ;  /* 0x000000ffff037224 */ /* 0x000fe200078e0009 */
[----:B------:R-:W-:-:S03]  /*0390*/  IABS R9, R11 ;  /* 0x0000000b00097213 */ /* 0x000fc60000000000 */
[----:B------:R-:W-:-:S04]  /*03a0*/  IMAD R3, R3, R8, RZ ;  /* 0x0000000803037224 */ /* 0x000fc800078e02ff */
[----:B------:R-:W-:-:S04]  /*03b0*/  IMAD.HI.U32 R4, R5, R3, R4 ;  /* 0x0000000305047227 */ /* 0x000fc800078e0004 */
[----:B------:R-:W-:Y:S02]  /*03c0*/  IMAD.MOV R3, RZ, RZ, -R0 ;  /* 0x000000ffff037224 */ /* 0x000fe400078e0a00 */
[----:B------:R-:W-:Y:S02]  /*03d0*/  IMAD.HI.U32 R0, R4, R9, RZ ;  /* 0x0000000904007227 */ /* 0x000fe400078e00ff */
[----:B------:R-:W0:Y:S02]  /*03e0*/  LDC R4, c[0x0][0x230] ;  /* 0x00008c00ff047b82 */ /* 0x000e240000000800 */
[----:B------:R-:W-:-:S05]  /*03f0*/  IMAD R3, R0, R3, R9 ;  /* 0x0000000300037224 */ /* 0x000fca00078e0209 */
[----:B------:R-:W-:-:S13]  /*0400*/  ISETP.GT.U32.AND P1, PT, R8, R3, PT ;  /* 0x000000030800720c */ /* 0x000fda0003f24070 */
[----:B------:R-:W-:Y:S02]  /*0410*/  @!P1 IMAD.IADD R3, R3, 0x1, -R8 ;  /* 0x0000000103039824 */ /* 0x000fe400078e0a08 */
[----:B------:R-:W-:Y:S01]  /*0420*/  @!P1 VIADD R0, R0, 0x1 ;  /* 0x0000000100009836 */ /* 0x000fe20000000000 */
[----:B------:R-:W-:Y:S01]  /*0430*/  ISETP.NE.AND P1, PT, R6, RZ, PT ;  /* 0x000000ff0600720c */ /* 0x000fe20003f25270 */
[----:B0-----:R-:W-:Y:S01]  /*0440*/  VIADD R16, R4, 0x3f ;  /* 0x0000003f04107836 */ /* 0x001fe20000000000 */
[----:B------:R-:W-:Y:S02]  /*0450*/  ISETP.GE.U32.AND P0, PT, R3, R8, PT ;  /* 0x000000080300720c */ /* 0x000fe40003f06070 */
[----:B------:R-:W-:-:S04]  /*0460*/  LOP3.LUT R3, R11, R6, RZ, 0x3c, !PT ;  /* 0x000000060b037212 */ /* 0x000fc800078e3cff */
[----:B------:R-:W-:-:S07]  /*0470*/  ISETP.GE.AND P2, PT, R3, RZ, PT ;  /* 0x000000ff0300720c */ /* 0x000fce0003f46270 */
[----:B------:R-:W-:Y:S01]  /*0480*/  @P0 VIADD R0, R0, 0x1 ;  /* 0x0000000100000836 */ /* 0x000fe20000000000 */
[----:B------:R-:W-:-:S05]  /*0490*/  ISETP.GT.AND P0, PT, R16, 0x3f, PT ;  /* 0x0000003f1000780c */ /* 0x000fca0003f04270 */
[----:B------:R-:W-:Y:S01]  /*04a0*/  @!P2 IMAD.MOV R0, RZ, RZ, -R0 ;  /* 0x000000ffff00a224 */ /* 0x000fe200078e0a00 */
[----:B------:R-:W-:-:S05]  /*04b0*/  @!P1 LOP3.LUT R0, RZ, R6, RZ, 0x33, !PT ;  /* 0x00000006ff009212 */ /* 0x000fca00078e33ff */
[----:B------:R-:W-:Y:S02]  /*04c0*/  IMAD.MOV R3, RZ, RZ, -R0 ;  /* 0x000000ffff037224 */ /* 0x000fe400078e0a00 */
[----:B------:R-:W-:Y:S02]  /*04d0*/  IMAD.SHL.U32 R0, R0, 0x100, RZ ;  /* 0x0000010000007824 */ /* 0x000fe400078e00ff */
[----:B------:R-:W-:-:S04]  /*04e0*/  IMAD R3, R6, R3, R11 ;  /* 0x0000000306037224 */ /* 0x000fc800078e020b */
[----:B------:R-:W-:Y:S01]  /*04f0*/  IMAD.IADD R3, R2, 0x1, R3 ;  /* 0x0000000102037824 */ /* 0x000fe200078e0203 */
[----:B--2---:R-:W-:-:S05]  /*0500*/  LOP3.LUT R2, R12, 0xf, RZ, 0xc0, !PT ;  /* 0x0000000f0c027812 */ /* 0x004fca00078ec0ff */
[----:B------:R-:W-:Y:S01]  /*0510*/  IMAD R28, R3, 0x10, R2 ;  /* 0x00000010031c7824 */ /* 0x000fe200078e0202 */
[----:B------:R-:W-:-:S04]  /*0520*/  SHF.R.U32.HI R3, RZ, 0x4, R12 ;  /* 0x00000004ff037819 */ /* 0x000fc8000001160c */
[----:B------:R0:W-:Y:S01]  /*0530*/  STL [R1+0xbb4], R28 ;  /* 0x000bb41c01007387 */ /* 0x0001e20000100800 */
[----:B------:R-:W-:-:S03]  /*0540*/  SGXT.U32 R13, R3, 0x2 ;  /* 0x00000002030d781a */ /* 0x000fc60000000000 */
[----:B------:R0:W-:Y:S01]  /*0550*/  STL [R1+0x2a4], R0 ;  /* 0x0002a40001007387 */ /* 0x0001e20000100800 */
[C---:B------:R-:W-:Y:S02]  /*0560*/  LOP3.LUT R3, R13.reuse, 0x4, RZ, 0xfc, !PT ;  /* 0x000000040d037812 */ /* 0x040fe400078efcff */
[C---:B------:R-:W-:Y:S02]  /*0570*/  LOP3.LUT R2, R13.reuse, 0x8, RZ, 0xfc, !PT ;  /* 0x000000080d027812 */ /* 0x040fe400078efcff */
[C---:B------:R-:W-:Y:S02]  /*0580*/  LOP3.LUT R4, R13.reuse, 0xc, RZ, 0xfc, !PT ;  /* 0x0000000c0d047812 */ /* 0x040fe400078efcff */
[C---:B------:R-:W-:Y:S02]  /*0590*/  LOP3.LUT R3, R13.reuse, 0x10, RZ, 0xfc, !PT ;  /* 0x000000100d037812 */ /* 0x040fe400078efcff */
[C---:B------:R-:W-:Y:S02]  /*05a0*/  LOP3.LUT R2, R13.reuse, 0x14, RZ, 0xfc, !PT ;  /* 0x000000140d027812 */ /* 0x040fe400078efcff */
[----:B------:R-:W-:-:S02]  /*05b0*/  LOP3.LUT R4, R13, 0x18, RZ, 0xfc, !PT ;  /* 0x000000180d047812 */ /* 0x000fc400078efcff */
[C---:B------:R-:W-:Y:S02]  /*05c0*/  LOP3.LUT R3, R13.reuse, 0x1c, RZ, 0xfc, !PT ;  /* 0x0000001c0d037812 */ /* 0x040fe400078efcff */
[C---:B------:R-:W-:Y:S02]  /*05d0*/  LOP3.LUT R2, R13.reuse, 0x20, RZ, 0xfc, !PT ;  /* 0x000000200d027812 */ /* 0x040fe400078efcff */
[C---:B------:R-:W-:Y:S02]  /*05e0*/  LOP3.LUT R4, R13.reuse, 0x24, RZ, 0xfc, !PT ;  /* 0x000000240d047812 */ /* 0x040fe400078efcff */
[C---:B------:R-:W-:Y:S02]  /*05f0*/  LOP3.LUT R3, R13.reuse, 0x28, RZ, 0xfc, !PT ;  /* 0x000000280d037812 */ /* 0x040fe400078efcff */
[C---:B------:R-:W-:Y:S02]  /*0600*/  LOP3.LUT R2, R13.reuse, 0x2c, RZ, 0xfc, !PT ;  /* 0x0000002c0d027812 */ /* 0x040fe400078efcff */
[----:B------:R-:W-:-:S02]  /*0610*/  LOP3.LUT R4, R13, 0x30, RZ, 0xfc, !PT ;  /* 0x000000300d047812 */ /* 0x000fc400078efcff */
[C---:B------:R-:W-:Y:S02]  /*0620*/  LOP3.LUT R3, R13.reuse, 0x34, RZ, 0xfc, !PT ;  /* 0x000000340d037812 */ /* 0x040fe400078efcff */
[----:B------:R-:W-:Y:S01]  /*0630*/  LOP3.LUT R2, R13, 0x38, RZ, 0xfc, !PT ;  /* 0x000000380d027812 */ /* 0x000fe200078efcff */
[----:B0-----:R-:W-:Y:S06]  /*0640*/  @P0 BRA `(.L_x_0) ;  /* 0x0000000000680947 */ /* 0x001fec0003800000 */
[C---:B------:R-:W-:Y:S01]  /*0650*/  IMAD.SHL.U32 R2, R12.reuse, 0x10, RZ ;  /* 0x000000100c027824 */ /* 0x040fe200078e00ff */
[----:B------:R-:W-:Y:S01]  /*0660*/  CS2R R24, SRZ ;  /* 0x0000000000187805 */ /* 0x000fe2000001ff00 */
[----:B------:R-:W-:Y:S01]  /*0670*/  IMAD.SHL.U32 R0, R12, 0x20, RZ ;  /* 0x000000200c007824 */ /* 0x000fe200078e00ff */
[----:B------:R-:W-:Y:S02]  /*0680*/  CS2R R26, SRZ ;  /* 0x00000000001a7805 */ /* 0x000fe4000001ff00 */
[----:B------:R-:W-:Y:S01]  /*0690*/  CS2R R20, SRZ ;  /* 0x0000000000147805 */ /* 0x000fe2000001ff00 */
[----:B------:R0:W-:Y:S01]  /*06a0*/  STL [R1+0xbac], R2 ;  /* 0x000bac0201007387 */ /* 0x0001e20000100800 */
[----:B------:R-:W-:Y:S02]  /*06b0*/  CS2R R22, SRZ ;  /* 0x0000000000167805 */ /* 0x000fe4000001ff00 */
[----:B------:R-:W-:Y:S02]  /*06c0*/  LOP3.LUT R0, R0, 0x60, RZ, 0xc0, !PT ;  /* 0x0000006000007812 */ /* 0x000fe400078ec0ff */
[----:B------:R-:W-:Y:S01]  /*06d0*/  CS2R R16, SRZ ;  /* 0x0000000000107805 */ /* 0x000fe2000001ff00 */
[----:B------:R0:W-:Y:S01]  /*06e0*/  STL [R1], RZ ;  /* 0x000000ff01007387 */ /* 0x0001e20000100800 */
[----:B------:R-:W-:-:S02]  /*06f0*/  CS2R R18, SRZ ;  /* 0x0000000000127805 */ /* 0x000fc4000001ff00 */
[----:B------:R-:W-:Y:S02]  /*0700*/  CS2R R12, SRZ ;  /* 0x00000000000c7805 */ /* 0x000fe4000001ff00 */
[----:B------:R-:W-:Y:S01]  /*0710*/  CS2R R14, SRZ ;  /* 0x00000000000e7805 */ /* 0x000fe2000001ff00 */
[----:B------:R0:W-:Y:S01]  /*0720*/  STL [R1+0x4], RZ ;  /* 0x000004ff01007387 */ /* 0x0001e20000100800 */
[----:B------:R-:W-:Y:S02]  /*0730*/  CS2R R8, SRZ ;  /* 0x0000000000087805 */ /* 0x000fe4000001ff00 */
[----:B------:R-:W-:Y:S02]  /*0740*/  CS2R R10, SRZ ;  /* 0x00000000000a7805 */ /* 0x000fe4000001ff00 */
[----:B------:R-:W-:Y:S01]  /*0750*/  CS2R R4, SRZ ;  /* 0x0000000000047805 */ /* 0x000fe2000001ff00 */
[----:B------:R0:W-:Y:S01]  /*0760*/  STL [R1+0x8], RZ ;  /* 0x000008ff01007387 */ /* 0x0001e20000100800 */
[----:B------:R-:W-:-:S03]  /*0770*/  CS2R R6, SRZ ;  /* 0x0000000000067805 */ /* 0x000fc6000001ff00 */
[----:B------:R0:W-:Y:S04]  /*0780*/  STL [R1+0xc], RZ ;  /* 0x00000cff01007387 */ /* 0x0001e80000100800 */
[----:B------:R0:W-:Y:S04]  /*0790*/  STL [R1+0x10], RZ ;  /* 0x000010ff01007387 */ /* 0x0001e80000100800 */
[----:B------:R0:W-:Y:S04]  /*07a0*/  STL [R1+0x14], RZ ;  /* 0x000014ff01007387 */ /* 0x0001e80000100800 */
[----:B------:R0:W-:Y:S04]  /*07b0*/  STL [R1+0x18], RZ ;  /* 0x000018ff01007387 */ /* 0x0001e80000100800 */
[----:B------:R0:W-:Y:S04]  /*07c0*/  STL [R1+0x1c], RZ ;  /* 0x00001cff01007387 */ /* 0x0001e80000100800 */
[----:B------:R0:W-:Y:S01]  /*07d0*/  STL [R1+0xb98], R0 ;  /* 0x000b980001007387 */ /* 0x0001e20000100800 */
[----:B------:R-:W-:Y:S05]  /*07e0*/  BRA `(.L_x_1) ;  /* 0x0000030400007947 */ /* 0x000fea0003800000 */
.L_x_0:
[----:B------:R-:W-:Y:S01]  /*07f0*/  IABS R8, R15 ;  /* 0x0000000f00087213 */ /* 0x000fe20000000000 */
[----:B------:R0:W-:Y:S01]  /*0800*/  STL [R1+0xd60], R15 ;  /* 0x000d600f01007387 */ /* 0x0001e20000100800 */
[----:B------:R-:W-:Y:S01]  /*0810*/  IMAD.MOV.U32 R12, RZ, RZ, RZ ;  /* 0x000000ffff0c7224 */ /* 0x000fe200078e00ff */
[----:B------:R-:W-:Y:S01]  /*0820*/  ULDC UR6, c[0x0][0x238] ;  /* 0x00008e0000067ab9 */ /* 0x000fe20000000800 */
[----:B------:R-:W-:Y:S01]  /*0830*/  ULDC UR7, c[0x0][0x23c] ;  /* 0x00008f0000077ab9 */ /* 0x000fe20000000800 */
[----:B------:R-:W-:Y:S01]  /*0840*/  ULDC.64 UR8, c[0x0][0x218] ;  /* 0x0000860000087ab9 */ /* 0x000fe20000000a00 */
[----:B------:R-:W-:Y:S01]  /*0850*/  ULDC UR4, c[0x0][0x240] ;  /* 0x0000900000047ab9 */ /* 0x000fe20000000800 */
[----:B------:R-:W-:Y:S01]  /*0860*/  ULDC.64 UR12, c[0x0][0x210] ;  /* 0x00008400000c7ab9 */ /* 0x000fe20000000a00 */
[----:B0-----:R-:W2:Y:S01]  /*0870*/  LDL R15, [R1+0x2a4] ;  /* 0x0002a400010f7983 */ /* 0x001ea20000100800 */
[----:B------:R-:W0:Y:S08]  /*0880*/  I2F.RP R6, R8 ;  /* 0x0000000800067306 */ /* 0x000e300000209400 */
[----:B0-----:R-:W0:Y:S02]  /*0890*/  MUFU.RCP R6, R6 ;  /* 0x0000000600067308 */ /* 0x001e240000001000 */
[----:B0-----:R-:W-:-:S06]  /*08a0*/  VIADD R13, R6, 0xffffffe ;  /* 0x0ffffffe060d7836 */ /* 0x001fcc0000000000 */
[----:B------:R-:W0:Y:S02]  /*08b0*/  F2I.FTZ.U32.TRUNC.NTZ R13, R13 ;  /* 0x0000000d000d7305 */ /* 0x000e24000021f000 */
[----:B0-----:R-:W-:-:S04]  /*08c0*/  IMAD.MOV R5, RZ, RZ, -R13 ;  /* 0x000000ffff057224 */ /* 0x001fc800078e0a0d */
[----:B------:R-:W-:-:S04]  /*08d0*/  IMAD R5, R5, R8, RZ ;  /* 0x0000000805057224 */ /* 0x000fc800078e02ff */
[----:B------:R-:W-:-:S04]  /*08e0*/  IMAD.HI.U32 R12, R13, R5, R12 ;  /* 0x000000050d0c7227 */ /* 0x000fc800078e000c */
[C---:B--2---:R-:W-:Y:S02]  /*08f0*/  VIADD R4, R15.reuse, 0xff ;  /* 0x000000ff0f047836 */ /* 0x044fe40000000000 */
[C---:B------:R-:W-:Y:S02]  /*0900*/  VIADD R3, R15.reuse, 0xfe ;  /* 0x000000fe0f037836 */ /* 0x040fe40000000000 */
[C---:B------:R-:W-:Y:S01]  /*0910*/  VIADD R7, R15.reuse, 0xfc ;  /* 0x000000fc0f077836 */ /* 0x040fe20000000000 */
[----:B------:R-:W-:Y:S01]  /*0920*/  IABS R0, R4 ;  /* 0x0000000400007213 */ /* 0x000fe20000000000 */
[C---:B------:R-:W-:Y:S01]  /*0930*/  VIADD R17, R15.reuse, 0xfb ;  /* 0x000000fb0f117836 */ /* 0x040fe20000000000 */
[----:B------:R-:W-:Y:S01]  /*0940*/  IABS R2, R3 ;  /* 0x0000000300027213 */ /* 0x000fe20000000000 */
[----:B------:R-:W-:Y:S01]  /*0950*/  VIADD R10, R15, 0xf9 ;  /* 0x000000f90f0a7836 */ /* 0x000fe20000000000 */
[----:B------:R-:W-:Y:S01]  /*0960*/  IABS R6, R7 ;  /* 0x0000000700067213 */ /* 0x000fe20000000000 */
[----:B------:R-:W-:Y:S01]  /*0970*/  IMAD.MOV.U32 R11, RZ, RZ, R0 ;  /* 0x000000ffff0b7224 */ /* 0x000fe200078e0000 */
[----:B------:R-:W-:Y:S01]  /*0980*/  ISETP.GE.AND P4, PT, R7, RZ, PT ;  /* 0x000000ff0700720c */ /* 0x000fe20003f86270 */
[----:B------:R-:W-:Y:S01]  /*0990*/  IMAD.HI.U32 R0, R12, R2, RZ ;  /* 0x000000020c007227 */ /* 0x000fe200078e00ff */
[----:B------:R-:W-:-:S02]  /*09a0*/  ISETP.GE.AND P1, PT, R4, RZ, PT ;  /* 0x000000ff0400720c */ /* 0x000fc40003f26270 */
[----:B------:R-:W-:Y:S01]  /*09b0*/  IABS R4, R17 ;  /* 0x0000001100047213 */ /* 0x000fe20000000000 */
[----:B------:R-:W-:Y:S01]  /*09c0*/  IMAD.HI.U32 R5, R12, R11, RZ ;  /* 0x0000000b0c057227 */ /* 0x000fe200078e00ff */
[----:B------:R-:W-:Y:S02]  /*09d0*/  ISETP.GE.AND P3, PT, R3, RZ, PT ;  /* 0x000000ff0300720c */ /* 0x000fe40003f66270 */
[----:B------:R-:W-:Y:S01]  /*09e0*/  IABS R13, R10 ;  /* 0x0000000a000d7213 */ /* 0x000fe20000000000 */
[----:B------:R-:W-:Y:S02]  /*09f0*/  IMAD.MOV R5, RZ, RZ, -R5 ;  /* 0x000000ffff057224 */ /* 0x000fe400078e0a05 */
[----:B------:R-:W-:Y:S02]  /*0a00*/  IMAD.MOV R0, RZ, RZ, -R0 ;  /* 0x000000ffff007224 */ /* 0x000fe400078e0a00 */
[C---:B------:R-:W-:Y:S02]  /*0a10*/  IMAD R11, R8.reuse, R5, R11 ;  /* 0x00000005080b7224 */ /* 0x040fe400078e020b */
[----:B------:R-:W-:-:S02]  /*0a20*/  IMAD R2, R8, R0, R2 ;  /* 0x0000000008027224 */ /* 0x000fc400078e0202 */
[----:B------:R-:W-:Y:S01]  /*0a30*/  VIADD R5, R15, 0xfd ;  /* 0x000000fd0f057836 */ /* 0x000fe20000000000 */
[----:B------:R-:W-:Y:S01]  /*0a40*/  ISETP.GT.U32.AND P2, PT, R8, R11, PT ;  /* 0x0000000b0800720c */ /* 0x000fe20003f44070 */
[----:B------:R-:W-:Y:S01]  /*0a50*/  IMAD.HI.U32 R3, R12, R4, RZ ;  /* 0x000000040c037227 */ /* 0x000fe200078e00ff */
[----:B------:R-:W-:Y:S02]  /*0a60*/  ISETP.GT.U32.AND P5, PT, R8, R2, PT ;  /* 0x000000020800720c */ /* 0x000fe40003fa4070 */
[----:B------:R-:W-:Y:S01]  /*0a70*/  IABS R0, R5 ;  /* 0x0000000500007213 */ /* 0x000fe20000000000 */
[----:B------:R-:W-:Y:S01]  /*0a80*/  IMAD.MOV R3, RZ, RZ, -R3 ;  /* 0x000000ffff037224 */ /* 0x000fe200078e0a03 */
[----:B------:R-:W-:Y:S01]  /*0a90*/  ISETP.GE.AND P0, PT, R5, RZ, PT ;  /* 0x000000ff0500720c */ /* 0x000fe20003f06270 */
[----:B------:R-:W-:-:S04]  /*0aa0*/  IMAD.HI.U32 R5, R12, R6, RZ ;  /* 0x000000060c057227 */ /* 0x000fc800078e00ff */
[----:B------:R-:W-:-:S04]  /*0ab0*/  IMAD.HI.U32 R9, R12, R0, RZ ;  /* 0x000000000c097227 */ /* 0x000fc800078e00ff */
[--C-:B------:R-:W-:Y:S02]  /*0ac0*/  @!P2 IMAD.IADD R11, R11, 0x1, -R8.reuse ;  /* 0x000000010b0ba824 */ /* 0x100fe400078e0a08 */
[----:B------:R-:W-:Y:S02]  /*0ad0*/  @!P5 IMAD.IADD R2, R2, 0x1, -R8 ;  /* 0x000000010202d824 */ /* 0x000fe400078e0a08 */
[----:B------:R-:W-:Y:S01]  /*0ae0*/  IMAD.MOV R7, RZ, RZ, -R9 ;  /* 0x000000ffff077224 */ /* 0x000fe200078e0a09 */
[C---:B------:R-:W-:Y:S01]  /*0af0*/  ISETP.GT.U32.AND P5, PT, R8.reuse, R11, PT ;  /* 0x0000000b0800720c */ /* 0x040fe20003fa4070 */
[----:B------:R-:W-:Y:S01]  /*0b00*/  IMAD.MOV R5, RZ, RZ, -R5 ;  /* 0x000000ffff057224 */ /* 0x000fe200078e0a05 */
[C---:B------:R-:W-:Y:S01]  /*0b10*/  ISETP.GT.U32.AND P6, PT, R8.reuse, R2, PT ;  /* 0x000000020800720c */ /* 0x040fe20003fc4070 */
[C---:B------:R-:W-:Y:S02]  /*0b20*/  IMAD R0, R8.reuse, R7, R0 ;  /* 0x0000000708007224 */ /* 0x040fe400078e0200 */
[----:B------:R-:W-:-:S02]  /*0b30*/  IMAD R6, R8, R5, R6 ;  /* 0x0000000508067224 */ /* 0x000fc400078e0206 */
[C---:B------:R-:W-:Y:S01]  /*0b40*/  IMAD R4, R8.reuse, R3, R4 ;  /* 0x0000000308047224 */ /* 0x040fe200078e0204 */
[C---:B------:R-:W-:Y:S01]  /*0b50*/  ISETP.GT.U32.AND P2, PT, R8.reuse, R0, PT ;  /* 0x000000000800720c */ /* 0x040fe20003f44070 */
[C---:B------:R-:W-:Y:S02]  /*0b60*/  VIADD R3, R15.reuse, 0xfa ;  /* 0x000000fa0f037836 */ /* 0x040fe40000000000 */
[----:B------:R-:W-:Y:S02]  /*0b70*/  VIADD R9, R15, 0xf8 ;  /* 0x000000f80f097836 */ /* 0x000fe40000000000 */
[--C-:B------:R-:W-:Y:S01]  /*0b80*/  @!P5 IMAD.IADD R11, R11, 0x1, -R8.reuse ;  /* 0x000000010b0bd824 */ /* 0x100fe200078e0a08 */
[----:B------:R-:W-:Y:S01]  /*0b90*/  ISETP.GT.U32.AND P5, PT, R8, R6, PT ;  /* 0x000000060800720c */ /* 0x000fe20003fa4070 */
[--C-:B------:R-:W-:Y:S01]  /*0ba0*/  @!P6 IMAD.IADD R2, R2, 0x1, -R8.reuse ;  /* 0x000000010202e824 */ /* 0x100fe200078e0a08 */
[----:B------:R-:W-:Y:S01]  /*0bb0*/  IABS R5, R3 ;  /* 0x0000000300057213 */ /* 0x000fe20000000000 */
[----:B------:R-:W-:Y:S01]  /*0bc0*/  VIADD R7, R15, 0xf7 ;  /* 0x000000f70f077836 */ /* 0x000fe20000000000 */
[----:B------:R-:W-:Y:S01]  /*0bd0*/  ISETP.GT.U32.AND P6, PT, R8, R4, PT ;  /* 0x000000040800720c */ /* 0x000fe20003fc4070 */
[----:B------:R-:W-:Y:S01]  /*0be0*/  IMAD.MOV.U32 R21, RZ, RZ, R11 ;  /* 0x000000ffff157224 */ /* 0x000fe200078e000b */
[----:B------:R-:W-:Y:S01]  /*0bf0*/  IABS R18, R9 ;  /* 0x0000000900127213 */ /* 0x000fe20000000000 */
[----:B------:R-:W-:Y:S01]  /*0c00*/  @!P2 IMAD.IADD R0, R0, 0x1, -R8 ;  /* 0x000000010000a824 */ /* 0x000fe200078e0a08 */
[----:B------:R-:W-:Y:S01]  /*0c10*/  ISETP.GE.AND P2, PT, R17, RZ, PT ;  /* 0x000000ff1100720c */ /* 0x000fe20003f46270 */
[----:B------:R-:W-:Y:S01]  /*0c20*/  IMAD.HI.U32 R16, R12, R5, RZ ;  /* 0x000000050c107227 */ /* 0x000fe200078e00ff */
[----:B------:R-:W-:-:S03]  /*0c30*/  IABS R19, R7 ;  /* 0x0000000700137213 */ /* 0x000fc60000000000 */
[----:B------:R-:W-:Y:S01]  /*0c40*/  @!P5 IMAD.IADD R6, R6, 0x1, -R8 ;  /* 0x000000010606d824 */ /* 0x000fe200078e0a08 */
[----:B------:R-:W-:Y:S01]  /*0c50*/  ISETP.GT.U32.AND P5, PT, R8, R0, PT ;  /* 0x000000000800720c */ /* 0x000fe20003fa4070 */
[----:B------:R-:W-:Y:S02]  /*0c60*/  IMAD.MOV R16, RZ, RZ, -R16 ;  /* 0x000000ffff107224 */ /* 0x000fe400078e0a10 */
[----:B------:R-:W-:Y:S01]  /*0c70*/  @!P6 IMAD.IADD R4, R4, 0x1, -R8 ;  /* 0x000000010404e824 */ /* 0x000fe200078e0a08 */
[C---:B------:R-:W-:Y:S01]  /*0c80*/  ISETP.GT.U32.AND P6, PT, R8.reuse, R6, PT ;  /* 0x000000060800720c */ /* 0x040fe20003fc4070 */
[----:B------:R-:W-:Y:S02]  /*0c90*/  IMAD R5, R8, R16, R5 ;  /* 0x0000001008057224 */ /* 0x000fe400078e0205 */
[----:B------:R-:W-:Y:S02]  /*0ca0*/  IMAD.MOV.U32 R17, RZ, RZ, R18 ;  /* 0x000000ffff117224 */ /* 0x000fe400078e0012 */
[----:B------:R-:W-:-:S04]  /*0cb0*/  IMAD.HI.U32 R18, R12, R13, RZ ;  /* 0x0000000d0c127227 */ /* 0x000fc800078e00ff */
[----:B------:R-:W-:Y:S01]  /*0cc0*/  @!P5 IMAD.IADD R0, R0, 0x1, -R8 ;  /* 0x000000010000d824 */ /* 0x000fe200078e0a08 */
[C---:B------:R-:W-:Y:S01]  /*0cd0*/  ISETP.GT.U32.AND P5, PT, R8.reuse, R5, PT ;  /* 0x000000050800720c */ /* 0x040fe20003fa4070 */
[----:B------:R-:W-:Y:S02]  /*0ce0*/  IMAD.MOV.U32 R20, RZ, RZ, R2 ;  /* 0x000000ffff147224 */ /* 0x000fe400078e0002 */
[----:B------:R-:W-:Y:S02]  /*0cf0*/  IMAD.MOV R18, RZ, RZ, -R18 ;  /* 0x000000ffff127224 */ /* 0x000fe400078e0a12 */
[----:B------:R-:W-:Y:S01]  /*0d00*/  @!P1 IMAD.MOV R21, RZ, RZ, -R21 ;  /* 0x000000ffff159224 */ /* 0x000fe200078e0a15 */
[C---:B------:R-:W-:Y:S01]  /*0d10*/  ISETP.GT.U32.AND P1, PT, R8.reuse, R4, PT ;  /* 0x000000040800720c */ /* 0x040fe20003f24070 */
[----:B------:R-:W-:Y:S01]  /*0d20*/  @!P3 IMAD.MOV R20, RZ, RZ, -R20 ;  /* 0x000000ffff14b224 */ /* 0x000fe200078e0a14 */
[----:B------:R-:W-:Y:S01]  /*0d30*/  ISETP.GE.AND P3, PT, R3, RZ, PT ;  /* 0x000000ff0300720c */ /* 0x000fe20003f66270 */
[----:B------:R-:W-:Y:S01]  /*0d40*/  IMAD R13, R8, R18, R13 ;  /* 0x00000012080d7224 */ /* 0x000fe200078e020d */
[----:B------:R-:W-:Y:S01]  /*0d50*/  STL [R1+0x3d4], R21 ;  /* 0x0003d41501007387 */ /* 0x000fe20000100800 */
[----:B------:R-:W-:-:S03]  /*0d60*/  IMAD.HI.U32 R11, R12, R19, RZ ;  /* 0x000000130c0b7227 */ /* 0x000fc600078e00ff */
[----:B------:R0:W-:Y:S01]  /*0d70*/  STL [R1+0x3d0], R20 ;  /* 0x0003d01401007387 */ /* 0x0001e20000100800 */
[----:B------:R-:W-:Y:S02]  /*0d80*/  IMAD.MOV R11, RZ, RZ, -R11 ;  /* 0x000000ffff0b7224 */ /* 0x000fe400078e0a0b */
[--C-:B------:R-:W-:Y:S01]  /*0d90*/  @!P6 IMAD.IADD R6, R6, 0x1, -R8.reuse ;  /* 0x000000010606e824 */ /* 0x100fe200078e0a08 */
[C---:B------:R-:W-:Y:S01]  /*0da0*/  ISETP.GT.U32.AND P6, PT, R8.reuse, R13, PT ;  /* 0x0000000d0800720c */ /* 0x040fe20003fc4070 */
[----:B------:R-:W-:Y:S02]  /*0db0*/  @!P5 IMAD.IADD R5, R5, 0x1, -R8 ;  /* 0x000000010505d824 */ /* 0x000fe400078e0a08 */
[C---:B------:R-:W-:Y:S02]  /*0dc0*/  IMAD R11, R8.reuse, R11, R19 ;  /* 0x0000000b080b7224 */ /* 0x040fe400078e0213 */
[----:B------:R-:W-:Y:S02]  /*0dd0*/  @!P4 IMAD.MOV R6, RZ, RZ, -R6 ;  /* 0x000000ffff06c224 */ /* 0x000fe400078e0a06 */
[----:B0-----:R-:W-:Y:S01]  /*0de0*/  IMAD.MOV.U32 R20, RZ, RZ, R0 ;  /* 0x000000ffff147224 */ /* 0x001fe200078e0000 */
[----:B------:R-:W-:Y:S01]  /*0df0*/  ISETP.GT.U32.AND P4, PT, R8, R11, PT ;  /* 0x0000000b0800720c */ /* 0x000fe20003f84070 */
[----:B------:R-:W-:-:S04]  /*0e00*/  IMAD.HI.U32 R3, R12, R17, RZ ;  /* 0x000000110c037227 */ /* 0x000fc800078e00ff */
[----:B------:R-:W-:Y:S01]  /*0e10*/  @!P0 IMAD.MOV R20, RZ, RZ, -R20 ;  /* 0x000000ffff148224 */ /* 0x000fe200078e0a14 */
[----:B------:R-:W-:Y:S01]  /*0e20*/  ISETP.GT.U32.AND P0, PT, R8, R5, PT ;  /* 0x000000050800720c */ /* 0x000fe20003f04070 */
[----:B------:R-:W-:Y:S02]  /*0e30*/  VIADD R2, R15, 0xf6 ;  /* 0x000000f60f027836 */ /* 0x000fe40000000000 */
[----:B------:R-:W-:Y:S01]  /*0e40*/  IMAD.MOV R3, RZ, RZ, -R3 ;  /* 0x000000ffff037224 */ /* 0x000fe200078e0a03 */
[----:B------:R-:W-:Y:S01]  /*0e50*/  STL [R1+0x3cc], R20 ;  /* 0x0003cc1401007387 */ /* 0x000fe20000100800 */
[--C-:B------:R-:W-:Y:S01]  /*0e60*/  @!P1 IMAD.IADD R4, R4, 0x1, -R8.reuse ;  /* 0x0000000104049824 */ /* 0x100fe200078e0a08 */
[----:B------:R-:W-:Y:S01]  /*0e70*/  ISETP.GE.AND P1, PT, R10, RZ, PT ;  /* 0x000000ff0a00720c */ /* 0x000fe20003f26270 */
[--C-:B------:R-:W-:Y:S01]  /*0e80*/  @!P6 IMAD.IADD R13, R13, 0x1, -R8.reuse ;  /* 0x000000010d0de824 */ /* 0x100fe200078e0a08 */
[----:B------:R-:W-:Y:S01]  /*0e90*/  IABS R10, R2 ;  /* 0x00000002000a7213 */ /* 0x000fe20000000000 */
[C---:B------:R-:W-:Y:S01]  /*0ea0*/  IMAD R3, R8.reuse, R3, R17 ;  /* 0x0000000308037224 */ /* 0x040fe200078e0211 */
[----:B------:R0:W-:Y:S01]  /*0eb0*/  STL [R1+0x94], R6 ;  /* 0x0000940601007387 */ /* 0x0001e20000100800 */
[----:B------:R-:W-:Y:S01]  /*0ec0*/  VIADD R16, R15, 0xf5 ;  /* 0x000000f50f107836 */ /* 0x000fe20000000000 */
[C---:B------:R-:W-:Y:S01]  /*0ed0*/  ISETP.GT.U32.AND P6, PT, R8.reuse, R13, PT ;  /* 0x0000000d0800720c */ /* 0x040fe20003fc4070 */
[----:B------:R-:W-:Y:S01]  /*0ee0*/  @!P0 IMAD.IADD R5, R5, 0x1, -R8 ;  /* 0x0000000105058824 */ /* 0x000fe200078e0a08 */
[----:B------:R-:W-:Y:S01]  /*0ef0*/  ISETP.GT.U32.AND P5, PT, R8, R3, PT ;  /* 0x000000030800720c */ /* 0x000fe20003fa4070 */
[----:B------:R-:W-:Y:S01]  /*0f00*/  IMAD.HI.U32 R17, R12, R10, RZ ;  /* 0x0000000a0c117227 */ /* 0x000fe200078e00ff */
[----:B------:R-:W-:-:S02]  /*0f10*/  IABS R0, R16 ;  /* 0x0000001000007213 */ /* 0x000fc40000000000 */
[----:B------:R-:W-:Y:S01]  /*0f20*/  ISETP.GE.AND P0, PT, R7, RZ, PT ;  /* 0x000000ff0700720c */ /* 0x000fe20003f06270 */
[----:B------:R-:W-:Y:S01]  /*0f30*/  @!P2 IMAD.MOV R4, RZ, RZ, -R4 ;  /* 0x000000ffff04a224 */ /* 0x000fe200078e0a04 */
[----:B------:R-:W-:Y:S01]  /*0f40*/  ISETP.GE.AND P2, PT, R9, RZ, PT ;  /* 0x000000ff0900720c */ /* 0x000fe20003f46270 */
[----:B0-----:R-:W-:Y:S02]  /*0f50*/  IMAD.MOV.U32 R6, RZ, RZ, R5 ;  /* 0x000000ffff067224 */ /* 0x001fe400078e0005 */
[----:B------:R-:W-:Y:S01]  /*0f60*/  @!P4 IMAD.IADD R11, R11, 0x1, -R8 ;  /* 0x000000010b0bc824 */ /* 0x000fe200078e0a08 */
[----:B------:R0:W-:Y:S01]  /*0f70*/  STL [R1+0x98], R4 ;  /* 0x0000980401007387 */ /* 0x0001e20000100800 */
[----:B------:R-:W-:Y:S01]  /*0f80*/  IMAD.MOV R17, RZ, RZ, -R17 ;  /* 0x000000ffff117224 */ /* 0x000fe200078e0a11 */
[----:B------:R-:W-:Y:S01]  /*0f90*/  ISETP.GE.AND P4, PT, R2, RZ, PT ;  /* 0x000000ff0200720c */ /* 0x000fe20003f86270 */
[----:B------:R-:W-:Y:S01]  /*0fa0*/  @!P3 IMAD.MOV R6, RZ, RZ, -R6 ;  /* 0x000000ffff06b224 */ /* 0x000fe200078e0a06 */
[C---:B------:R-:W-:Y:S01]  /*0fb0*/  ISETP.GT.U32.AND P3, PT, R8.reuse, R11, PT ;  /* 0x0000000b0800720c */ /* 0x040fe20003f64070 */
[----:B------:R-:W-:-:S02]  /*0fc0*/  IMAD R10, R8, R17, R10 ;  /* 0x00000011080a7224 */ /* 0x000fc400078e020a */
[--C-:B------:R-:W-:Y:S01]  /*0fd0*/  @!P6 IMAD.IADD R13, R13, 0x1, -R8.reuse ;  /* 0x000000010d0de824 */ /* 0x100fe200078e0a08 */
[----:B------:R1:W-:Y:S01]  /*0fe0*/  STL [R1+0x9c], R6 ;  /* 0x00009c0601007387 */ /* 0x0003e20000100800 */
[----:B------:R-:W-:Y:S01]  /*0ff0*/  @!P5 IMAD.IADD R3, R3, 0x1, -R8 ;  /* 0x000000010303d824 */ /* 0x000fe200078e0a08 */
[----:B------:R-:W-:Y:S01]  /*1000*/  ISETP.GT.U32.AND P6, PT, R8, R10, PT ;  /* 0x0000000a0800720c */ /* 0x000fe20003fc4070 */
[----:B0-----:R-:W-:-:S03]  /*1010*/  IMAD.HI.U32 R4, R12, R0, RZ ;  /* 0x000000000c047227 */ /* 0x001fc600078e00ff */
[C---:B------:R-:W-:Y:S01]  /*1020*/  ISETP.GT.U32.AND P5, PT, R8.reuse, R3, PT ;  /* 0x000000030800720c */ /* 0x040fe20003fa4070 */
[----:B------:R-:W-:Y:S02]  /*1030*/  IMAD.MOV R4, RZ, RZ, -R4 ;  /* 0x000000ffff047224 */ /* 0x000fe400078e0a04 */
[----:B------:R-:W-:Y:S02]  /*1040*/  @!P3 IMAD.IADD R11, R11, 0x1, -R8 ;  /* 0x000000010b0bb824 */ /* 0x000fe400078e0a08 */
[----:B------:R-:W-:Y:S02]  /*1050*/  IMAD R0, R8, R4, R0 ;  /* 0x0000000408007224 */ /* 0x000fe400078e0200 */
[----:B------:R-:W-:Y:S02]  /*1060*/  IMAD.MOV.U32 R7, RZ, RZ, R13 ;  /* 0x000000ffff077224 */ /* 0x000fe400078e000d */
[----:B------:R-:W-:Y:S01]  /*1070*/  @!P6 IMAD.IADD R10, R10, 0x1, -R8 ;  /* 0x000000010a0ae824 */ /* 0x000fe200078e0a08 */
[----:B------:R-:W-:Y:S01]  /*1080*/  ISETP.GT.U32.AND P3, PT, R8, R0, PT ;  /* 0x000000000800720c */ /* 0x000fe20003f64070 */
[----:B-1----:R-:W-:-:S02]  /*1090*/  VIADD R6, R15, 0xf4 ;  /* 0x000000f40f067836 */ /* 0x002fc40000000000 */
[----:B------:R-:W-:Y:S01]  /*10a0*/  @!P1 IMAD.MOV R7, RZ, RZ, -R7 ;  /* 0x000000ffff079224 */ /* 0x000fe200078e0a07 */
[----:B------:R-:W-:Y:S01]  /*10b0*/  ISETP.GT.U32.AND P6, PT, R8, R10, PT ;  /* 0x0000000a0800720c */ /* 0x000fe20003fc4070 */
[--C-:B------:R-:W-:Y:S01]  /*10c0*/  @!P5 IMAD.IADD R3, R3, 0x1, -R8.reuse ;  /* 0x000000010303d824 */ /* 0x100fe200078e0a08 */
[----:B------:R-:W-:Y:S01]  /*10d0*/  IABS R18, R6 ;  /* 0x0000000600127213 */ /* 0x000fe20000000000 */
[C---:B------:R-:W-:Y:S01]  /*10e0*/  VIADD R2, R15.reuse, 0xf2 ;  /* 0x000000f20f027836 */ /* 0x040fe20000000000 */
[----:B------:R0:W-:Y:S01]  /*10f0*/  STL [R1+0xa4], R7 ;  /* 0x0000a40701007387 */ /* 0x0001e20000100800 */
[----:B------:R-:W-:Y:S01]  /*1100*/  @!P2 IMAD.MOV R3, RZ, RZ, -R3 ;  /* 0x000000ffff03a224 */ /* 0x000fe200078e0a03 */
[----:B------:R-:W-:Y:S01]  /*1110*/  ISETP.GE.AND P1, PT, R6, RZ, PT ;  /* 0x000000ff0600720c */ /* 0x000fe20003f26270 */
[----:B------:R-:W-:Y:S01]  /*1120*/  VIADD R5, R15, 0xf3 ;  /* 0x000000f30f057836 */ /* 0x000fe20000000000 */
[----:B------:R-:W-:Y:S01]  /*1130*/  ISETP.GE.AND P5, PT, R16, RZ, PT ;  /* 0x000000ff1000720c */ /* 0x000fe20003fa6270 */
[----:B------:R-:W-:Y:S01]  /*1140*/  @!P3 IMAD.IADD R0, R0, 0x1, -R8 ;  /* 0x000000010000b824 */ /* 0x000fe200078e0a08 */
[----:B------:R1:W-:Y:S01]  /*1150*/  STL [R1+0xa8], R3 ;  /* 0x0000a80301007387 */ /* 0x0003e20000100800 */
[----:B------:R-:W-:Y:S01]  /*1160*/  IMAD.HI.U32 R6, R12, R18, RZ ;  /* 0x000000120c067227 */ /* 0x000fe200078e00ff */
[----:B------:R-:W-:-:S02]  /*1170*/  ISETP.GE.AND P2, PT, R5, RZ, PT ;  /* 0x000000ff0500720c */ /* 0x000fc40003f46270 */
[----:B------:R-:W-:Y:S01]  /*1180*/  ISETP.GT.U32.AND P3, PT, R8, R0, PT ;  /* 0x000000000800720c */ /* 0x000fe20003f64070 */
[----:B0-----:R-:W-:Y:S01]  /*1190*/  IMAD.MOV.U32 R7, RZ, RZ, R11 ;  /* 0x000000ffff077224 */ /* 0x001fe200078e000b */
[----:B------:R-:W-:Y:S01]  /*11a0*/  IABS R5, R5 ;  /* 0x0000000500057213 */ /* 0x000fe20000000000 */
[----:B------:R-:W-:Y:S02]  /*11b0*/  VIADD R4, R15, 0xf1 ;  /* 0x000000f10f047836 */ /* 0x000fe40000000000 */
[----:B------:R-:W-:Y:S01]  /*11c0*/  @!P0 IMAD.MOV R7, RZ, RZ, -R7 ;  /* 0x000000ffff078224 */ /* 0x000fe200078e0a07 */
[----:B-1----:R-:W-:Y:S01]  /*11d0*/  IABS R3, R2 ;  /* 0x0000000200037213 */ /* 0x002fe20000000000 */
[----:B------:R-:W-:Y:S01]  /*11e0*/  @!P6 IMAD.IADD R10, R10, 0x1, -R8 ;  /* 0x000000010a0ae824 */ /* 0x000fe200078e0a08 */
[----:B------:R-:W-:Y:S01]  /*11f0*/  ISETP.GE.AND P6, PT, R4, RZ, PT ;  /* 0x000000ff0400720c */ /* 0x000fe20003fc6270 */
[----:B------:R-:W-:Y:S01]  /*1200*/  IMAD.MOV R6, RZ, RZ, -R6 ;  /* 0x000000ffff067224 */ /* 0x000fe200078e0a06 */
[----:B------:R0:W-:Y:S01]  /*1210*/  STL [R1+0xac], R7 ;  /* 0x0000ac0701007387 */ /* 0x0001e20000100800 */
[----:B------:R-:W-:Y:S01]  /*1220*/  IABS R11, R4 ;  /* 0x00000004000b7213 */ /* 0x000fe20000000000 */
[----:B------:R-:W-:Y:S01]  /*1230*/  IMAD.HI.U32 R4, R12, R3, RZ ;  /* 0x000000030c047227 */ /* 0x000fe200078e00ff */
[----:B------:R-:W-:-:S03]  /*1240*/  ISETP.GE.AND P0, PT, R2, RZ, PT ;  /* 0x000000ff0200720c */ /* 0x000fc60003f06270 */
[C---:B------:R-:W-:Y:S02]  /*1250*/  IMAD R18, R8.reuse, R6, R18 ;  /* 0x0000000608127224 */ /* 0x040fe400078e0212 */
[----:B------:R-:W-:Y:S02]  /*1260*/  IMAD.MOV.U32 R2, RZ, RZ, R5 ;  /* 0x000000ffff027224 */ /* 0x000fe400078e0005 */
[----:B0-----:R-:W-:Y:S02]  /*1270*/  IMAD.MOV.U32 R7, RZ, RZ, R10 ;  /* 0x000000ffff077224 */ /* 0x001fe400078e000a */
[----:B------:R-:W-:Y:S02]  /*1280*/  IMAD.MOV R4, RZ, RZ, -R4 ;  /* 0x000000ffff047224 */ /* 0x000fe400078e0a04 */
[----:B------:R-:W-:Y:S01]  /*1290*/  @!P4 IMAD.MOV R7, RZ, RZ, -R7 ;  /* 0x000000ffff07c224 */ /* 0x000fe200078e0a07 */
[----:B------:R-:W-:Y:S01]  /*12a0*/  ISETP.GT.U32.AND P4, PT, R8, R18, PT ;  /* 0x000000120800720c */ /* 0x000fe20003f84070 */
[----:B------:R-:W-:-:S02]  /*12b0*/  @!P3 IMAD.IADD R0, R0, 0x1, -R8 ;  /* 0x000000010000b824 */ /* 0x000fc400078e0a08 */
[----:B------:R-:W-:Y:S01]  /*12c0*/  IMAD.HI.U32 R5, R12, R2, RZ ;  /* 0x000000020c057227 */ /* 0x000fe200078e00ff */
[----:B------:R0:W-:Y:S03]  /*12d0*/  STL [R1+0xb4], R7 ;  /* 0x0000b40701007387 */ /* 0x0001e60000100800 */
[C---:B------:R-:W-:Y:S02]  /*12e0*/  IMAD R3, R8.reuse, R4, R3 ;  /* 0x0000000408037224 */ /* 0x040fe400078e0203 */
[----:B------:R-:W-:Y:S02]  /*12f0*/  IMAD.MOV.U32 R6, RZ, RZ, R0 ;  /* 0x000000ffff067224 */ /* 0x000fe400078e0000 */
[----:B------:R-:W-:Y:S02]  /*1300*/  IMAD.MOV R10, RZ, RZ, -R5 ;  /* 0x000000ffff0a7224 */ /* 0x000fe400078e0a05 */
[----:B------:R-:W-:Y:S01]  /*1310*/  @!P5 IMAD.MOV R6, RZ, RZ, -R6 ;  /* 0x000000ffff06d224 */ /* 0x000fe200078e0a06 */
[C---:B------:R-:W-:Y:S01]  /*1320*/  ISETP.GT.U32.AND P5, PT, R8.reuse, R3, PT ;  /* 0x000000030800720c */ /* 0x040fe20003fa4070 */
[----:B------:R-:W-:-:S02]  /*1330*/  IMAD R10, R8, R10, R2 ;  /* 0x0000000a080a7224 */ /* 0x000fc400078e0202 */
[--C-:B------:R-:W-:Y:S01]  /*1340*/  @!P4 IMAD.IADD R18, R18, 0x1, -R8.reuse ;  /* 0x000000011212c824 */ /* 0x100fe200078e0a08 */
[----:B------:R1:W-:Y:S01]  /*1350*/  STL [R1+0xc0], R6 ;  /* 0x0000c00601007387 */ /* 0x0003e20000100800 */
[----:B------:R-:W-:Y:S01]  /*1360*/  VIADD R13, R15, 0xef ;  /* 0x000000ef0f0d7836 */ /* 0x000fe20000000000 */
[----:B------:R-:W-:Y:S01]  /*1370*/  ISETP.GT.U32.AND P3, PT, R8, R10, PT ;  /* 0x0000000a0800720c */ /* 0x000fe20003f64070 */
[----:B------:R-:W-:Y:S01]  /*1380*/  IMAD.HI.U32 R5, R12, R11, RZ ;  /* 0x0000000b0c057227 */ /* 0x000fe200078e00ff */
[----:B------:R-:W-:Y:S02]  /*1390*/  ISETP.GT.U32.AND P4, PT, R8, R18, PT ;  /* 0x000000120800720c */ /* 0x000fe40003f84070 */
[----:B------:R-:W-:Y:S01]  /*13a0*/  IABS R0, R13 ;  /* 0x0000000d00007213 */ /* 0x000fe20000000000 */
[----:B------:R-:W-:Y:S02]  /*13b0*/  IMAD.MOV R2, RZ, RZ, -R5 ;  /* 0x000000ffff027224 */ /* 0x000fe400078e0a05 */
[----:B------:R-:W-:-:S02]  /*13c0*/  @!P5 IMAD.IADD R3, R3, 0x1, -R8 ;  /* 0x000000010303d824 */ /* 0x000fc400078e0a08 */
[----:B------:R-:W-:Y:S02]  /*13d0*/  VIADD R19, R15, 0xf0 ;  /* 0x000000f00f137836 */ /* 0x000fe40000000000 */
[C---:B------:R-:W-:Y:S01]  /*13e0*/  IMAD R11, R8.reuse, R2, R11 ;  /* 0x00000002080b7224 */ /* 0x040fe200078e020b */
[----:B------:R-:W-:Y:S01]  /*13f0*/  ISETP.GT.U32.AND P5, PT, R8, R3, PT ;  /* 0x000000030800720c */ /* 0x000fe20003fa4070 */
[----:B------:R-:W-:Y:S01]  /*1400*/  @!P3 IMAD.IADD R10, R10, 0x1, -R8 ;  /* 0x000000010a0ab824 */ /* 0x000fe200078e0a08 */
[----:B------:R-:W-:Y:S01]  /*1410*/  IABS R2, R19 ;  /* 0x0000001300027213 */ /* 0x000fe20000000000 */
[----:B0-----:R-:W-:-:S03]  /*1420*/  IMAD.HI.U32 R7, R12, R0, RZ ;  /* 0x000000000c077227 */ /* 0x001fc600078e00ff */
[----:B------:R-:W-:Y:S01]  /*1430*/  ISETP.GT.U32.AND P3, PT, R8, R10, PT ;  /* 0x0000000a0800720c */ /* 0x000fe20003f64070 */
[----:B------:R-:W-:Y:S02]  /*1440*/  IMAD.MOV R7, RZ, RZ, -R7 ;  /* 0x000000ffff077224 */ /* 0x000fe400078e0a07 */
[----:B------:R-:W-:Y:S01]  /*1450*/  @!P4 IMAD.IADD R18, R18, 0x1, -R8 ;  /* 0x000000011212c824 */ /* 0x000fe200078e0a08 */
[----:B------:R-:W-:Y:S01]  /*1460*/  ISETP.GT.U32.AND P4, PT, R8, R11, PT ;  /* 0x0000000b0800720c */ /* 0x000fe20003f84070 */
[----:B------:R-:W-:-:S04]  /*1470*/  IMAD.HI.U32 R16, R12, R2, RZ ;  /* 0x000000020c107227 */ /* 0x000fc800078e00ff */
[C---:B------:R-:W-:Y:S02]  /*1480*/  IMAD R0, R8.reuse, R7, R0 ;  /* 0x0000000708007224 */ /* 0x040fe400078e0200 */
[----:B------:R-:W-:Y:S02]  /*1490*/  IMAD.MOV R16, RZ, RZ, -R16 ;  /* 0x000000ffff107224 */ /* 0x000fe400078e0a10 */
[----:B------:R-:W-:Y:S01]  /*14a0*/  @!P5 IMAD.IADD R3, R3, 0x1, -R8 ;  /* 0x000000010303d824 */ /* 0x000fe200078e0a08 */
[C---:B------:R-:W-:Y:S01]  /*14b0*/  ISETP.GT.U32.AND P5, PT, R8.reuse, R0, PT ;  /* 0x000000000800720c */ /* 0x040fe20003fa4070 */
[----:B------:R-:W-:Y:S02]  /*14c0*/  IMAD R2, R8, R16, R2 ;  /* 0x0000001008027224 */ /* 0x000fe400078e0202 */
[----:B-1----:R-:W-:Y:S02]  /*14d0*/  VIADD R6, R15, 0xee ;  /* 0x000000ee0f067836 */ /* 0x002fe40000000000 */
[----:B------:R-:W-:Y:S01]  /*14e0*/  @!P3 IMAD.IADD R10, R10, 0x1, -R8 ;  /* 0x000000010a0ab824 */ /* 0x000fe200078e0a08 */
[----:B------:R-:W-:Y:S01]  /*14f0*/  ISETP.GT.U32.AND P3, PT, R8, R2, PT ;  /* 0x000000020800720c */ /* 0x000fe20003f64070 */
[----:B------:R-:W-:Y:S01]  /*1500*/  IMAD.MOV.U32 R20, RZ, RZ, R18 ;  /* 0x000000ffff147224 */ /* 0x000fe200078e0012 */
[----:B------:R-:W-:Y:S01]  /*1510*/  IABS R4, R6 ;  /* 0x0000000600047213 */ /* 0x000fe20000000000 */
[----:B------:R-:W-:Y:S01]  /*1520*/  @!P4 IMAD.IADD R11, R11, 0x1, -R8 ;  /* 0x000000010b0bc824 */ /* 0x000fe200078e0a08 */
[----:B------:R-:W-:Y:S01]  /*1530*/  ISETP.GE.AND P4, PT, R19, RZ, PT ;  /* 0x000000ff1300720c */ /* 0x000fe20003f86270 */
[----:B------:R-:W-:-:S02]  /*1540*/  VIADD R5, R15, 0xed ;  /* 0x000000ed0f057836 */ /* 0x000fc40000000000 */
[----:B------:R-:W-:Y:S02]  /*1550*/  VIADD R7, R15, 0xec ;  /* 0x000000ec0f077836 */ /* 0x000fe40000000000 */
[----:B------:R-:W-:Y:S01]  /*1560*/  @!P1 IMAD.MOV R20, RZ, RZ, -R20 ;  /* 0x000000ffff149224 */ /* 0x000fe200078e0a14 */
[----:B------:R-:W-:Y:S01]  /*1570*/  ISETP.GT.U32.AND P1, PT, R8, R11, PT ;  /* 0x0000000b0800720c */ /* 0x000fe20003f24070 */
[----:B------:R-:W-:Y:S01]  /*1580*/  @!P5 IMAD.IADD R0, R0, 0x1, -R8 ;  /* 0x000000010000d824 */ /* 0x000fe200078e0a08 */
[----:B------:R-:W-:Y:S01]  /*1590*/  IABS R9, R5 ;  /* 0x0000000500097213 */ /* 0x000fe20000000000 */
[----:B------:R-:W-:Y:S01]  /*15a0*/  IMAD.HI.U32 R17, R12, R4, RZ ;  /* 0x000000040c117227 */ /* 0x000fe200078e00ff */
[----:B------:R-:W-:Y:S01]  /*15b0*/  IABS R18, R7 ;  /* 0x0000000700127213 */ /* 0x000fe20000000000 */
[----:B------:R0:W-:Y:S01]  /*15c0*/  STL [R1+0xc8], R20 ;  /* 0x0000c81401007387 */ /* 0x0001e20000100800 */
[----:B------:R-:W-:Y:S01]  /*15d0*/  ISETP.GT.U32.AND P5, PT, R8, R0, PT ;  /* 0x000000000800720c */ /* 0x000fe20003fa4070 */
[----:B------:R-:W-:-:S04]  /*15e0*/  IMAD.HI.U32 R16, R12, R9, RZ ;  /* 0x000000090c107227 */ /* 0x000fc800078e00ff */
[----:B------:R-:W-:Y:S02]  /*15f0*/  IMAD.MOV R17, RZ, RZ, -R17 ;  /* 0x000000ffff117224 */ /* 0x000fe400078e0a11 */
[----:B------:R-:W-:Y:S01]  /*1600*/  @!P3 IMAD.IADD R2, R2, 0x1, -R8 ;  /* 0x000000010202b824 */ /* 0x000fe200078e0a08 */
[----:B------:R-:W-:Y:S01]  /*1610*/  ISETP.GE.AND P3, PT, R13, RZ, PT ;  /* 0x000000ff0d00720c */ /* 0x000fe20003f66270 */
[----:B0-----:R-:W-:Y:S02]  /*1620*/  IMAD.MOV.U32 R20, RZ, RZ, R10 ;  /* 0x000000ffff147224 */ /* 0x001fe400078e000a */
[----:B------:R-:W-:-:S04]  /*1630*/  IMAD.HI.U32 R10, R12, R18, RZ ;  /* 0x000000120c0a7227 */ /* 0x000fc800078e00ff */
[----:B------:R-:W-:Y:S02]  /*1640*/  IMAD.MOV R16, RZ, RZ, -R16 ;  /* 0x000000ffff107224 */ /* 0x000fe400078e0a10 */
[C---:B------:R-:W-:Y:S02]  /*1650*/  IMAD R4, R8.reuse, R17, R4 ;  /* 0x0000001108047224 */ /* 0x040fe400078e0204 */
[----:B------:R-:W-:Y:S01]  /*1660*/  @!P2 IMAD.MOV R20, RZ, RZ, -R20 ;  /* 0x000000ffff14a224 */ /* 0x000fe200078e0a14 */
[C---:B------:R-:W-:Y:S01]  /*1670*/  ISETP.GT.U32.AND P2, PT, R8.reuse, R2, PT ;  /* 0x000000020800720c */ /* 0x040fe20003f44070 */
[----:B------:R-:W-:Y:S01]  /*1680*/  @!P1 IMAD.IADD R11, R11, 0x1, -R8 ;  /* 0x000000010b0b9824 */ /* 0x000fe200078e0a08 */
[C---:B------:R-:W-:Y:S01]  /*1690*/  ISETP.GT.U32.AND P1, PT, R8.reuse, R4, PT ;  /* 0x000000040800720c */ /* 0x040fe20003f24070 */
[----:B------:R-:W-:Y:S01]  /*16a0*/  IMAD.MOV R10, RZ, RZ, -R10 ;  /* 0x000000ffff0a7224 */ /* 0x000fe200078e0a0a */
[----:B------:R-:W-:Y:S01]  /*16b0*/  STL [R1+0xcc], R20 ;  /* 0x0000cc1401007387 */ /* 0x000fe20000100800 */
[----:B------:R-:W-:-:S02]  /*16c0*/  IMAD R9, R8, R16, R9 ;  /* 0x0000001008097224 */ /* 0x000fc400078e0209 */
[----:B------:R-:W-:Y:S02]  /*16d0*/  IMAD.MOV.U32 R13, RZ, RZ, R11 ;  /* 0x000000ffff0d7224 */ /* 0x000fe400078e000b */
[C---:B------:R-:W-:Y:S02]  /*16e0*/  IMAD R18, R8.reuse, R10, R18 ;  /* 0x0000000a08127224 */ /* 0x040fe400078e0212 */
[----:B------:R-:W-:Y:S01]  /*16f0*/  @!P6 IMAD.MOV R13, RZ, RZ, -R13 ;  /* 0x000000ffff0de224 */ /* 0x000fe200078e0a0d */
[----:B------:R-:W-:Y:S01]  /*1700*/  ISETP.GT.U32.AND P6, PT, R8, R9, PT ;  /* 0x000000090800720c */ /* 0x000fe20003fc4070 */
[----:B------:R-:W-:Y:S01]  /*1710*/  @!P5 IMAD.IADD R0, R0, 0x1, -R8 ;  /* 0x000000010000d824 */ /* 0x000fe200078e0a08 */
[----:B------:R-:W-:Y:S01]  /*1720*/  ISETP.GT.U32.AND P5, PT, R8, R18, PT ;  /* 0x000000120800720c */ /* 0x000fe20003fa4070 */
[----:B------:R-:W-:Y:S01]  /*1730*/  @!P0 IMAD.MOV R3, RZ, RZ, -R3 ;  /* 0x000000ffff038224 */ /* 0x000fe200078e0a03 */
[----:B------:R-:W-:Y:S01]  /*1740*/  ISETP.GE.AND P0, PT, R6, RZ, PT ;  /* 0x000000ff0600720c */ /* 0x000fe20003f06270 */
[----:B------:R-:W-:-:S02]  /*1750*/  VIADD R11, R15, 0xeb ;  /* 0x000000eb0f0b7836 */ /* 0x000fc40000000000 */
[--C-:B------:R-:W-:Y:S01]  /*1760*/  @!P2 IMAD.IADD R2, R2, 0x1, -R8.reuse ;  /* 0x000000010202a824 */ /* 0x100fe200078e0a08 */
[----:B------:R-:W-:Y:S01]  /*1770*/  STL [R1+0xd0], R3 ;  /* 0x0000d00301007387 */ /* 0x000fe20000100800 */
[----:B------:R-:W-:Y:S01]  /*1780*/  VIADD R10, R15, 0xea ;  /* 0x000000ea0f0a7836 */ /* 0x000fe20000000000 */
[----:B------:R-:W-:Y:S01]  /*1790*/  IABS R6, R11 ;  /* 0x0000000b00067213 */ /* 0x000fe20000000000 */
[--C-:B------:R-:W-:Y:S01]  /*17a0*/  @!P1 IMAD.IADD R4, R4, 0x1, -R8.reuse ;  /* 0x0000000104049824 */ /* 0x100fe200078e0a08 */
[----:B------:R0:W-:Y:S01]  /*17b0*/  STL [R1+0xd4], R13 ;  /* 0x0000d40d01007387 */ /* 0x0001e20000100800 */
[----:B------:R-:W-:Y:S01]  /*17c0*/  ISETP.GE.AND P1, PT, R7, RZ, PT ;  /* 0x000000ff0700720c */ /* 0x000fe20003f26270 */
[--C-:B------:R-:W-:Y:S01]  /*17d0*/  @!P6 IMAD.IADD R9, R9, 0x1, -R8.reuse ;  /* 0x000000010909e824 */ /* 0x100fe200078e0a08 */
[----:B------:R-:W-:Y:S01]  /*17e0*/  ISETP.GE.AND P2, PT, R5, RZ, PT ;  /* 0x000000ff0500720c */ /* 0x000fe20003f46270 */
[----:B------:R-:W-:Y:S01]  /*17f0*/  @!P5 IMAD.IADD R18, R18, 0x1, -R8 ;  /* 0x000000011212d824 */ /* 0x000fe200078e0a08 */
[----:B------:R-:W-:Y:S01]  /*1800*/  IABS R7, R10 ;  /* 0x0000000a00077213 */ /* 0x000fe20000000000 */
[----:B------:R-:W-:Y:S01]  /*1810*/  IMAD.HI.U32 R5, R12, R6, RZ ;  /* 0x000000060c057227 */ /* 0x000fe200078e00ff */
[----:B------:R-:W-:-:S02]  /*1820*/  ISETP.GT.U32.AND P6, PT, R8, R4, PT ;  /* 0x000000040800720c */ /* 0x000fc40003fc4070 */
[C---:B------:R-:W-:Y:S01]  /*1830*/  ISETP.GT.U32.AND P5, PT, R8.reuse, R9, PT ;  /* 0x000000090800720c */ /* 0x040fe20003fa4070 */
[----:B0-----:R-:W-:Y:S02]  /*1840*/  IMAD.MOV.U32 R13, RZ, RZ, R2 ;  /* 0x000000ffff0d7224 */ /* 0x001fe400078e0002 */
[----:B------:R-:W-:Y:S02]  /*1850*/  IMAD.MOV R2, RZ, RZ, -R5 ;  /* 0x000000ffff027224 */ /* 0x000fe400078e0a05 */
[----:B------:R-:W-:Y:S01]  /*1860*/  @!P4 IMAD.MOV R13, RZ, RZ, -R13 ;  /* 0x000000ffff0dc224 */ /* 0x000fe200078e0a0d */
[C---:B------:R-:W-:Y:S01]  /*1870*/  ISETP.GT.U32.AND P4, PT, R8.reuse, R18, PT ;  /* 0x000000120800720c */ /* 0x040fe20003f84070 */
[----:B------:R-:W-:Y:S02]  /*1880*/  IMAD R6, R8, R2, R6 ;  /* 0x0000000208067224 */ /* 0x000fe400078e0206 */
[C---:B------:R-:W-:Y:S01]  /*1890*/  VIADD R3, R15.reuse, 0xe9 ;  /* 0x000000e90f037836 */ /* 0x040fe20000000000 */
[----:B------:R0:W-:Y:S01]  /*18a0*/  STL [R1+0xd8], R13 ;  /* 0x0000d80d01007387 */ /* 0x0001e20000100800 */
[--C-:B------:R-:W-:Y:S01]  /*18b0*/  @!P6 IMAD.IADD R4, R4, 0x1, -R8.reuse ;  /* 0x000000010404e824 */ /* 0x100fe200078e0a08 */
[----:B------:R-:W-:Y:S01]  /*18c0*/  ISETP.GT.U32.AND P6, PT, R8, R6, PT ;  /* 0x000000060800720c */ /* 0x000fe20003fc4070 */
[----:B------:R-:W-:Y:S01]  /*18d0*/  VIADD R5, R15, 0xe8 ;  /* 0x000000e80f057836 */ /* 0x000fe20000000000 */
[----:B------:R-:W-:Y:S01]  /*18e0*/  IABS R2, R3 ;  /* 0x0000000300027213 */ /* 0x000fe20000000000 */
[----:B------:R-:W-:Y:S01]  /*18f0*/  @!P5 IMAD.IADD R9, R9, 0x1, -R8 ;  /* 0x000000010909d824 */ /* 0x000fe200078e0a08 */
[----:B------:R-:W-:Y:S01]  /*1900*/  ISETP.GE.AND P5, PT, R11, RZ, PT ;  /* 0x000000ff0b00720c */ /* 0x000fe20003fa6270 */
[----:B------:R-:W-:Y:S01]  /*1910*/  IMAD.MOV.U32 R17, RZ, RZ, R4 ;  /* 0x000000ffff117224 */ /* 0x000fe200078e0004 */
[----:B------:R-:W-:Y:S01]  /*1920*/  IABS R19, R5 ;  /* 0x0000000500137213 */ /* 0x000fe20000000000 */
[----:B------:R-:W-:-:S02]  /*1930*/  @!P4 IMAD.IADD R18, R18, 0x1, -R8 ;  /* 0x000000011212c824 */ /* 0x000fc400078e0a08 */
[----:B0-----:R-:W-:-:S04]  /*1940*/  IMAD.HI.U32 R13, R12, R7, RZ ;  /* 0x000000070c0d7227 */ /* 0x001fc800078e00ff */
[----:B------:R-:W-:Y:S02]  /*1950*/  IMAD.MOV R13, RZ, RZ, -R13 ;  /* 0x000000ffff0d7224 */ /* 0x000fe400078e0a0d */
[----:B------:R-:W-:-:S04]  /*1960*/  IMAD.HI.U32 R16, R12, R2, RZ ;  /* 0x000000020c107227 */ /* 0x000fc800078e00ff */
[----:B------:R-:W-:Y:S02]  /*1970*/  IMAD R7, R8, R13, R7 ;  /* 0x0000000d08077224 */ /* 0x000fe400078e0207 */
[----:B------:R-:W-:Y:S01]  /*1980*/  @!P6 IMAD.IADD R6, R6, 0x1, -R8 ;  /* 0x000000010606e824 */ /* 0x000fe200078e0a08 */
[----:B------:R-:W-:Y:S01]  /*1990*/  ISETP.GE.AND P6, PT, R10, RZ, PT ;  /* 0x000000ff0a00720c */ /* 0x000fe20003fc6270 */
[----:B------:R-:W-:Y:S01]  /*19a0*/  IMAD.HI.U32 R13, R12, R19, RZ ;  /* 0x000000130c0d7227 */ /* 0x000fe200078e00ff */
[----:B------:R-:W-:-:S03]  /*19b0*/  ISETP.GT.U32.AND P4, PT, R8, R7, PT ;  /* 0x000000070800720c */ /* 0x000fc60003f84070 */
[----:B------:R-:W-:Y:S02]  /*19c0*/  VIADD R11, R15, 0xe7 ;  /* 0x000000e70f0b7836 */ /* 0x000fe40000000000 */
[----:B------:R-:W-:Y:S02]  /*19d0*/  IMAD.MOV R16, RZ, RZ, -R16 ;  /* 0x000000ffff107224 */ /* 0x000fe400078e0a10 */
[----:B------:R-:W-:Y:S01]  /*19e0*/  @!P3 IMAD.MOV R0, RZ, RZ, -R0 ;  /* 0x000000ffff00b224 */ /* 0x000fe200078e0a00 */
[----:B------:R-:W-:Y:S01]  /*19f0*/  ISETP.GT.U32.AND P3, PT, R8, R6, PT ;  /* 0x000000060800720c */ /* 0x000fe20003f64070 */
[----:B------:R-:W-:Y:S02]  /*1a00*/  @!P0 IMAD.MOV R17, RZ, RZ, -R17 ;  /* 0x000000ffff118224 */ /* 0x000fe400078e0a11 */
[----:B------:R-:W-:Y:S01]  /*1a10*/  IMAD.MOV R13, RZ, RZ, -R13 ;  /* 0x000000ffff0d7224 */ /* 0x000fe200078e0a0d */
[----:B------:R0:W-:Y:S01]  /*1a20*/  STL [R1+0xec], R0 ;  /* 0x0000ec0001007387 */ /* 0x0001e20000100800 */
[----:B------:R-:W-:-:S02]  /*1a30*/  @!P4 IMAD.IADD R7, R7, 0x1, -R8 ;  /* 0x000000010707c824 */ /* 0x000fc400078e0a08 */
[----:B------:R-:W-:Y:S01]  /*1a40*/  VIADD R10, R15, 0xe6 ;  /* 0x000000e60f0a7836 */ /* 0x000fe20000000000 */
[----:B------:R1:W-:Y:S01]  /*1a50*/  STL [R1+0xf0], R17 ;  /* 0x0000f01101007387 */ /* 0x0003e20000100800 */
[C---:B------:R-:W-:Y:S01]  /*1a60*/  IMAD R2, R8.reuse, R16, R2 ;  /* 0x0000001008027224 */ /* 0x040fe200078e0202 */
[----:B------:R-:W-:Y:S01]  /*1a70*/  IABS R16, R11 ;  /* 0x0000000b00107213 */ /* 0x000fe20000000000 */
[C---:B------:R-:W-:Y:S01]  /*1a80*/  IMAD R19, R8.reuse, R13, R19 ;  /* 0x0000000d08137224 */ /* 0x040fe200078e0213 */
[----:B------:R-:W-:Y:S01]  /*1a90*/  ISETP.GT.U32.AND P4, PT, R8, R7, PT ;  /* 0x000000070800720c */ /* 0x000fe20003f84070 */
[----:B------:R-:W-:Y:S01]  /*1aa0*/  @!P2 IMAD.MOV R9, RZ, RZ, -R9 ;  /* 0x000000ffff09a224 */ /* 0x000fe200078e0a09 */
[----:B------:R-:W-:Y:S01]  /*1ab0*/  IABS R13, R10 ;  /* 0x0000000a000d7213 */ /* 0x000fe20000000000 */
[----:B0-----:R-:W-:Y:S01]  /*1ac0*/  IMAD.HI.U32 R0, R12, R16, RZ ;  /* 0x000000100c007227 */ /* 0x001fe200078e00ff */
[C---:B------:R-:W-:Y:S02]  /*1ad0*/  ISETP.GT.U32.AND P0, PT, R8.reuse, R2, PT ;  /* 0x000000020800720c */ /* 0x040fe40003f04070 */
[----:B------:R-:W-:Y:S01]  /*1ae0*/  ISETP.GT.U32.AND P2, PT, R8, R19, PT ;  /* 0x000000130800720c */ /* 0x000fe20003f44070 */
[----:B-1----:R-:W-:Y:S01]  /*1af0*/  IMAD.MOV.U32 R17, RZ, RZ, R18 ;  /* 0x000000ffff117224 */ /* 0x002fe200078e0012 */
[----:B------:R-:W-:Y:S01]  /*1b00*/  STL [R1+0xf4], R9 ;  /* 0x0000f40901007387 */ /* 0x000fe20000100800 */
[----:B------:R-:W-:-:S04]  /*1b10*/  IMAD.HI.U32 R4, R12, R13, RZ ;  /* 0x0000000d0c047227 */ /* 0x000fc800078e00ff */
[----:B------:R-:W-:Y:S01]  /*1b20*/  @!P1 IMAD.MOV R17, RZ, RZ, -R17 ;  /* 0x000000ffff119224 */ /* 0x000fe200078e0a11 */
[----:B------:R-:W-:Y:S01]  /*1b30*/  ISETP.GE.AND P1, PT, R3, RZ, PT ;  /* 0x000000ff0300720c */ /* 0x000fe20003f26270 */
[----:B------:R-:W-:Y:S01]  /*1b40*/  @!P3 IMAD.IADD R6, R6, 0x1, -R8 ;  /* 0x000000010606b824 */ /* 0x000fe200078e0a08 */
[----:B------:R-:W-:Y:S01]  /*1b50*/  ISETP.GE.AND P3, PT, R5, RZ, PT ;  /* 0x000000ff0500720c */ /* 0x000fe20003f66270 */
[----:B------:R-:W-:Y:S01]  /*1b60*/  IMAD.MOV R0, RZ, RZ, -R0 ;  /* 0x000000ffff007224 */ /* 0x000fe200078e0a00 */
[----:B------:R0:W-:Y:S01]  /*1b70*/  STL [R1+0xfc], R17 ;  /* 0x0000fc1101007387 */ /* 0x0001e20000100800 */
[----:B------:R-:W-:Y:S02]  /*1b80*/  IMAD.MOV R4, RZ, RZ, -R4 ;  /* 0x000000ffff047224 */ /* 0x000fe400078e0a04 */
[----:B------:R-:W-:Y:S01]  /*1b90*/  @!P4 IMAD.IADD R7, R7, 0x1, -R8 ;  /* 0x000000010707c824 */ /* 0x000fe200078e0a08 */
[----:B------:R-:W-:Y:S01]  /*1ba0*/  ISETP.GE.AND P4, PT, R11, RZ, PT ;  /* 0x000000ff0b00720c */ /* 0x000fe20003f86270 */
[----:B------:R-:W-:-:S02]  /*1bb0*/  IMAD R3, R8, R0, R16 ;  /* 0x0000000008037224 */ /* 0x000fc400078e0210 */
[----:B------:R-:W-:Y:S02]  /*1bc0*/  @!P0 IMAD.IADD R2, R2, 0x1, -R8 ;  /* 0x0000000102028824 */ /* 0x000fe400078e0a08 */
[C---:B------:R-:W-:Y:S02]  /*1bd0*/  IMAD R5, R8.reuse, R4, R13 ;  /* 0x0000000408057224 */ /* 0x040fe400078e020d */
[----:B0-----:R-:W-:Y:S01]  /*1be0*/  IMAD.MOV.U32 R17, RZ, RZ, R6 ;  /* 0x000000ffff117224 */ /* 0x001fe200078e0006 */
[C---:B------:R-:W-:Y:S01]  /*1bf0*/  ISETP.GT.U32.AND P0, PT, R8.reuse, R2, PT ;  /* 0x000000020800720c */ /* 0x040fe20003f04070 */
[----:B------:R-:W-:Y:S02]  /*1c00*/  IMAD.MOV.U32 R9, RZ, RZ, R7 ;  /* 0x000000ffff097224 */ /* 0x000fe400078e0007 */
[----:B------:R-:W-:Y:S01]  /*1c10*/  @!P5 IMAD.MOV R17, RZ, RZ, -R17 ;  /* 0x000000ffff11d224 */ /* 0x000fe200078e0a11 */
[----:B------:R-:W-:Y:S01]  /*1c20*/  ISETP.GT.U32.AND P5, PT, R8, R3, PT ;  /* 0x000000030800720c */ /* 0x000fe20003fa4070 */
[----:B------:R-:W-:-:S02]  /*1c30*/  @!P2 IMAD.IADD R19, R19, 0x1, -R8 ;  /* 0x000000011313a824 */ /* 0x000fc400078e0a08 */
[----:B------:R-:W-:Y:S01]  /*1c40*/  @!P6 IMAD.MOV R9, RZ, RZ, -R9 ;  /* 0x000000ffff09e224 */ /* 0x000fe200078e0a09 */
[C---:B------:R-:W-:Y:S01]  /*1c50*/  ISETP.GT.U32.AND P6, PT, R8.reuse, R5, PT ;  /* 0x000000050800720c */ /* 0x040fe20003fc4070 */
[C---:B------:R-:W-:Y:S01]  /*1c60*/  VIADD R4, R15.reuse, 0xe5 ;  /* 0x000000e50f047836 */ /* 0x040fe20000000000 */
[----:B------:R-:W-:Y:S01]  /*1c70*/  ISETP.GT.U32.AND P2, PT, R8, R19, PT ;  /* 0x000000130800720c */ /* 0x000fe20003f44070 */
[----:B------:R-:W-:Y:S01]  /*1c80*/  VIADD R0, R15, 0xe4 ;  /* 0x000000e40f007836 */ /* 0x000fe20000000000 */
[----:B------:R-:W-:Y:S01]  /*1c90*/  STL [R1+0x10c], R17 ;  /* 0x00010c1101007387 */ /* 0x000fe20000100800 */
[--C-:B------:R-:W-:Y:S01]  /*1ca0*/  @!P0 IMAD.IADD R2, R2, 0x1, -R8.reuse ;  /* 0x0000000102028824 */ /* 0x100fe200078e0a08 */
[----:B------:R-:W-:Y:S02]  /*1cb0*/  IABS R6, R4 ;  /* 0x0000000400067213 */ /* 0x000fe40000000000 */
[----:B------:R-:W-:Y:S01]  /*1cc0*/  IABS R7, R0 ;  /* 0x0000000000077213 */ /* 0x000fe20000000000 */
[--C-:B------:R-:W-:Y:S01]  /*1cd0*/  @!P5 IMAD.IADD R3, R3, 0x1, -R8.reuse ;  /* 0x000000010303d824 */ /* 0x100fe200078e0a08 */
[----:B------:R-:W-:Y:S01]  /*1ce0*/  ISETP.GE.AND P0, PT, R10, RZ, PT ;  /* 0x000000ff0a00720c */ /* 0x000fe20003f06270 */
[----:B------:R-:W-:Y:S01]  /*1cf0*/  IMAD.HI.U32 R10, R12, R6, RZ ;  /* 0x000000060c0a7227 */ /* 0x000fe200078e00ff */
[----:B------:R0:W-:Y:S02]  /*1d00*/  STL [R1+0x110], R9 ;  /* 0x0001100901007387 */ /* 0x0001e40000100800 */
[----:B------:R-:W-:Y:S01]  /*1d10*/  ISETP.GT.U32.AND P5, PT, R8, R3, PT ;  /* 0x000000030800720c */ /* 0x000fe20003fa4070 */
[----:B------:R-:W-:-:S02]  /*1d20*/  @!P6 IMAD.IADD R5, R5, 0x1, -R8 ;  /* 0x000000010505e824 */ /* 0x000fc400078e0a08 */
[----:B------:R-:W-:Y:S01]  /*1d30*/  @!P2 IMAD.IADD R19, R19, 0x1, -R8 ;  /* 0x000000011313a824 */ /* 0x000fe200078e0a08 */
[----:B------:R-:W-:Y:S01]  /*1d40*/  ISETP.GE.AND P2, PT, R4, RZ, PT ;  /* 0x000000ff0400720c */ /* 0x000fe20003f46270 */
[----:B------:R-:W-:Y:S01]  /*1d50*/  IMAD.HI.U32 R4, R12, R7, RZ ;  /* 0x000000070c047227 */ /* 0x000fe200078e00ff */
[----:B------:R-:W-:-:S03]  /*1d60*/  ISETP.GT.U32.AND P6, PT, R8, R5, PT ;  /* 0x000000050800720c */ /* 0x000fc60003fc4070 */
[----:B------:R-:W-:Y:S02]  /*1d70*/  IMAD.MOV R10, RZ, RZ, -R10 ;  /* 0x000000ffff0a7224 */ /* 0x000fe400078e0a0a */
[----:B------:R-:W-:Y:S02]  /*1d80*/  IMAD.MOV R4, RZ, RZ, -R4 ;  /* 0x000000ffff047224 */ /* 0x000fe400078e0a04 */
[C---:B------:R-:W-:Y:S02]  /*1d90*/  IMAD R6, R8.reuse, R10, R6 ;  /* 0x0000000a08067224 */ /* 0x040fe400078e0206 */
[----:B0-----:R-:W-:Y:S02]  /*1da0*/  VIADD R9, R15, 0xe3 ;  /* 0x000000e30f097836 */ /* 0x001fe40000000000 */
[C---:B------:R-:W-:Y:S02]  /*1db0*/  IMAD R4, R8.reuse, R4, R7 ;  /* 0x0000000408047224 */ /* 0x040fe400078e0207 */
[--C-:B------:R-:W-:Y:S01]  /*1dc0*/  @!P5 IMAD.IADD R3, R3, 0x1, -R8.reuse ;  /* 0x000000010303d824 */ /* 0x100fe200078e0a08 */
[C---:B------:R-:W-:Y:S01]  /*1dd0*/  ISETP.GT.U32.AND P5, PT, R8.reuse, R6, PT ;  /* 0x000000060800720c */ /* 0x040fe20003fa4070 */
[----:B------:R-:W-:Y:S01]  /*1de0*/  @!P6 IMAD.IADD R5, R5, 0x1, -R8 ;  /* 0x000000010505e824 */ /* 0x000fe200078e0a08 */
[----:B------:R-:W-:Y:S01]  /*1df0*/  IABS R13, R9 ;  /* 0x00000009000d7213 */ /* 0x000fe20000000000 */
[----:B------:R-:W-:Y:S01]  /*1e00*/  IMAD.MOV.U32 R11, RZ, RZ, R2 ;  /* 0x000000ffff0b7224 */ /* 0x000fe200078e0002 */
[----:B------:R-:W-:Y:S01]  /*1e10*/  ISETP.GT.U32.AND P6, PT, R8, R4, PT ;  /* 0x000000040800720c */ /* 0x000fe20003fc4070 */
[----:B------:R-:W-:-:S02]  /*1e20*/  VIADD R10, R15, 0xe2 ;  /* 0x000000e20f0a7836 */ /* 0x000fc40000000000 */
[----:B------:R-:W-:-:S03]  /*1e30*/  IMAD.HI.U32 R2, R12, R13, RZ ;  /* 0x0000000d0c027227 */ /* 0x000fc600078e00ff */
[----:B------:R-:W-:Y:S01]  /*1e40*/  IABS R17, R10 ;  /* 0x0000000a00117213 */ /* 0x000fe20000000000 */
[----:B------:R-:W-:Y:S01]  /*1e50*/  @!P1 IMAD.MOV R11, RZ, RZ, -R11 ;  /* 0x000000ffff0b9224 */ /* 0x000fe200078e0a0b */
[----:B------:R-:W-:Y:S01]  /*1e60*/  ISETP.GE.AND P1, PT, R0, RZ, PT ;  /* 0x000000ff0000720c */ /* 0x000fe20003f26270 */
[----:B------:R-:W-:Y:S02]  /*1e70*/  IMAD.MOV R2, RZ, RZ, -R2 ;  /* 0x000000ffff027224 */ /* 0x000fe400078e0a02 */
[--C-:B------:R-:W-:Y:S01]  /*1e80*/  @!P5 IMAD.IADD R6, R6, 0x1, -R8.reuse ;  /* 0x000000010606d824 */ /* 0x100fe200078e0a08 */
[----:B------:R0:W-:Y:S01]  /*1e90*/  STL [R1+0x114], R11 ;  /* 0x0001140b01007387 */ /* 0x0001e20000100800 */
[----:B------:R-:W-:Y:S02]  /*1ea0*/  IMAD R13, R8, R2, R13 ;  /* 0x00000002080d7224 */ /* 0x000fe400078e020d */
[----:B------:R-:W-:Y:S01]  /*1eb0*/  @!P6 IMAD.IADD R4, R4, 0x1, -R8 ;  /* 0x000000010404e824 */ /* 0x000fe200078e0a08 */
[C---:B------:R-:W-:Y:S01]  /*1ec0*/  ISETP.GT.U32.AND P6, PT, R8.reuse, R6, PT ;  /* 0x000000060800720c */ /* 0x040fe20003fc4070 */
[----:B------:R-:W-:Y:S01]  /*1ed0*/  VIADD R0, R15, 0xe0 ;  /* 0x000000e00f007836 */ /* 0x000fe20000000000 */
[----:B------:R-:W-:Y:S01]  /*1ee0*/  ISETP.GT.U32.AND P5, PT, R8, R13, PT ;  /* 0x0000000d0800720c */ /* 0x000fe20003fa4070 */
[----:B------:R-:W-:-:S03]  /*1ef0*/  IMAD.HI.U32 R20, R12, R17, RZ ;  /* 0x000000110c147227 */ /* 0x000fc600078e00ff */
[----:B------:R-:W-:Y:S01]  /*1f00*/  IABS R2, R0 ;  /* 0x0000000000027213 */ /* 0x000fe20000000000 */
[----:B0-----:R-:W-:Y:S02]  /*1f10*/  VIADD R11, R15, 0xe1 ;  /* 0x000000e10f0b7836 */ /* 0x001fe40000000000 */
[----:B------:R-:W-:Y:S02]  /*1f20*/  IMAD.MOV.U32 R21, RZ, RZ, R3 ;  /* 0x000000ffff157224 */ /* 0x000fe400078e0003 */
[----:B------:R-:W-:Y:S01]  /*1f30*/  IMAD.MOV R20, RZ, RZ, -R20 ;  /* 0x000000ffff147224 */ /* 0x000fe200078e0a14 */
[----:B------:R-:W-:Y:S01]  /*1f40*/  IABS R16, R11 ;  /* 0x0000000b00107213 */ /* 0x000fe20000000000 */
[----:B------:R-:W-:Y:S01]  /*1f50*/  @!P3 IMAD.MOV R19, RZ, RZ, -R19 ;  /* 0x000000ffff13b224 */ /* 0x000fe200078e0a13 */
[----:B------:R-:W-:Y:S01]  /*1f60*/  ISETP.GE.AND P3, PT, R9, RZ, PT ;  /* 0x000000ff0900720c */ /* 0x000fe20003f66270 */
[----:B------:R-:W-:Y:S01]  /*1f70*/  @!P4 IMAD.MOV R21, RZ, RZ, -R21 ;  /* 0x000000ffff15c224 */ /* 0x000fe200078e0a15 */
[----:B------:R-:W-:Y:S01]  /*1f80*/  ISETP.GT.U32.AND P4, PT, R8, R4, PT ;  /* 0x000000040800720c */ /* 0x000fe20003f84070 */
[----:B------:R-:W-:Y:S01]  /*1f90*/  IMAD.HI.U32 R18, R12, R16, RZ ;  /* 0x000000100c127227 */ /* 0x000fe200078e00ff */
[----:B------:R0:W-:Y:S03]  /*1fa0*/  STL [R1+0x118], R19 ;  /* 0x0001181301007387 */ /* 0x0001e60000100800 */
[----:B------:R-:W-:Y:S01]  /*1fb0*/  IMAD R9, R8, R20, R17 ;  /* 0x0000001408097224 */ /* 0x000fe200078e0211 */
[----:B------:R-:W-:Y:S01]  /*1fc0*/  STL [R1+0x120], R21 ;  /* 0x0001201501007387 */ /* 0x000fe20000100800 */
[----:B------:R-:W-:-:S02]  /*1fd0*/  IMAD.MOV R18, RZ, RZ, -R18 ;  /* 0x000000ffff127224 */ /* 0x000fc400078e0a12 */
[--C-:B------:R-:W-:Y:S01]  /*1fe0*/  @!P6 IMAD.IADD R6, R6, 0x1, -R8.reuse ;  /* 0x000000010606e824 */ /* 0x100fe200078e0a08 */
[C---:B------:R-:W-:Y:S01]  /*1ff0*/  ISETP.GT.U32.AND P6, PT, R8.reuse, R9, PT ;  /* 0x000000090800720c */ /* 0x040fe20003fc4070 */
[----:B------:R-:W-:Y:S02]  /*2000*/  @!P5 IMAD.IADD R13, R13, 0x1, -R8 ;  /* 0x000000010d0dd824 */ /* 0x000fe400078e0a08 */
[----:B0-----:R-:W-:Y:S02]  /*2010*/  IMAD.MOV.U32 R19, RZ, RZ, R2 ;  /* 0x000000ffff137224 */ /* 0x001fe400078e0002 */
[C---:B------:R-:W-:Y:S01]  /*2020*/  IMAD R2, R8.reuse, R18, R16 ;  /* 0x0000001208027224 */ /* 0x040fe200078e0210 */
[----:B------:R-:W-:Y:S01]  /*2030*/  ISETP.GT.U32.AND P5, PT, R8, R13, PT ;  /* 0x0000000d0800720c */ /* 0x000fe20003fa4070 */
[----:B------:R-:W-:-:S04]  /*2040*/  IMAD.HI.U32 R3, R12, R19, RZ ;  /* 0x000000130c037227 */ /* 0x000fc800078e00ff */
[----:B------:R-:W-:Y:S02]  /*2050*/  IMAD.MOV.U32 R16, RZ, RZ, R6 ;  /* 0x000000ffff107224 */ /* 0x000fe400078e0006 */
[----:B------:R-:W-:Y:S02]  /*2060*/  VIADD R7, R15, 0xdf ;  /* 0x000000df0f077836 */ /* 0x000fe40000000000 */
[----:B------:R-:W-:Y:S02]  /*2070*/  IMAD.MOV R3, RZ, RZ, -R3 ;  /* 0x000000ffff037224 */ /* 0x000fe400078e0a03 */
[----:B------:R-:W-:Y:S01]  /*2080*/  @!P2 IMAD.MOV R16, RZ, RZ, -R16 ;  /* 0x000000ffff10a224 */ /* 0x000fe200078e0a10 */
[----:B------:R-:W-:Y:S01]  /*2090*/  ISETP.GT.U32.AND P2, PT, R8, R2, PT ;  /* 0x000000020800720c */ /* 0x000fe20003f44070 */
[----:B------:R-:W-:Y:S01]  /*20a0*/  @!P4 IMAD.IADD R4, R4, 0x1, -R8 ;  /* 0x000000010404c824 */ /* 0x000fe200078e0a08 */
[----:B------:R-:W-:Y:S01]  /*20b0*/  ISETP.GE.AND P4, PT, R11, RZ, PT ;  /* 0x000000ff0b00720c */ /* 0x000fe20003f86270 */
[----:B------:R-:W-:Y:S01]  /*20c0*/  IMAD R11, R8, R3, R19 ;  /* 0x00000003080b7224 */ /* 0x000fe200078e0213 */
[----:B------:R-:W-:Y:S01]  /*20d0*/  IABS R17, R7 ;  /* 0x0000000700117213 */ /* 0x000fe20000000000 */
[----:B------:R-:W-:-:S02]  /*20e0*/  IMAD.MOV.U32 R18, RZ, RZ, R5 ;  /* 0x000000ffff127224 */ /* 0x000fc400078e0005 */
[----:B------:R-:W-:Y:S01]  /*20f0*/  @!P6 IMAD.IADD R9, R9, 0x1, -R8 ;  /* 0x000000010909e824 */ /* 0x000fe200078e0a08 */
[----:B------:R-:W-:Y:S01]  /*2100*/  ISETP.GT.U32.AND P6, PT, R8, R11, PT ;  /* 0x0000000b0800720c */ /* 0x000fe20003fc4070 */
[----:B------:R-:W-:-:S04]  /*2110*/  IMAD.HI.U32 R5, R12, R17, RZ ;  /* 0x000000110c057227 */ /* 0x000fc800078e00ff */
[----:B------:R-:W-:Y:S02]  /*2120*/  IMAD.MOV R5, RZ, RZ, -R5 ;  /* 0x000000ffff057224 */ /* 0x000fe400078e0a05 */
[----:B------:R-:W-:Y:S01]  /*2130*/  @!P5 IMAD.IADD R13, R13, 0x1, -R8 ;  /* 0x000000010d0dd824 */ /* 0x000fe200078e0a08 */
[----:B------:R-:W-:Y:S01]  /*2140*/  ISETP.GE.AND P5, PT, R0, RZ, PT ;  /* 0x000000ff0000720c */ /* 0x000fe20003fa6270 */
[----:B------:R-:W-:Y:S01]  /*2150*/  @!P0 IMAD.MOV R18, RZ, RZ, -R18 ;  /* 0x000000ffff128224 */ /* 0x000fe200078e0a12 */
[----:B------:R-:W-:Y:S01]  /*2160*/  ISETP.GE.AND P0, PT, R10, RZ, PT ;  /* 0x000000ff0a00720c */ /* 0x000fe20003f06270 */
[----:B------:R-:W-:Y:S02]  /*2170*/  @!P2 IMAD.IADD R2, R2, 0x1, -R8 ;  /* 0x000000010202a824 */ /* 0x000fe400078e0a08 */
[C---:B------:R-:W-:Y:S01]  /*2180*/  IMAD R0, R8.reuse, R5, R17 ;  /* 0x0000000508007224 */ /* 0x040fe200078e0211 */
[----:B------:R0:W-:Y:S01]  /*2190*/  STL [R1+0x124], R18 ;  /* 0x0001241201007387 */ /* 0x0001e20000100800 */
[----:B------:R-:W-:Y:S01]  /*21a0*/  VIADD R5, R15, 0xde ;  /* 0x000000de0f057836 */ /* 0x000fe20000000000 */
[C---:B------:R-:W-:Y:S01]  /*21b0*/  ISETP.GT.U32.AND P2, PT, R8.reuse, R2, PT ;  /* 0x000000020800720c */ /* 0x040fe20003f44070 */
[----:B------:R-:W-:Y:S01]  /*21c0*/  IMAD.MOV.U32 R10, RZ, RZ, R4 ;  /* 0x000000ffff0a7224 */ /* 0x000fe200078e0004 */
[----:B------:R1:W-:Y:S01]  /*21d0*/  STL [R1+0x130], R16 ;  /* 0x0001301001007387 */ /* 0x0003e20000100800 */
[----:B------:R-:W-:Y:S01]  /*21e0*/  @!P6 IMAD.IADD R11, R11, 0x1, -R8 ;  /* 0x000000010b0be824 */ /* 0x000fe200078e0a08 */
[----:B------:R-:W-:Y:S01]  /*21f0*/  IABS R17, R5 ;  /* 0x0000000500117213 */ /* 0x000fe20000000000 */
[----:B------:R-:W-:Y:S01]  /*2200*/  @!P1 IMAD.MOV R10, RZ, RZ, -R10 ;  /* 0x000000ffff0a9224 */ /* 0x000fe200078e0a0a */
[C---:B------:R-:W-:Y:S01]  /*2210*/  ISETP.GT.U32.AND P1, PT, R8.reuse, R9, PT ;  /* 0x000000090800720c */ /* 0x040fe20003f24070 */
[----:B------:R-:W-:Y:S01]  /*2220*/  VIADD R3, R15, 0xdd ;  /* 0x000000dd0f037836 */ /* 0x000fe20000000000 */
[----:B------:R-:W-:Y:S01]  /*2230*/  ISETP.GT.U32.AND P6, PT, R8, R11, PT ;  /* 0x0000000b0800720c */ /* 0x000fe20003fc4070 */
[----:B------:R-:W-:Y:S01]  /*2240*/  IMAD.HI.U32 R19, R12, R17, RZ ;  /* 0x000000110c137227 */ /* 0x000fe200078e00ff */
[----:B------:R2:W-:Y:S02]  /*2250*/  STL [R1+0x134], R10 ;  /* 0x0001340a01007387 */ /* 0x0005e40000100800 */
[----:B0-----:R-:W-:Y:S01]  /*2260*/  IABS R18, R3 ;  /* 0x0000000300127213 */ /* 0x001fe20000000000 */
[----:B------:R-:W-:-:S02]  /*2270*/  IMAD.MOV R19, RZ, RZ, -R19 ;  /* 0x000000ffff137224 */ /* 0x000fc400078e0a13 */
[--C-:B------:R-:W-:Y:S01]  /*2280*/  @!P2 IMAD.IADD R2, R2, 0x1, -R8.reuse ;  /* 0x000000010202a824 */ /* 0x100fe200078e0a08 */
[----:B------:R-:W-:Y:S01]  /*2290*/  ISETP.GE.AND P2, PT, R7, RZ, PT ;  /* 0x000000ff0700720c */ /* 0x000fe20003f46270 */
[C---:B------:R-:W-:Y:S02]  /*22a0*/  IMAD R7, R8.reuse, R19, R17 ;  /* 0x0000001308077224 */ /* 0x040fe400078e0211 */
[--C-:B------:R-:W-:Y:S01]  /*22b0*/  @!P1 IMAD.IADD R9, R9, 0x1, -R8.reuse ;  /* 0x0000000109099824 */ /* 0x100fe200078e0a08 */
[C---:B------:R-:W-:Y:S01]  /*22c0*/  ISETP.GT.U32.AND P1, PT, R8.reuse, R0, PT ;  /* 0x000000000800720c */ /* 0x040fe20003f24070 */
[----:B------:R-:W-:Y:S01]  /*22d0*/  @!P6 IMAD.IADD R11, R11, 0x1, -R8 ;  /* 0x000000010b0be824 */ /* 0x000fe200078e0a08 */
[----:B------:R-:W-:Y:S01]  /*22e0*/  ISETP.GT.U32.AND P6, PT, R8, R7, PT ;  /* 0x000000070800720c */ /* 0x000fe20003fc4070 */
[C---:B------:R-:W-:Y:S02]  /*22f0*/  VIADD R6, R15.reuse, 0xdc ;  /* 0x000000dc0f067836 */ /* 0x040fe40000000000 */
[----:B-1----:R-:W-:-:S02]  /*2300*/  VIADD R16, R15, 0xdb ;  /* 0x000000db0f107836 */ /* 0x002fc40000000000 */
[----:B------:R-:W-:Y:S01]  /*2310*/  IMAD.HI.U32 R17, R12, R18, RZ ;  /* 0x000000120c117227 */ /* 0x000fe200078e00ff */
[----:B--2---:R-:W-:Y:S02]  /*2320*/  IABS R10, R6 ;  /* 0x00000006000a7213 */ /* 0x004fe40000000000 */
[----:B------:R-:W-:Y:S01]  /*2330*/  IABS R4, R16 ;  /* 0x0000001000047213 */ /* 0x000fe20000000000 */
[----:B------:R-:W-:Y:S02]  /*2340*/  IMAD.MOV R17, RZ, RZ, -R17 ;  /* 0x000000ffff117224 */ /* 0x000fe400078e0a11 */
[----:B------:R-:W-:Y:S01]  /*2350*/  @!P1 IMAD.IADD R0, R0, 0x1, -R8 ;  /* 0x0000000100009824 */ /* 0x000fe200078e0a08 */
[----:B------:R-:W-:Y:S01]  /*2360*/  ISETP.GE.AND P1, PT, R5, RZ, PT ;  /* 0x000000ff0500720c */ /* 0x000fe20003f26270 */
[----:B------:R-:W-:-:S04]  /*2370*/  IMAD.HI.U32 R20, R12, R10, RZ ;  /* 0x0000000a0c147227 */ /* 0x000fc800078e00ff */
[----:B------:R-:W-:Y:S01]  /*2380*/  @!P6 IMAD.IADD R7, R7, 0x1, -R8 ;  /* 0x000000010707e824 */ /* 0x000fe200078e0a08 */
[----:B------:R-:W-:Y:S01]  /*2390*/  ISETP.GT.U32.AND P6, PT, R8, R0, PT ;  /* 0x000000000800720c */ /* 0x000fe20003fc4070 */
[----:B------:R-:W-:-:S04]  /*23a0*/  IMAD.HI.U32 R19, R12, R4, RZ ;  /* 0x000000040c137227 */ /* 0x000fc800078e00ff */
[----:B------:R-:W-:Y:S02]  /*23b0*/  IMAD.MOV R20, RZ, RZ, -R20 ;  /* 0x000000ffff147224 */ /* 0x000fe400078e0a14 */
[C---:B------:R-:W-:Y:S02]  /*23c0*/  IMAD R17, R8.reuse, R17, R18 ;  /* 0x0000001108117224 */ /* 0x040fe400078e0212 */
[----:B------:R-:W-:Y:S02]  /*23d0*/  IMAD.MOV.U32 R22, RZ, RZ, R13 ;  /* 0x000000ffff167224 */ /* 0x000fe400078e000d */
[----:B------:R-:W-:Y:S02]  /*23e0*/  IMAD.MOV.U32 R21, RZ, RZ, R9 ;  /* 0x000000ffff157224 */ /* 0x000fe400078e0009 */
[----:B------:R-:W-:Y:S02]  /*23f0*/  IMAD.MOV R19, RZ, RZ, -R19 ;  /* 0x000000ffff137224 */ /* 0x000fe400078e0a13 */
[----:B------:R-:W-:-:S02]  /*2400*/  IMAD R10, R8, R20, R10 ;  /* 0x00000014080a7224 */ /* 0x000fc400078e020a */
[C---:B------:R-:W-:Y:S02]  /*2410*/  VIADD R5, R15.reuse, 0xda ;  /* 0x000000da0f057836 */ /* 0x040fe40000000000 */
[----:B------:R-:W-:Y:S01]  /*2420*/  @!P3 IMAD.MOV R22, RZ, RZ, -R22 ;  /* 0x000000ffff16b224 */ /* 0x000fe200078e0a16 */
[C---:B------:R-:W-:Y:S01]  /*2430*/  ISETP.GT.U32.AND P3, PT, R8.reuse, R17, PT ;  /* 0x000000110800720c */ /* 0x040fe20003f64070 */
[----:B------:R-:W-:Y:S01]  /*2440*/  @!P0 IMAD.MOV R21, RZ, RZ, -R21 ;  /* 0x000000ffff158224 */ /* 0x000fe200078e0a15 */
[C---:B------:R-:W-:Y:S01]  /*2450*/  ISETP.GT.U32.AND P0, PT, R8.reuse, R7, PT ;  /* 0x000000070800720c */ /* 0x040fe20003f04070 */
[----:B------:R-:W-:Y:S01]  /*2460*/  IMAD.MOV.U32 R18, RZ, RZ, R2 ;  /* 0x000000ffff127224 */ /* 0x000fe200078e0002 */
[----:B------:R-:W-:Y:S01]  /*2470*/  IABS R13, R5 ;  /* 0x00000005000d7213 */ /* 0x000fe20000000000 */
[C---:B------:R-:W-:Y:S01]  /*2480*/  IMAD R19, R8.reuse, R19, R4 ;  /* 0x0000001308137224 */ /* 0x040fe200078e0204 */
[----:B------:R-:W-:Y:S01]  /*2490*/  STL [R1+0x154], R22 ;  /* 0x0001541601007387 */ /* 0x000fe20000100800 */
[----:B------:R-:W-:Y:S01]  /*24a0*/  @!P4 IMAD.MOV R18, RZ, RZ, -R18 ;  /* 0x000000ffff12c224 */ /* 0x000fe200078e0a12 */
[----:B------:R-:W-:Y:S01]  /*24b0*/  ISETP.GT.U32.AND P4, PT, R8, R10, PT ;  /* 0x0000000a0800720c */ /* 0x000fe20003f84070 */
[----:B------:R-:W-:Y:S01]  /*24c0*/  @!P6 IMAD.IADD R0, R0, 0x1, -R8 ;  /* 0x000000010000e824 */ /* 0x000fe200078e0a08 */
[----:B------:R-:W-:Y:S01]  /*24d0*/  ISETP.GT.U32.AND P6, PT, R8, R19, PT ;  /* 0x000000130800720c */ /* 0x000fe20003fc4070 */
[----:B------:R-:W-:Y:S01]  /*24e0*/  IMAD.HI.U32 R2, R12, R13, RZ ;  /* 0x0000000d0c027227 */ /* 0x000fe200078e00ff */
[----:B------:R-:W-:Y:S03]  /*24f0*/  STL [R1+0x158], R21 ;  /* 0x0001581501007387 */ /* 0x000fe60000100800 */
[----:B------:R-:W-:Y:S01]  /*2500*/  VIADD R4, R15, 0xd9 ;  /* 0x000000d90f047836 */ /* 0x000fe20000000000 */
[----:B------:R-:W-:Y:S01]  /*2510*/  STL [R1+0x19c], R18 ;  /* 0x00019c1201007387 */ /* 0x000fe20000100800 */
[----:B------:R-:W-:Y:S01]  /*2520*/  @!P5 IMAD.MOV R11, RZ, RZ, -R11 ;  /* 0x000000ffff0bd224 */ /* 0x000fe200078e0a0b */
[----:B------:R-:W-:Y:S01]  /*2530*/  ISETP.GE.AND P5, PT, R3, RZ, PT ;  /* 0x000000ff0300720c */ /* 0x000fe20003fa6270 */
[----:B------:R-:W-:Y:S01]  /*2540*/  IMAD.MOV R2, RZ, RZ, -R2 ;  /* 0x000000ffff027224 */ /* 0x000fe200078e0a02 */
[----:B------:R-:W-:Y:S01]  /*2550*/  IABS R9, R4 ;  /* 0x0000000400097213 */ /* 0x000fe20000000000 */
[--C-:B------:R-:W-:Y:S01]  /*2560*/  @!P0 IMAD.IADD R7, R7, 0x1, -R8.reuse ;  /* 0x0000000107078824 */ /* 0x100fe200078e0a08 */
[----:B------:R-:W-:Y:S01]  /*2570*/  ISETP.GE.AND P0, PT, R6, RZ, PT ;  /* 0x000000ff0600720c */ /* 0x000fe20003f06270 */
[--C-:B------:R-:W-:Y:S01]  /*2580*/  @!P3 IMAD.IADD R17, R17, 0x1, -R8.reuse ;  /* 0x000000011111b824 */ /* 0x100fe200078e0a08 */
[----:B------:R0:W-:Y:S01]  /*2590*/  STL [R1+0x1a0], R11 ;  /* 0x0001a00b01007387 */ /* 0x0001e20000100800 */
[----:B------:R-:W-:Y:S01]  /*25a0*/  IMAD R13, R8, R2, R13 ;  /* 0x00000002080d7224 */ /* 0x000fe200078e020d */
[----:B------:R-:W-:Y:S01]  /*25b0*/  ISETP.GE.AND P3, PT, R16, RZ, PT ;  /* 0x000000ff1000720c */ /* 0x000fe20003f66270 */
[----:B------:R-:W-:Y:S01]  /*25c0*/  @!P4 IMAD.IADD R10, R10, 0x1, -R8 ;  /* 0x000000010a0ac824 */ /* 0x000fe200078e0a08 */
[----:B------:R-:W-:Y:S01]  /*25d0*/  ISETP.GT.U32.AND P4, PT, R8, R17, PT ;  /* 0x000000110800720c */ /* 0x000fe20003f84070 */
[----:B------:R-:W-:-:S02]  /*25e0*/  IMAD.MOV.U32 R6, RZ, RZ, R7 ;  /* 0x000000ffff067224 */ /* 0x000fc400078e0007 */
[----:B------:R-:W-:Y:S01]  /*25f0*/  @!P6 IMAD.IADD R19, R19, 0x1, -R8 ;  /* 0x000000011313e824 */ /* 0x000fe200078e0a08 */
[C---:B------:R-:W-:Y:S01]  /*2600*/  ISETP.GT.U32.AND P6, PT, R8.reuse, R10, PT ;  /* 0x0000000a0800720c */ /* 0x040fe20003fc4070 */
[----:B------:R-:W-:Y:S01]  /*2610*/  @!P1 IMAD.MOV R6, RZ, RZ, -R6 ;  /* 0x000000ffff069224 */ /* 0x000fe200078e0a06 */
[----:B------:R-:W-:Y:S01]  /*2620*/  ISETP.GT.U32.AND P1, PT, R8, R13, PT ;  /* 0x0000000d0800720c */ /* 0x000fe20003f24070 */
[----:B0-----:R-:W-:Y:S02]  /*2630*/  IMAD.MOV.U32 R11, RZ, RZ, R0 ;  /* 0x000000ffff0b7224 */ /* 0x001fe400078e0000 */
[----:B------:R-:W-:-:S04]  /*2640*/  IMAD.HI.U32 R3, R12, R9, RZ ;  /* 0x000000090c037227 */ /* 0x000fc800078e00ff */
[----:B------:R-:W-:Y:S01]  /*2650*/  @!P2 IMAD.MOV R11, RZ, RZ, -R11 ;  /* 0x000000ffff0ba224 */ /* 0x000fe200078e0a0b */
[C---:B------:R-:W-:Y:S01]  /*2660*/  ISETP.GT.U32.AND P2, PT, R8.reuse, R19, PT ;  /* 0x000000130800720c */ /* 0x040fe20003f44070 */
[----:B------:R-:W-:Y:S02]  /*2670*/  IMAD.MOV R3, RZ, RZ, -R3 ;  /* 0x000000ffff037224 */ /* 0x000fe400078e0a03 */
[C---:B------:R-:W-:Y:S01]  /*2680*/  VIADD R0, R15.reuse, 0xd8 ;  /* 0x000000d80f007836 */ /* 0x040fe20000000000 */
[----:B------:R0:W-:Y:S01]  /*2690*/  STL [R1+0x1a4], R11 ;  /* 0x0001a40b01007387 */ /* 0x0001e20000100800 */
[----:B------:R-:W-:Y:S02]  /*26a0*/  VIADD R2, R15, 0xd7 ;  /* 0x000000d70f027836 */ /* 0x000fe40000000000 */
[----:B------:R-:W-:Y:S01]  /*26b0*/  IMAD R9, R8, R3, R9 ;  /* 0x0000000308097224 */ /* 0x000fe200078e0209 */
[----:B------:R-:W-:Y:S01]  /*26c0*/  IABS R3, R0 ;  /* 0x0000000000037213 */ /* 0x000fe20000000000 */
[--C-:B------:R-:W-:Y:S01]  /*26d0*/  @!P4 IMAD.IADD R17, R17, 0x1, -R8.reuse ;  /* 0x000000011111c824 */ /* 0x100fe200078e0a08 */
[----:B------:R-:W-:Y:S01]  /*26e0*/  ISETP.GE.AND P4, PT, R5, RZ, PT ;  /* 0x000000ff0500720c */ /* 0x000fe20003f86270 */
[--C-:B------:R-:W-:Y:S01]  /*26f0*/  @!P6 IMAD.IADD R10, R10, 0x1, -R8.reuse ;  /* 0x000000010a0ae824 */ /* 0x100fe200078e0a08 */
[----:B------:R-:W-:Y:S01]  /*2700*/  IABS R5, R2 ;  /* 0x0000000200057213 */ /* 0x000fe20000000000 */
[--C-:B------:R-:W-:Y:S01]  /*2710*/  @!P1 IMAD.IADD R13, R13, 0x1, -R8.reuse ;  /* 0x000000010d0d9824 */ /* 0x100fe200078e0a08 */
[----:B------:R-:W-:Y:S01]  /*2720*/  ISETP.GT.U32.AND P6, PT, R8, R9, PT ;  /* 0x000000090800720c */ /* 0x000fe20003fc4070 */
[----:B0-----:R-:W-:Y:S01]  /*2730*/  IMAD.MOV.U32 R11, RZ, RZ, R17 ;  /* 0x000000ffff0b7224 */ /* 0x001fe200078e0011 */
[----:B------:R0:W-:Y:S01]  /*2740*/  STL [R1+0x1a8], R6 ;  /* 0x0001a80601007387 */ /* 0x0001e20000100800 */
[----:B------:R-:W-:Y:S01]  /*2750*/  @!P2 IMAD.IADD R19, R19, 0x1, -R8 ;  /* 0x000000011313a824 */ /* 0x000fe200078e0a08 */
[----:B------:R-:W-:Y:S01]  /*2760*/  ISETP.GE.AND P2, PT, R4, RZ, PT ;  /* 0x000000ff0400720c */ /* 0x000fe20003f46270 */
[----:B------:R-:W-:Y:S01]  /*2770*/  VIADD R4, R15, 0xd6 ;  /* 0x000000d60f047836 */ /* 0x000fe20000000000 */
[----:B------:R-:W-:Y:S01]  /*2780*/  ISETP.GE.AND P1, PT, R0, RZ, PT ;  /* 0x000000ff0000720c */ /* 0x000fe20003f26270 */
[----:B------:R-:W-:-:S03]  /*2790*/  IMAD.HI.U32 R7, R12, R3, RZ ;  /* 0x000000030c077227 */ /* 0x000fc600078e00ff */
[----:B------:R-:W-:Y:S01]  /*27a0*/  IABS R0, R4 ;  /* 0x0000000400007213 */ /* 0x000fe20000000000 */
[----:B------:R-:W-:Y:S01]  /*27b0*/  @!P5 IMAD.MOV R11, RZ, RZ, -R11 ;  /* 0x000000ffff0bd224 */ /* 0x000fe200078e0a0b */
[----:B------:R-:W-:Y:S01]  /*27c0*/  ISETP.GT.U32.AND P5, PT, R8, R13, PT ;  /* 0x0000000d0800720c */ /* 0x000fe20003fa4070 */
[----:B0-----:R-:W-:-:S03]  /*27d0*/  IMAD.HI.U32 R6, R12, R5, RZ ;  /* 0x000000050c067227 */ /* 0x001fc600078e00ff */
[----:B------:R0:W-:Y:S01]  /*27e0*/  STL [R1+0x1ac], R11 ;  /* 0x0001ac0b01007387 */ /* 0x0001e20000100800 */
[----:B------:R-:W-:Y:S02]  /*27f0*/  IMAD.MOV R7, RZ, RZ, -R7 ;  /* 0x000000ffff077224 */ /* 0x000fe400078e0a07 */
[----:B------:R-:W-:Y:S02]  /*2800*/  IMAD.MOV R6, RZ, RZ, -R6 ;  /* 0x000000ffff067224 */ /* 0x000fe400078e0a06 */
[C---:B------:R-:W-:Y:S02]  /*2810*/  IMAD R3, R8.reuse, R7, R3 ;  /* 0x0000000708037224 */ /* 0x040fe400078e0203 */
[----:B------:R-:W-:Y:S02]  /*2820*/  IMAD R6, R8, R6, R5 ;  /* 0x0000000608067224 */ /* 0x000fe400078e0205 */
[----:B------:R-:W-:Y:S02]  /*2830*/  @!P6 IMAD.IADD R9, R9, 0x1, -R8 ;  /* 0x000000010909e824 */ /* 0x000fe400078e0a08 */
[----:B0-----:R-:W-:-:S02]  /*2840*/  IMAD.MOV.U32 R11, RZ, RZ, R19 ;  /* 0x000000ffff0b7224 */ /* 0x001fc400078e0013 */
[----:B------:R-:W-:Y:S01]  /*2850*/  IMAD.HI.U32 R5, R12, R0, RZ ;  /* 0x000000000c057227 */ /* 0x000fe200078e00ff */
[----:B------:R-:W-:-:S03]  /*2860*/  ISETP.GT.U32.AND P6, PT, R8, R9, PT ;  /* 0x000000090800720c */ /* 0x000fc60003fc4070 */
[----:B------:R-:W-:Y:S01]  /*2870*/  @!P0 IMAD.MOV R10, RZ, RZ, -R10 ;  /* 0x000000ffff0a8224 */ /* 0x000fe200078e0a0a */
[----:B------:R-:W-:Y:S01]  /*2880*/  ISETP.GT.U32.AND P0, PT, R8, R3, PT ;  /* 0x000000030800720c */ /* 0x000fe20003f04070 */
[----:B------:R-:W-:Y:S01]  /*2890*/  @!P3 IMAD.MOV R11, RZ, RZ, -R11 ;  /* 0x000000ffff0bb224 */ /* 0x000fe200078e0a0b */
[----:B------:R-:W-:Y:S01]  /*28a0*/  ISETP.GE.AND P3, PT, R2, RZ, PT ;  /* 0x000000ff0200720c */ /* 0x000fe20003f66270 */
[----:B------:R-:W-:Y:S01]  /*28b0*/  IMAD.MOV R5, RZ, RZ, -R5 ;  /* 0x000000ffff057224 */ /* 0x000fe200078e0a05 */
[----:B------:R0:W-:Y:S01]  /*28c0*/  STL [R1+0x1b0], R10 ;  /* 0x0001b00a01007387 */ /* 0x0001e20000100800 */
[----:B------:R-:W-:Y:S01]  /*28d0*/  @!P5 IMAD.IADD R13, R13, 0x1, -R8 ;  /* 0x000000010d0dd824 */ /* 0x000fe200078e0a08 */
[C---:B------:R-:W-:Y:S01]  /*28e0*/  ISETP.GT.U32.AND P5, PT, R8.reuse, R6, PT ;  /* 0x000000060800720c */ /* 0x040fe20003fa4070 */
[----:B------:R-:W-:Y:S01]  /*28f0*/  IMAD R5, R8, R5, R0 ;  /* 0x0000000508057224 */ /* 0x000fe200078e0200 */
[----:B------:R1:W-:Y:S01]  /*2900*/  STL [R1+0x1b4], R11 ;  /* 0x0001b40b01007387 */ /* 0x0003e20000100800 */
[----:B------:R-:W-:Y:S01]  /*2910*/  @!P6 IMAD.IADD R9, R9, 0x1, -R8 ;  /* 0x000000010909e824 */ /* 0x000fe200078e0a08 */
[----:B------:R-:W-:Y:S01]  /*2920*/  ISETP.GE.AND P6, PT, R4, RZ, PT ;  /* 0x000000ff0400720c */ /* 0x000fe20003fc6270 */
[----:B------:R-:W-:-:S02]  /*2930*/  VIADD R4, R15, 0xd4 ;  /* 0x000000d40f047836 */ /* 0x000fc40000000000 */
[----:B------:R-:W-:Y:S02]  /*2940*/  @!P0 IMAD.IADD R3, R3, 0x1, -R8 ;  /* 0x0000000103038824 */ /* 0x000fe400078e0a08 */
[----:B0-----:R-:W-:Y:S01]  /*2950*/  IMAD.MOV.U32 R10, RZ, RZ, R9 ;  /* 0x000000ffff0a7224 */ /* 0x001fe200078e0009 */
[----:B------:R-:W-:Y:S01]  /*2960*/  IABS R21, R4 ;  /* 0x0000000400157213 */ /* 0x000fe20000000000 */
[C---:B------:R-:W-:Y:S01]  /*2970*/  VIADD R2, R15.reuse, 0xd5 ;  /* 0x000000d50f027836 */ /* 0x040fe20000000000 */
[C---:B------:R-:W-:Y:S01]  /*2980*/  ISETP.GT.U32.AND P0, PT, R8.reuse, R3, PT ;  /* 0x000000030800720c */ /* 0x040fe20003f04070 */
[----:B-1----:R-:W-:Y:S02]  /*2990*/  IMAD.MOV.U32 R11, RZ, RZ, R13 ;  /* 0x000000ffff0b7224 */ /* 0x002fe400078e000d */
[----:B------:R-:W-:Y:S01]  /*29a0*/  @!P2 IMAD.MOV R10, RZ, RZ, -R10 ;  /* 0x000000ffff0aa224 */ /* 0x000fe200078e0a0a */
[----:B------:R-:W-:Y:S01]  /*29b0*/  IABS R20, R2 ;  /* 0x0000000200147213 */ /* 0x000fe20000000000 */
[----:B------:R-:W-:Y:S01]  /*29c0*/  @!P4 IMAD.MOV R11, RZ, RZ, -R11 ;  /* 0x000000ffff0bc224 */ /* 0x000fe200078e0a0b */
[----:B------:R-:W-:Y:S01]  /*29d0*/  ISETP.GT.U32.AND P4, PT, R8, R5, PT ;  /* 0x000000050800720c */ /* 0x000fe20003f84070 */
[----:B------:R-:W-:Y:S01]  /*29e0*/  @!P5 IMAD.IADD R6, R6, 0x1, -R8 ;  /* 0x000000010606d824 */ /* 0x000fe200078e0a08 */
[----:B------:R-:W-:Y:S01]  /*29f0*/  ISETP.GE.AND P2, PT, R2, RZ, PT ;  /* 0x000000ff0200720c */ /* 0x000fe20003f46270 */
[----:B------:R-:W-:Y:S01]  /*2a00*/  VIADD R7, R15, 0xd3 ;  /* 0x000000d30f077836 */ /* 0x000fe20000000000 */
[----:B------:R-:W-:Y:S01]  /*2a10*/  STL [R1+0x1b8], R11 ;  /* 0x0001b80b01007387 */ /* 0x000fe20000100800 */
[----:B------:R-:W-:Y:S01]  /*2a20*/  IMAD.HI.U32 R9, R12, R20, RZ ;  /* 0x000000140c097227 */ /* 0x000fe200078e00ff */
[----:B------:R-:W-:-:S02]  /*2a30*/  ISETP.GT.U32.AND P5, PT, R8, R6, PT ;  /* 0x000000060800720c */ /* 0x000fc40003fa4070 */
[----:B------:R0:W-:Y:S01]  /*2a40*/  STL [R1+0x1bc], R10 ;  /* 0x0001bc0a01007387 */ /* 0x0001e20000100800 */
[--C-:B------:R-:W-:Y:S01]  /*2a50*/  @!P0 IMAD.IADD R3, R3, 0x1, -R8.reuse ;  /* 0x0000000103038824 */ /* 0x100fe200078e0a08 */
[----:B------:R-:W-:Y:S01]  /*2a60*/  ISETP.GE.AND P0, PT, R4, RZ, PT ;  /* 0x000000ff0400720c */ /* 0x000fe20003f06270 */
[----:B------:R-:W-:Y:S01]  /*2a70*/  IMAD.MOV R9, RZ, RZ, -R9 ;  /* 0x000000ffff097224 */ /* 0x000fe200078e0a09 */
[----:B------:R-:W-:Y:S01]  /*2a80*/  IABS R0, R7 ;  /* 0x0000000700007213 */ /* 0x000fe20000000000 */
[----:B------:R-:W-:Y:S02]  /*2a90*/  @!P4 IMAD.IADD R5, R5, 0x1, -R8 ;  /* 0x000000010505c824 */ /* 0x000fe400078e0a08 */
[----:B------:R-:W-:Y:S02]  /*2aa0*/  IMAD R20, R8, R9, R20 ;  /* 0x0000000908147224 */ /* 0x000fe400078e0214 */
[----:B------:R-:W-:Y:S01]  /*2ab0*/  IMAD.HI.U32 R2, R12, R0, RZ ;  /* 0x000000000c027227 */ /* 0x000fe200078e00ff */
[----:B------:R-:W-:-:S03]  /*2ac0*/  ISETP.GT.U32.AND P4, PT, R8, R5, PT ;  /* 0x000000050800720c */ /* 0x000fc60003f84070 */
[----:B0-----:R-:W-:-:S04]  /*2ad0*/  IMAD.HI.U32 R10, R12, R21, RZ ;  /* 0x000000150c0a7227 */ /* 0x001fc800078e00ff */
[----:B------:R-:W-:Y:S02]  /*2ae0*/  IMAD.MOV R4, RZ, RZ, -R10 ;  /* 0x000000ffff047224 */ /* 0x000fe400078e0a0a */
[--C-:B------:R-:W-:Y:S01]  /*2af0*/  @!P5 IMAD.IADD R6, R6, 0x1, -R8.reuse ;  /* 0x000000010606d824 */ /* 0x100fe200078e0a08 */
[----:B------:R-:W-:Y:S01]  /*2b00*/  ISETP.GE.AND P5, PT, R7, RZ, PT ;  /* 0x000000ff0700720c */ /* 0x000fe20003fa6270 */
[C---:B------:R-:W-:Y:S02]  /*2b10*/  IMAD R21, R8.reuse, R4, R21 ;  /* 0x0000000408157224 */ /* 0x040fe400078e0215 */
[----:B------:R-:W-:Y:S02]  /*2b20*/  @!P4 IMAD.IADD R5, R5, 0x1, -R8 ;  /* 0x000000010505c824 */ /* 0x000fe400078e0a08 */
[----:B------:R-:W-:Y:S01]  /*2b30*/  IMAD.MOV.U32 R13, RZ, RZ, R3 ;  /* 0x000000ffff0d7224 */ /* 0x000fe200078e0003 */
[----:B------:R-:W-:Y:S01]  /*2b40*/  ISETP.GT.U32.AND P4, PT, R8, R21, PT ;  /* 0x000000150800720c */ /* 0x000fe20003f84070 */
[----:B------:R-:W-:-:S02]  /*2b50*/  VIADD R10, R15, 0xd2 ;  /* 0x000000d20f0a7836 */ /* 0x000fc40000000000 */
[----:B------:R-:W-:Y:S02]  /*2b60*/  IMAD.MOV.U32 R11, RZ, RZ, R6 ;  /* 0x000000ffff0b7224 */ /* 0x000fe400078e0006 */
[----:B------:R-:W-:Y:S02]  /*2b70*/  IMAD.MOV R2, RZ, RZ, -R2 ;  /* 0x000000ffff027224 */ /* 0x000fe400078e0a02 */
[----:B------:R-:W-:Y:S02]  /*2b80*/  VIADD R9, R15, 0xd1 ;  /* 0x000000d10f097836 */ /* 0x000fe40000000000 */
[----:B------:R-:W-:Y:S01]  /*2b90*/  @!P1 IMAD.MOV R13, RZ, RZ, -R13 ;  /* 0x000000ffff0d9224 */ /* 0x000fe200078e0a0d */
[----:B------:R-:W-:Y:S01]  /*2ba0*/  ISETP.GT.U32.AND P1, PT, R8, R20, PT ;  /* 0x000000140800720c */ /* 0x000fe20003f24070 */
[----:B------:R-:W-:Y:S01]  /*2bb0*/  @!P3 IMAD.MOV R11, RZ, RZ, -R11 ;  /* 0x000000ffff0bb224 */ /* 0x000fe200078e0a0b */
[----:B------:R-:W-:Y:S01]  /*2bc0*/  ISETP.GE.AND P3, PT, R10, RZ, PT ;  /* 0x000000ff0a00720c */ /* 0x000fe20003f66270 */
[C---:B------:R-:W-:Y:S01]  /*2bd0*/  IMAD R0, R8.reuse, R2, R0 ;  /* 0x0000000208007224 */ /* 0x040fe200078e0200 */
[----:B------:R-:W-:Y:S01]  /*2be0*/  IABS R10, R10 ;  /* 0x0000000a000a7213 */ /* 0x000fe20000000000 */
[----:B------:R-:W-:Y:S01]  /*2bf0*/  @!P4 IMAD.IADD R21, R21, 0x1, -R8 ;  /* 0x000000011515c824 */ /* 0x000fe200078e0a08 */
[----:B------:R-:W-:Y:S01]  /*2c00*/  IABS R6, R9 ;  /* 0x0000000900067213 */ /* 0x000fe20000000000 */
[----:B------:R-:W-:Y:S01]  /*2c10*/  IMAD.MOV.U32 R18, RZ, RZ, R5 ;  /* 0x000000ffff127224 */ /* 0x000fe200078e0005 */
[----:B------:R-:W-:Y:S01]  /*2c20*/  STL [R1+0x1c0], R13 ;  /* 0x0001c00d01007387 */ /* 0x000fe20000100800 */
[----:B------:R-:W-:Y:S01]  /*2c30*/  VIADD R17, R15, 0xd0 ;  /* 0x000000d00f117836 */ /* 0x000fe20000000000 */
[C---:B------:R-:W-:Y:S01]  /*2c40*/  ISETP.GT.U32.AND P4, PT, R8.reuse, R21, PT ;  /* 0x000000150800720c */ /* 0x040fe20003f84070 */
[----:B------:R-:W-:Y:S01]  /*2c50*/  @!P6 IMAD.MOV R18, RZ, RZ, -R18 ;  /* 0x000000ffff12e224 */ /* 0x000fe200078e0a12 */
[----:B------:R0:W-:Y:S01]  /*2c60*/  STL [R1+0x1c4], R11 ;  /* 0x0001c40b01007387 */ /* 0x0001e20000100800 */
[----:B------:R-:W-:Y:S01]  /*2c70*/  ISETP.GT.U32.AND P6, PT, R8, R0, PT ;  /* 0x000000000800720c */ /* 0x000fe20003fc4070 */
[----:B------:R-:W-:Y:S01]  /*2c80*/  IMAD.HI.U32 R7, R12, R6, RZ ;  /* 0x000000060c077227 */ /* 0x000fe200078e00ff */
[----:B------:R-:W-:Y:S01]  /*2c90*/  IABS R2, R17 ;  /* 0x0000001100027213 */ /* 0x000fe20000000000 */
[----:B------:R1:W-:Y:S02]  /*2ca0*/  STL [R1+0x1c8], R18 ;  /* 0x0001c81201007387 */ /* 0x0003e40000100800 */
[----:B------:R-:W-:-:S02]  /*2cb0*/  IMAD.MOV R7, RZ, RZ, -R7 ;  /* 0x000000ffff077224 */ /* 0x000fc400078e0a07 */
[----:B------:R-:W-:Y:S02]  /*2cc0*/  @!P1 IMAD.IADD R20, R20, 0x1, -R8 ;  /* 0x0000000114149824 */ /* 0x000fe400078e0a08 */
[----:B0-----:R-:W-:-:S03]  /*2cd0*/  IMAD.HI.U32 R11, R12, R10, RZ ;  /* 0x0000000a0c0b7227 */ /* 0x001fc600078e00ff */
[C---:B------:R-:W-:Y:S01]  /*2ce0*/  ISETP.GT.U32.AND P1, PT, R8.reuse, R20, PT ;  /* 0x000000140800720c */ /* 0x040fe20003f24070 */
[----:B------:R-:W-:Y:S02]  /*2cf0*/  IMAD.MOV R11, RZ, RZ, -R11 ;  /* 0x000000ffff0b7224 */ /* 0x000fe400078e0a0b */
[C---:B------:R-:W-:Y:S02]  /*2d00*/  IMAD R6, R8.reuse, R7, R6 ;  /* 0x0000000708067224 */ /* 0x040fe400078e0206 */
[----:B------:R-:W-:Y:S02]  /*2d10*/  IMAD R10, R8, R11, R10 ;  /* 0x0000000b080a7224 */ /* 0x000fe400078e020a */
[--C-:B------:R-:W-:Y:S02]  /*2d20*/  @!P4 IMAD.IADD R21, R21, 0x1, -R8.reuse ;  /* 0x000000011515c824 */ /* 0x100fe400078e0a08 */
[----:B------:R-:W-:Y:S01]  /*2d30*/  @!P6 IMAD.IADD R0, R0, 0x1, -R8 ;  /* 0x000000010000e824 */ /* 0x000fe200078e0a08 */
[C---:B------:R-:W-:Y:S01]  /*2d40*/  ISETP.GT.U32.AND P4, PT, R8.reuse, R10, PT ;  /* 0x0000000a0800720c */ /* 0x040fe20003f84070 */
[----:B------:R-:W-:Y:S01]  /*2d50*/  VIADD R3, R15, 0xcf ;  /* 0x000000cf0f037836 */ /* 0x000fe20000000000 */
[----:B------:R-:W-:Y:S01]  /*2d60*/  ISETP.GT.U32.AND P6, PT, R8, R6, PT ;  /* 0x000000060800720c */ /* 0x000fe20003fc4070 */
[----:B------:R-:W-:-:S03]  /*2d70*/  IMAD.HI.U32 R13, R12, R2, RZ ;  /* 0x000000020c0d7227 */ /* 0x000fc600078e00ff */
[----:B------:R-:W-:Y:S01]  /*2d80*/  IABS R16, R3 ;  /* 0x0000000300107213 */ /* 0x000fe20000000000 */
[----:B------:R-:W-:Y:S02]  /*2d90*/  VIADD R11, R15, 0xcd ;  /* 0x000000cd0f0b7836 */ /* 0x000fe40000000000 */
[--C-:B------:R-:W-:Y:S01]  /*2da0*/  @!P1 IMAD.IADD R20, R20, 0x1, -R8.reuse ;  /* 0x0000000114149824 */ /* 0x100fe200078e0a08 */
[----:B------:R-:W-:Y:S01]  /*2db0*/  ISETP.GE.AND P1, PT, R9, RZ, PT ;  /* 0x000000ff0900720c */ /* 0x000fe20003f26270 */
[----:B------:R-:W-:Y:S01]  /*2dc0*/  IMAD.MOV R5, RZ, RZ, -R13 ;  /* 0x000000ffff057224 */ /* 0x000fe200078e0a0d */
[----:B-1----:R-:W-:Y:S01]  /*2dd0*/  IABS R18, R11 ;  /* 0x0000000b00127213 */ /* 0x002fe20000000000 */
[----:B------:R-:W-:Y:S02]  /*2de0*/  VIADD R9, R15, 0xce ;  /* 0x000000ce0f097836 */ /* 0x000fe40000000000 */
[--C-:B------:R-:W-:Y:S01]  /*2df0*/  @!P4 IMAD.IADD R10, R10, 0x1, -R8.reuse ;  /* 0x000000010a0ac824 */ /* 0x100fe200078e0a08 */
[----:B------:R-:W-:Y:S01]  /*2e00*/  ISETP.GT.U32.AND P4, PT, R8, R0, PT ;  /* 0x000000000800720c */ /* 0x000fe20003f84070 */
[----:B------:R-:W-:-:S02]  /*2e10*/  @!P6 IMAD.IADD R6, R6, 0x1, -R8 ;  /* 0x000000010606e824 */ /* 0x000fc400078e0a08 */
[----:B------:R-:W-:-:S03]  /*2e20*/  IMAD.HI.U32 R4, R12, R16, RZ ;  /* 0x000000100c047227 */ /* 0x000fc600078e00ff */
[C---:B------:R-:W-:Y:S01]  /*2e30*/  ISETP.GT.U32.AND P6, PT, R8.reuse, R6, PT ;  /* 0x000000060800720c */ /* 0x040fe20003fc4070 */
[----:B------:R-:W-:Y:S01]  /*2e40*/  IMAD R2, R8, R5, R2 ;  /* 0x0000000508027224 */ /* 0x000fe200078e0202 */
[----:B------:R-:W-:Y:S01]  /*2e50*/  IABS R5, R9 ;  /* 0x0000000900057213 */ /* 0x000fe20000000000 */
[----:B------:R-:W-:Y:S02]  /*2e60*/  IMAD.MOV.U32 R23, RZ, RZ, R20 ;  /* 0x000000ffff177224 */ /* 0x000fe400078e0014 */
[----:B------:R-:W-:Y:S02]  /*2e70*/  IMAD.MOV R4, RZ, RZ, -R4 ;  /* 0x000000ffff047224 */ /* 0x000fe400078e0a04 */
[----:B------:R-:W-:-:S04]  /*2e80*/  IMAD.HI.U32 R20, R12, R18, RZ ;  /* 0x000000120c147227 */ /* 0x000fc800078e00ff */
[----:B------:R-:W-:Y:S01]  /*2e90*/  @!P2 IMAD.MOV R23, RZ, RZ, -R23 ;  /* 0x000000ffff17a224 */ /* 0x000fe200078e0a17 */
[C---:B------:R-:W-:Y:S01]  /*2ea0*/  ISETP.GT.U32.AND P2, PT, R8.reuse, R10, PT ;  /* 0x0000000a0800720c */ /* 0x040fe20003f44070 */
[----:B------:R-:W-:Y:S02]  /*2eb0*/  IMAD R16, R8, R4, R16 ;  /* 0x0000000408107224 */ /* 0x000fe400078e0210 */
[----:B------:R-:W-:Y:S01]  /*2ec0*/  IMAD.HI.U32 R22, R12, R5, RZ ;  /* 0x000000050c167227 */ /* 0x000fe200078e00ff */
[----:B------:R-:W-:Y:S03]  /*2ed0*/  STL [R1+0x1d0], R23 ;  /* 0x0001d01701007387 */ /* 0x000fe60000100800 */
[----:B------:R-:W-:Y:S02]  /*2ee0*/  IMAD.MOV R20, RZ, RZ, -R20 ;  /* 0x000000ffff147224 */ /* 0x000fe400078e0a14 */
[----:B------:R-:W-:-:S02]  /*2ef0*/  IMAD.MOV R22, RZ, RZ, -R22 ;  /* 0x000000ffff167224 */ /* 0x000fc400078e0a16 */
[----:B------:R-:W-:Y:S01]  /*2f00*/  @!P4 IMAD.IADD R0, R0, 0x1, -R8 ;  /* 0x000000010000c824 */ /* 0x000fe200078e0a08 */
[C---:B------:R-:W-:Y:S01]  /*2f10*/  ISETP.GT.U32.AND P4, PT, R8.reuse, R16, PT ;  /* 0x000000100800720c */ /* 0x040fe20003f84070 */
[C---:B------:R-:W-:Y:S02]  /*2f20*/  IMAD R18, R8.reuse, R20, R18 ;  /* 0x0000001408127224 */ /* 0x040fe400078e0212 */
[----:B------:R-:W-:Y:S01]  /*2f30*/  @!P0 IMAD.MOV R21, RZ, RZ, -R21 ;  /* 0x000000ffff158224 */ /* 0x000fe200078e0a15 */
[C---:B------:R-:W-:Y:S01]  /*2f40*/  ISETP.GT.U32.AND P0, PT, R8.reuse, R2, PT ;  /* 0x000000020800720c */ /* 0x040fe20003f04070 */
[----:B------:R-:W-:Y:S02]  /*2f50*/  IMAD R5, R8, R22, R5 ;  /* 0x0000001608057224 */ /* 0x000fe400078e0205 */
[--C-:B------:R-:W-:Y:S01]  /*2f60*/  @!P6 IMAD.IADD R6, R6, 0x1, -R8.reuse ;  /* 0x000000010606e824 */ /* 0x100fe200078e0a08 */
[----:B------:R-:W-:Y:S01]  /*2f70*/  ISETP.GT.U32.AND P6, PT, R8, R18, PT ;  /* 0x000000120800720c */ /* 0x000fe20003fc4070 */
[----:B------:R-:W-:Y:S01]  /*2f80*/  @!P2 IMAD.IADD R10, R10, 0x1, -R8 ;  /* 0x000000010a0aa824 */ /* 0x000fe200078e0a08 */
[----:B------:R-:W-:Y:S01]  /*2f90*/  ISETP.GT.U32.AND P2, PT, R8, R5, PT ;  /* 0x000000050800720c */ /* 0x000fe20003f44070 */
[C---:B------:R-:W-:Y:S01]  /*2fa0*/  VIADD R4, R15.reuse, 0xcb ;  /* 0x000000cb0f047836 */ /* 0x040fe20000000000 */
[----:B------:R0:W-:Y:S01]  /*2fb0*/  STL [R1+0x1d4], R21 ;  /* 0x0001d41501007387 */ /* 0x0001e20000100800 */
[----:B------:R-:W-:-:S02]  /*2fc0*/  VIADD R7, R15, 0xcc ;  /* 0x000000cc0f077836 */ /* 0x000fc40000000000 */
[--C-:B------:R-:W-:Y:S01]  /*2fd0*/  @!P4 IMAD.IADD R16, R16, 0x1, -R8.reuse ;  /* 0x000000011010c824 */ /* 0x100fe200078e0a08 */
[----:B------:R-:W-:Y:S01]  /*2fe0*/  IABS R13, R4 ;  /* 0x00000004000d7213 */ /* 0x000fe20000000000 */
[----:B------:R-:W-:Y:S01]  /*2ff0*/  @!P0 IMAD.IADD R2, R2, 0x1, -R8 ;  /* 0x0000000102028824 */ /* 0x000fe200078e0a08 */
[----:B------:R-:W-:Y:S01]  /*3000*/  IABS R19, R7 ;  /* 0x0000000700137213 */ /* 0x000fe20000000000 */
[----:B------:R-:W-:Y:S01]  /*3010*/  IMAD.MOV.U32 R24, RZ, RZ, R0 ;  /* 0x000000ffff187224 */ /* 0x000fe200078e0000 */
[----:B------:R-:W-:Y:S01]  /*3020*/  ISETP.GE.AND P4, PT, R3, RZ, PT ;  /* 0x000000ff0300720c */ /* 0x000fe20003f86270 */
[----:B------:R-:W-:Y:S01]  /*3030*/  @!P6 IMAD.IADD R18, R18, 0x1, -R8 ;  /* 0x000000011212e824 */ /* 0x000fe200078e0a08 */
[----:B------:R-:W-:Y:S01]  /*3040*/  ISETP.GT.U32.AND P6, PT, R8, R16, PT ;  /* 0x000000100800720c */ /* 0x000fe20003fc4070 */
[----:B------:R-:W-:Y:S01]  /*3050*/  IMAD.HI.U32 R22, R12, R13, RZ ;  /* 0x0000000d0c167227 */ /* 0x000fe200078e00ff */
[----:B------:R-:W-:-:S03]  /*3060*/  ISETP.GE.AND P0, PT, R17, RZ, PT ;  /* 0x000000ff1100720c */ /* 0x000fc60003f06270 */
[----:B0-----:R-:W-:-:S04]  /*3070*/  IMAD.HI.U32 R21, R12, R19, RZ ;  /* 0x000000130c157227 */ /* 0x001fc800078e00ff */
[----:B------:R-:W-:Y:S01]  /*3080*/  @!P2 IMAD.IADD R5, R5, 0x1, -R8 ;  /* 0x000000010505a824 */ /* 0x000fe200078e0a08 */
[C---:B------:R-:W-:Y:S01]  /*3090*/  ISETP.GT.U32.AND P2, PT, R8.reuse, R2, PT ;  /* 0x000000020800720c */ /* 0x040fe20003f44070 */
[----:B------:R-:W-:Y:S02]  /*30a0*/  IMAD.MOV.U32 R23, RZ, RZ, R10 ;  /* 0x000000ffff177224 */ /* 0x000fe400078e000a */
[----:B------:R-:W-:Y:S02]  /*30b0*/  IMAD.MOV R22, RZ, RZ, -R22 ;  /* 0x000000ffff167224 */ /* 0x000fe400078e0a16 */
[----:B------:R-:W-:Y:S02]  /*30c0*/  IMAD.MOV R21, RZ, RZ, -R21 ;  /* 0x000000ffff157224 */ /* 0x000fe400078e0a15 */
[----:B------:R-:W-:Y:S01]  /*30d0*/  @!P5 IMAD.MOV R24, RZ, RZ, -R24 ;  /* 0x000000ffff18d224 */ /* 0x000fe200078e0a18 */
[C---:B------:R-:W-:Y:S01]  /*30e0*/  ISETP.GT.U32.AND P5, PT, R8.reuse, R5, PT ;  /* 0x000000050800720c */ /* 0x040fe20003fa4070 */
[----:B------:R-:W-:Y:S01]  /*30f0*/  @!P3 IMAD.MOV R23, RZ, RZ, -R23 ;  /* 0x000000ffff17b224 */ /* 0x000fe200078e0a17 */
[C---:B------:R-:W-:Y:S01]  /*3100*/  ISETP.GT.U32.AND P3, PT, R8.reuse, R18, PT ;  /* 0x000000120800720c */ /* 0x040fe20003f64070 */
[----:B------:R-:W-:Y:S01]  /*3110*/  IMAD R13, R8, R22, R13 ;  /* 0x00000016080d7224 */ /* 0x000fe200078e020d */
[----:B------:R-:W-:Y:S01]  /*3120*/  STL [R1+0x1d8], R24 ;  /* 0x0001d81801007387 */ /* 0x000fe20000100800 */
[----:B------:R-:W-:-:S02]  /*3130*/  VIADD R3, R15, 0xca ;  /* 0x000000ca0f037836 */ /* 0x000fc40000000000 */
[----:B------:R-:W-:Y:S01]  /*3140*/  IMAD R19, R8, R21, R19 ;  /* 0x0000001508137224 */ /* 0x000fe200078e0213 */
[----:B------:R-:W-:Y:S01]  /*3150*/  STL [R1+0x1dc], R23 ;  /* 0x0001dc1701007387 */ /* 0x000fe20000100800 */
[----:B------:R-:W-:Y:S01]  /*3160*/  IMAD.MOV.U32 R10, RZ, RZ, R6 ;  /* 0x000000ffff0a7224 */ /* 0x000fe200078e0006 */
[----:B------:R-:W-:Y:S01]  /*3170*/  IABS R0, R3 ;  /* 0x0000000300007213 */ /* 0x000fe20000000000 */
[----:B------:R-:W-:Y:S02]  /*3180*/  VIADD R17, R15, 0xc9 ;  /* 0x000000c90f117836 */ /* 0x000fe40000000000 */
[----:B------:R-:W-:Y:S01]  /*3190*/  @!P6 IMAD.IADD R16, R16, 0x1, -R8 ;  /* 0x000000011010e824 */ /* 0x000fe200078e0a08 */
[C---:B------:R-:W-:Y:S01]  /*31a0*/  ISETP.GT.U32.AND P6, PT, R8.reuse, R13, PT ;  /* 0x0000000d0800720c */ /* 0x040fe20003fc4070 */
[----:B------:R-:W-:Y:S01]  /*31b0*/  @!P1 IMAD.MOV R10, RZ, RZ, -R10 ;  /* 0x000000ffff0a9224 */ /* 0x000fe200078e0a0a */
[----:B------:R-:W-:Y:S01]  /*31c0*/  ISETP.GT.U32.AND P1, PT, R8, R19, PT ;  /* 0x000000130800720c */ /* 0x000fe20003f24070 */
[--C-:B------:R-:W-:Y:S01]  /*31d0*/  @!P2 IMAD.IADD R2, R2, 0x1, -R8.reuse ;  /* 0x000000010202a824 */ /* 0x100fe200078e0a08 */
[----:B------:R-:W-:Y:S01]  /*31e0*/  IABS R6, R17 ;  /* 0x0000001100067213 */ /* 0x000fe20000000000 */
[--C-:B------:R-:W-:Y:S01]  /*31f0*/  @!P5 IMAD.IADD R5, R5, 0x1, -R8.reuse ;  /* 0x000000010505d824 */ /* 0x100fe200078e0a08 */
[----:B------:R-:W-:Y:S01]  /*3200*/  ISETP.GE.AND P2, PT, R9, RZ, PT ;  /* 0x000000ff0900720c */ /* 0x000fe20003f46270 */
[----:B------:R-:W-:Y:S01]  /*3210*/  IMAD.HI.U32 R9, R12, R0, RZ ;  /* 0x000000000c097227 */ /* 0x000fe200078e00ff */
[----:B------:R-:W-:Y:S01]  /*3220*/  ISETP.GE.AND P5, PT, R11, RZ, PT ;  /* 0x000000ff0b00720c */ /* 0x000fe20003fa6270 */
[----:B------:R0:W-:Y:S02]  /*3230*/  STL [R1+0x1e8], R10 ;  /* 0x0001e80a01007387 */ /* 0x0001e40000100800 */
[----:B------:R-:W-:Y:S01]  /*3240*/  @!P3 IMAD.IADD R18, R18, 0x1, -R8 ;  /* 0x000000011212b824 */ /* 0x000fe200078e0a08 */
[----:B------:R-:W-:Y:S01]  /*3250*/  ISETP.GE.AND P3, PT, R7, RZ, PT ;  /* 0x000000ff0700720c */ /* 0x000fe20003f66270 */
[----:B------:R-:W-:-:S04]  /*3260*/  IMAD.HI.U32 R7, R12, R6, RZ ;  /* 0x000000060c077227 */ /* 0x000fc800078e00ff */
[----:B------:R-:W-:Y:S02]  /*3270*/  IMAD.MOV R9, RZ, RZ, -R9 ;  /* 0x000000ffff097224 */ /* 0x000fe400078e0a09 */
[----:B------:R-:W-:Y:S02]  /*3280*/  IMAD.MOV.U32 R20, RZ, RZ, R2 ;  /* 0x000000ffff147224 */ /* 0x000fe400078e0002 */
[----:B0-----:R-:W-:Y:S02]  /*3290*/  IMAD.MOV.U32 R10, RZ, RZ, R16 ;  /* 0x000000ffff0a7224 */ /* 0x001fe400078e0010 */
[----:B------:R-:W-:Y:S02]  /*32a0*/  IMAD.MOV R7, RZ, RZ, -R7 ;  /* 0x000000ffff077224 */ /* 0x000fe400078e0a07 */
[----:B------:R-:W-:Y:S01]  /*32b0*/  @!P6 IMAD.IADD R13, R13, 0x1, -R8 ;  /* 0x000000010d0de824 */ /* 0x000fe200078e0a08 */
[----:B------:R-:W-:Y:S01]  /*32c0*/  ISETP.GE.AND P6, PT, R3, RZ, PT ;  /* 0x000000ff0300720c */ /* 0x000fe20003fc6270 */
[----:B------:R-:W-:-:S02]  /*32d0*/  IMAD R0, R8, R9, R0 ;  /* 0x0000000908007224 */ /* 0x000fc400078e0200 */
[----:B------:R-:W-:Y:S02]  /*32e0*/  IMAD.MOV.U32 R2, RZ, RZ, R5 ;  /* 0x000000ffff027224 */ /* 0x000fe400078e0005 */
[----:B------:R-:W-:Y:S01]  /*32f0*/  @!P1 IMAD.IADD R19, R19, 0x1, -R8 ;  /* 0x0000000113139824 */ /* 0x000fe200078e0a08 */
[----:B------:R-:W-:Y:S01]  /*3300*/  ISETP.GE.AND P1, PT, R4, RZ, PT ;  /* 0x000000ff0400720c */ /* 0x000fe20003f26270 */
[----:B------:R-:W-:Y:S02]  /*3310*/  @!P0 IMAD.MOV R20, RZ, RZ, -R20 ;  /* 0x000000ffff148224 */ /* 0x000fe400078e0a14 */
[----:B------:R-:W-:Y:S01]  /*3320*/  @!P4 IMAD.MOV R10, RZ, RZ, -R10 ;  /* 0x000000ffff0ac224 */ /* 0x000fe200078e0a0a */
[C---:B------:R-:W-:Y:S01]  /*3330*/  ISETP.GT.U32.AND P4, PT, R8.reuse, R13, PT ;  /* 0x0000000d0800720c */ /* 0x040fe20003f84070 */
[C---:B------:R-:W-:Y:S01]  /*3340*/  IMAD R6, R8.reuse, R7, R6 ;  /* 0x0000000708067224 */ /* 0x040fe200078e0206 */
[----:B------:R-:W-:Y:S01]  /*3350*/  STL [R1+0x1ec], R20 ;  /* 0x0001ec1401007387 */ /* 0x000fe20000100800 */
[----:B------:R-:W-:Y:S01]  /*3360*/  IMAD.MOV.U32 R4, RZ, RZ, R18 ;  /* 0x000000ffff047224 */ /* 0x000fe200078e0012 */
[C---:B------:R-:W-:Y:S01]  /*3370*/  ISETP.GT.U32.AND P0, PT, R8.reuse, R19, PT ;  /* 0x000000130800720c */ /* 0x040fe20003f04070 */
[----:B------:R-:W-:Y:S01]  /*3380*/  @!P2 IMAD.MOV R2, RZ, RZ, -R2 ;  /* 0x000000ffff02a224 */ /* 0x000fe200078e0a02 */
[C---:B------:R-:W-:Y:S01]  /*3390*/  ISETP.GT.U32.AND P2, PT, R8.reuse, R0, PT ;  /* 0x000000000800720c */ /* 0x040fe20003f44070 */
[----:B------:R-:W-:Y:S01]  /*33a0*/  STL [R1+0x1f0], R10 ;  /* 0x0001f00a01007387 */ /* 0x000fe20000100800 */
[----:B------:R-:W-:Y:S01]  /*33b0*/  @!P5 IMAD.MOV R4, RZ, RZ, -R4 ;  /* 0x000000ffff04d224 */ /* 0x000fe200078e0a04 */
[----:B------:R-:W-:Y:S01]  /*33c0*/  ISETP.GT.U32.AND P5, PT, R8, R6, PT ;  /* 0x000000060800720c */ /* 0x000fe20003fa4070 */
[C---:B------:R-:W-:Y:S01]  /*33d0*/  VIADD R3, R15.reuse, 0xc7 ;  /* 0x000000c70f037836 */ /* 0x040fe20000000000 */
[----:B------:R0:W-:Y:S01]  /*33e0*/  STL [R1+0x1f4], R2 ;  /* 0x0001f40201007387 */ /* 0x0001e20000100800 */
[----:B------:R-:W-:-:S02]  /*33f0*/  VIADD R9, R15, 0xc5 ;  /* 0x000000c50f097836 */ /* 0x000fc40000000000 */
[--C-:B------:R-:W-:Y:S01]  /*3400*/  @!P4 IMAD.IADD R13, R13, 0x1, -R8.reuse ;  /* 0x000000010d0dc824 */ /* 0x100fe200078e0a08 */
[----:B------:R1:W-:Y:S01]  /*3410*/  STL [R1+0x1fc], R4 ;  /* 0x0001fc0401007387 */ /* 0x0003e20000100800 */
[----:B------:R-:W-:Y:S02]  /*3420*/  VIADD R16, R15, 0xc1 ;  /* 0x000000c10f107836 */ /* 0x000fe40000000000 */
[--C-:B------:R-:W-:Y:S01]  /*3430*/  @!P0 IMAD.IADD R19, R19, 0x1, -R8.reuse ;  /* 0x0000000113138824 */ /* 0x100fe200078e0a08 */
[----:B------:R-:W-:Y:S01]  /*3440*/  ISETP.GE.AND P0, PT, R17, RZ, PT ;  /* 0x000000ff1100720c */ /* 0x000fe20003f06270 */
[--C-:B------:R-:W-:Y:S01]  /*3450*/  @!P2 IMAD.IADD R0, R0, 0x1, -R8.reuse ;  /* 0x000000010000a824 */ /* 0x100fe200078e0a08 */
[----:B------:R-:W-:Y:S01]  /*3460*/  ISETP.GE.AND P2, PT, R3, RZ, PT ;  /* 0x000000ff0300720c */ /* 0x000fe20003f46270 */
[C---:B0-----:R-:W-:Y:S02]  /*3470*/  VIADD R2, R15.reuse, 0xc8 ;  /* 0x000000c80f027836 */ /* 0x041fe40000000000 */
[----:B------:R-:W-:Y:S01]  /*3480*/  @!P5 IMAD.IADD R6, R6, 0x1, -R8 ;  /* 0x000000010606d824 */ /* 0x000fe200078e0a08 */
[----:B------:R-:W-:Y:S01]  /*3490*/  ISETP.GT.U32.AND P5, PT, R8, R0, PT ;  /* 0x000000000800720c */ /* 0x000fe20003fa4070 */
[----:B------:R-:W-:Y:S01]  /*34a0*/  IMAD.MOV.U32 R7, RZ, RZ, R19 ;  /* 0x000000ffff077224 */ /* 0x000fe200078e0013 */
[----:B------:R-:W-:Y:S01]  /*34b0*/  IABS R5, R2 ;  /* 0x0000000200057213 */ /* 0x000fe20000000000 */
[C---:B------:R-:W-:Y:S01]  /*34c0*/  VIADD R10, R15.reuse, 0xc6 ;  /* 0x000000c60f0a7836 */ /* 0x040fe20000000000 */
[----:B------:R-:W-:Y:S01]  /*34d0*/  ISETP.GE.AND P4, PT, R2, RZ, PT ;  /* 0x000000ff0200720c */ /* 0x000fe20003f86270 */
[----:B------:R-:W-:Y:S01]  /*34e0*/  @!P3 IMAD.MOV R7, RZ, RZ, -R7 ;  /* 0x000000ffff07b224 */ /* 0x000fe200078e0a07 */
[----:B-1----:R-:W-:Y:S01]  /*34f0*/  IABS R4, R3 ;  /* 0x0000000300047213 */ /* 0x002fe20000000000 */
[----:B------:R-:W-:Y:S01]  /*3500*/  IMAD.MOV.U32 R2, RZ, RZ, R5 ;  /* 0x000000ffff027224 */ /* 0x000fe200078e0005 */
[----:B------:R-:W-:Y:S01]  /*3510*/  ISETP.GT.U32.AND P3, PT, R8, R6, PT ;  /* 0x000000060800720c */ /* 0x000fe20003f64070 */
[----:B------:R-:W-:Y:S01]  /*3520*/  VIADD R17, R15, 0xc2 ;  /* 0x000000c20f117836 */ /* 0x000fe20000000000 */
[----:B------:R0:W-:Y:S01]  /*3530*/  STL [R1+0x200], R7 ;  /* 0x0002000701007387 */ /* 0x0001e20000100800 */
[----:B------:R-:W-:-:S04]  /*3540*/  IMAD.HI.U32 R5, R12, R2, RZ ;  /* 0x000000020c057227 */ /* 0x000fc800078e00ff */
[----:B------:R-:W-:Y:S02]  /*3550*/  IMAD.MOV R5, RZ, RZ, -R5 ;  /* 0x000000ffff057224 */ /* 0x000fe400078e0a05 */
[----:B------:R-:W-:-:S04]  /*3560*/  IMAD.HI.U32 R3, R12, R4, RZ ;  /* 0x000000040c037227 */ /* 0x000fc800078e00ff */
[----:B------:R-:W-:Y:S02]  /*3570*/  IMAD R2, R8, R5, R2 ;  /* 0x0000000508027224 */ /* 0x000fe400078e0202 */
[----:B------:R-:W-:Y:S02]  /*3580*/  @!P5 IMAD.IADD R0, R0, 0x1, -R8 ;  /* 0x000000010000d824 */ /* 0x000fe400078e0a08 */
[----:B------:R-:W-:Y:S01]  /*3590*/  IMAD.MOV R3, RZ, RZ, -R3 ;  /* 0x000000ffff037224 */ /* 0x000fe200078e0a03 */
[C---:B------:R-:W-:Y:S01]  /*35a0*/  ISETP.GT.U32.AND P5, PT, R8.reuse, R2, PT ;  /* 0x000000020800720c */ /* 0x040fe20003fa4070 */
[----:B0-----:R-:W-:Y:S02]  /*35b0*/  IMAD.MOV.U32 R7, RZ, RZ, R13 ;  /* 0x000000ffff077224 */ /* 0x001fe400078e000d */
[----:B------:R-:W-:Y:S02]  /*35c0*/  IMAD R4, R8, R3, R4 ;  /* 0x0000000308047224 */ /* 0x000fe400078e0204 */
[----:B------:R-:W-:-:S02]  /*35d0*/  IMAD.MOV.U32 R13, RZ, RZ, R0 ;  /* 0x000000ffff0d7224 */ /* 0x000fc400078e0000 */
[----:B------:R-:W-:Y:S01]  /*35e0*/  @!P1 IMAD.MOV R7, RZ, RZ, -R7 ;  /* 0x000000ffff079224 */ /* 0x000fe200078e0a07 */
[----:B------:R-:W-:Y:S01]  /*35f0*/  ISETP.GE.AND P1, PT, R10, RZ, PT ;  /* 0x000000ff0a00720c */ /* 0x000fe20003f26270 */
[----:B------:R-:W-:Y:S01]  /*3600*/  @!P6 IMAD.MOV R13, RZ, RZ, -R13 ;  /* 0x000000ffff0de224 */ /* 0x000fe200078e0a0d */
[----:B------:R-:W-:Y:S01]  /*3610*/  ISETP.GT.U32.AND P6, PT, R8, R4, PT ;  /* 0x000000040800720c */ /* 0x000fe20003fc4070 */
[--C-:B------:R-:W-:Y:S01]  /*3620*/  @!P3 IMAD.IADD R6, R6, 0x1, -R8.reuse ;  /* 0x000000010606b824 */ /* 0x100fe200078e0a08 */
[----:B------:R-:W-:Y:S01]  /*3630*/  IABS R10, R10 ;  /* 0x0000000a000a7213 */ /* 0x000fe20000000000 */
[----:B------:R-:W-:Y:S01]  /*3640*/  @!P5 IMAD.IADD R2, R2, 0x1, -R8 ;  /* 0x000000010202d824 */ /* 0x000fe200078e0a08 */
[----:B------:R0:W-:Y:S01]  /*3650*/  STL [R1+0x204], R7 ;  /* 0x0002040701007387 */ /* 0x0001e20000100800 */
[----:B------:R-:W-:Y:S01]  /*3660*/  ISETP.GE.AND P3, PT, R9, RZ, PT ;  /* 0x000000ff0900720c */ /* 0x000fe20003f66270 */
[----:B------:R-:W-:Y:S01]  /*3670*/  IMAD.MOV.U32 R11, RZ, RZ, R6 ;  /* 0x000000ffff0b7224 */ /* 0x000fe200078e0006 */
[----:B------:R-:W-:Y:S01]  /*3680*/  IABS R9, R9 ;  /* 0x0000000900097213 */ /* 0x000fe20000000000 */
[----:B------:R-:W-:Y:S01]  /*3690*/  IMAD.HI.U32 R3, R12, R10, RZ ;  /* 0x0000000a0c037227 */ /* 0x000fe200078e00ff */
[----:B------:R-:W-:Y:S01]  /*36a0*/  ISETP.GT.U32.AND P5, PT, R8, R2, PT ;  /* 0x000000020800720c */ /* 0x000fe20003fa4070 */
[----:B------:R-:W-:Y:S02]  /*36b0*/  STL [R1+0x208], R13 ;  /* 0x0002080d01007387 */ /* 0x000fe40000100800 */
[----:B------:R-:W-:-:S02]  /*36c0*/  @!P0 IMAD.MOV R11, RZ, RZ, -R11 ;  /* 0x000000ffff0b8224 */ /* 0x000fc400078e0a0b */
[C---:B0-----:R-:W-:Y:S02]  /*36d0*/  VIADD R7, R15.reuse, 0xc4 ;  /* 0x000000c40f077836 */ /* 0x041fe40000000000 */
[----:B------:R-:W-:Y:S01]  /*36e0*/  @!P6 IMAD.IADD R4, R4, 0x1, -R8 ;  /* 0x000000010404e824 */ /* 0x000fe200078e0a08 */
[----:B------:R0:W-:Y:S01]  /*36f0*/  STL [R1+0x20c], R11 ;  /* 0x00020c0b01007387 */ /* 0x0001e20000100800 */
[----:B------:R-:W-:Y:S01]  /*3700*/  IMAD.MOV R0, RZ, RZ, -R3 ;  /* 0x000000ffff007224 */ /* 0x000fe200078e0a03 */
[----:B------:R-:W-:Y:S01]  /*3710*/  IABS R6, R7 ;  /* 0x0000000700067213 */ /* 0x000fe20000000000 */
[----:B------:R-:W-:Y:S01]  /*3720*/  VIADD R5, R15, 0xc3 ;  /* 0x000000c30f057836 */ /* 0x000fe20000000000 */
[----:B------:R-:W-:Y:S01]  /*3730*/  ISETP.GT.U32.AND P6, PT, R8, R4, PT ;  /* 0x000000040800720c */ /* 0x000fe20003fc4070 */
[----:B------:R-:W-:Y:S01]  /*3740*/  IMAD.HI.U32 R3, R12, R9, RZ ;  /* 0x000000090c037227 */ /* 0x000fe200078e00ff */
[----:B------:R-:W-:-:S03]  /*3750*/  ISETP.GE.AND P0, PT, R7, RZ, PT ;  /* 0x000000ff0700720c */ /* 0x000fc60003f06270 */
[----:B------:R-:W-:Y:S01]  /*3760*/  IMAD R10, R8, R0, R10 ;  /* 0x00000000080a7224 */ /* 0x000fe200078e020a */
[----:B------:R-:W-:Y:S01]  /*3770*/  IABS R0, R5 ;  /* 0x0000000500007213 */ /* 0x000fe20000000000 */
[----:B------:R-:W-:Y:S02]  /*3780*/  IMAD.MOV R3, RZ, RZ, -R3 ;  /* 0x000000ffff037224 */ /* 0x000fe400078e0a03 */
[----:B0-----:R-:W-:-:S04]  /*3790*/  IMAD.HI.U32 R11, R12, R6, RZ ;  /* 0x000000060c0b7227 */ /* 0x001fc800078e00ff */
[----:B------:R-:W-:Y:S01]  /*37a0*/  @!P5 IMAD.IADD R2, R2, 0x1, -R8 ;  /* 0x000000010202d824 */ /* 0x000fe200078e0a08 */
[C---:B------:R-:W-:Y:S01]  /*37b0*/  ISETP.GT.U32.AND P5, PT, R8.reuse, R10, PT ;  /* 0x0000000a0800720c */ /* 0x040fe20003fa4070 */
[----:B------:R-:W-:Y:S01]  /*37c0*/  IMAD R9, R8, R3, R9 ;  /* 0x0000000308097224 */ /* 0x000fe200078e0209 */
[----:B------:R-:W-:Y:S01]  /*37d0*/  IABS R3, R17 ;  /* 0x0000001100037213 */ /* 0x000fe20000000000 */
[----:B------:R-:W-:Y:S02]  /*37e0*/  IMAD.MOV R11, RZ, RZ, -R11 ;  /* 0x000000ffff0b7224 */ /* 0x000fe400078e0a0b */
[----:B------:R-:W-:Y:S02]  /*37f0*/  IMAD.MOV.U32 R13, RZ, RZ, R2 ;  /* 0x000000ffff0d7224 */ /* 0x000fe400078e0002 */
[----:B------:R-:W-:-:S04]  /*3800*/  IMAD.HI.U32 R7, R12, R0, RZ ;  /* 0x000000000c077227 */ /* 0x000fc800078e00ff */
[C---:B------:R-:W-:Y:S02]  /*3810*/  IMAD R2, R8.reuse, R11, R6 ;  /* 0x0000000b08027224 */ /* 0x040fe400078e0206 */
[----:B------:R-:W-:Y:S01]  /*3820*/  @!P4 IMAD.MOV R13, RZ, RZ, -R13 ;  /* 0x000000ffff0dc224 */ /* 0x000fe200078e0a0d */
[----:B------:R-:W-:Y:S01]  /*3830*/  ISETP.GT.U32.AND P4, PT, R8, R9, PT ;  /* 0x000000090800720c */ /* 0x000fe20003f84070 */
[----:B------:R-:W-:Y:S02]  /*3840*/  IMAD.MOV R7, RZ, RZ, -R7 ;  /* 0x000000ffff077224 */ /* 0x000fe400078e0a07 */
[----:B------:R-:W-:Y:S01]  /*3850*/  @!P6 IMAD.IADD R4, R4, 0x1, -R8 ;  /* 0x000000010404e824 */ /* 0x000fe200078e0a08 */
[C---:B------:R-:W-:Y:S01]  /*3860*/  ISETP.GT.U32.AND P6, PT, R8.reuse, R2, PT ;  /* 0x000000020800720c */ /* 0x040fe20003fc4070 */
[----:B------:R-:W-:Y:S01]  /*3870*/  IMAD R0, R8, R7, R0 ;  /* 0x0000000708007224 */ /* 0x000fe200078e0200 */
[----:B------:R0:W-:Y:S01]  /*3880*/  STL [R1+0x210], R13 ;  /* 0x0002100d01007387 */ /* 0x0001e20000100800 */
[----:B------:R-:W-:-:S02]  /*3890*/  @!P5 IMAD.IADD R10, R10, 0x1, -R8 ;  /* 0x000000010a0ad824 */ /* 0x000fc400078e0a08 */
[----:B------:R-:W-:Y:S01]  /*38a0*/  IMAD.HI.U32 R6, R12, R3, RZ ;  /* 0x000000030c067227 */ /* 0x000fe200078e00ff */
[----:B------:R-:W-:-:S03]  /*38b0*/  ISETP.GT.U32.AND P5, PT, R8, R0, PT ;  /* 0x000000000800720c */ /* 0x000fc60003fa4070 */
[----:B------:R-:W-:Y:S01]  /*38c0*/  @!P4 IMAD.IADD R9, R9, 0x1, -R8 ;  /* 0x000000010909c824 */ /* 0x000fe200078e0a08 */
[----:B------:R-:W-:Y:S01]  /*38d0*/  ISETP.GT.U32.AND P4, PT, R8, R10, PT ;  /* 0x0000000a0800720c */ /* 0x000fe20003f84070 */
[----:B------:R-:W-:Y:S01]  /*38e0*/  IMAD.MOV.U32 R19, RZ, RZ, R4 ;  /* 0x000000ffff137224 */ /* 0x000fe200078e0004 */
[----:B0-----:R-:W-:Y:S01]  /*38f0*/  IABS R13, R16 ;  /* 0x00000010000d7213 */ /* 0x001fe20000000000 */
[----:B------:R-:W-:Y:S01]  /*3900*/  @!P6 IMAD.IADD R2, R2, 0x1, -R8 ;  /* 0x000000010202e824 */ /* 0x000fe200078e0a08 */
[----:B------:R-:W-:Y:S01]  /*3910*/  ISETP.GT.U32.AND P6, PT, R8, R9, PT ;  /* 0x000000090800720c */ /* 0x000fe20003fc4070 */
[----:B------:R-:W-:Y:S02]  /*3920*/  IMAD.MOV R7, RZ, RZ, -R6 ;  /* 0x000000ffff077224 */ /* 0x000fe400078e0a06 */
[----:B------:R-:W-:-:S04]  /*3930*/  IMAD.HI.U32 R18, R12, R13, RZ ;  /* 0x0000000d0c127227 */ /* 0x000fc800078e00ff */
[----:B------:R-:W-:Y:S01]  /*3940*/  @!P5 IMAD.IADD R0, R0, 0x1, -R8 ;  /* 0x000000010000d824 */ /* 0x000fe200078e0a08 */
[C---:B------:R-:W-:Y:S01]  /*3950*/  ISETP.GT.U32.AND P5, PT, R8.reuse, R2, PT ;  /* 0x000000020800720c */ /* 0x040fe20003fa4070 */
[----:B------:R-:W-:Y:S02]  /*3960*/  IMAD.MOV R18, RZ, RZ, -R18 ;  /* 0x000000ffff127224 */ /* 0x000fe400078e0a12 */
[----:B------:R-:W-:Y:S01]  /*3970*/  @!P2 IMAD.MOV R19, RZ, RZ, -R19 ;  /* 0x000000ffff13a224 */ /* 0x000fe200078e0a13 */
[C---:B------:R-:W-:Y:S01]  /*3980*/  ISETP.GT.U32.AND P2, PT, R8.reuse, R0, PT ;  /* 0x000000000800720c */ /* 0x040fe20003f44070 */
[----:B------:R-:W-:Y:S01]  /*3990*/  @!P6 IMAD.IADD R9, R9, 0x1, -R8 ;  /* 0x000000010909e824 */ /* 0x000fe200078e0a08 */
[----:B------:R-:W-:Y:S01]  /*39a0*/  ISETP.GE.AND P6, PT, R5, RZ, PT ;  /* 0x000000ff0500720c */ /* 0x000fe20003fc6270 */
[C---:B------:R-:W-:Y:S01]  /*39b0*/  IMAD R5, R8.reuse, R18, R13 ;  /* 0x0000001208057224 */ /* 0x040fe200078e020d */
[----:B------:R0:W-:Y:S01]  /*39c0*/  STL [R1+0x214], R19 ;  /* 0x0002141301007387 */ /* 0x0001e20000100800 */
[----:B------:R-:W-:-:S02]  /*39d0*/  IMAD R3, R8, R7, R3 ;  /* 0x0000000708037224 */ /* 0x000fc400078e0203 */
[--C-:B------:R-:W-:Y:S02]  /*39e0*/  @!P4 IMAD.IADD R10, R10, 0x1, -R8.reuse ;  /* 0x000000010a0ac824 */ /* 0x100fe400078e0a08 */
[--C-:B------:R-:W-:Y:S01]  /*39f0*/  @!P5 IMAD.IADD R2, R2, 0x1, -R8.reuse ;  /* 0x000000010202d824 */ /* 0x100fe200078e0a08 */
[C---:B------:R-:W-:Y:S01]  /*3a00*/  ISETP.GT.U32.AND P5, PT, R8.reuse, R5, PT ;  /* 0x000000050800720c */ /* 0x040fe20003fa4070 */
[----:B------:R-:W-:Y:S01]  /*3a10*/  VIADD R13, R15, 0xbe ;  /* 0x000000be0f0d7836 */ /* 0x000fe20000000000 */
[----:B------:R-:W-:Y:S01]  /*3a20*/  ISETP.GT.U32.AND P4, PT, R8, R3, PT ;  /* 0x000000030800720c */ /* 0x000fe20003f84070 */
[----:B------:R-:W-:Y:S01]  /*3a30*/  @!P2 IMAD.IADD R0, R0, 0x1, -R8 ;  /* 0x000000010000a824 */ /* 0x000fe200078e0a08 */
[----:B------:R-:W-:Y:S01]  /*3a40*/  ISETP.GE.AND P2, PT, R17, RZ, PT ;  /* 0x000000ff1100720c */ /* 0x000fe20003f46270 */
[----:B------:R-:W-:Y:S01]  /*3a50*/  VIADD R6, R15, 0xc0 ;  /* 0x000000c00f067836 */ /* 0x000fe20000000000 */
[----:B------:R-:W-:Y:S01]  /*3a60*/  IABS R17, R13 ;  /* 0x0000000d00117213 */ /* 0x000fe20000000000 */
[----:B------:R-:W-:-:S02]  /*3a70*/  IMAD.MOV.U32 R21, RZ, RZ, R10 ;  /* 0x000000ffff157224 */ /* 0x000fc400078e000a */
[----:B------:R-:W-:Y:S01]  /*3a80*/  VIADD R11, R15, 0xbf ;  /* 0x000000bf0f0b7836 */ /* 0x000fe20000000000 */
[----:B------:R-:W-:Y:S01]  /*3a90*/  IABS R7, R6 ;  /* 0x0000000600077213 */ /* 0x000fe20000000000 */
[----:B------:R-:W-:-:S03]  /*3aa0*/  IMAD.HI.U32 R10, R12, R17, RZ ;  /* 0x000000110c0a7227 */ /* 0x000fc600078e00ff */
[----:B------:R-:W-:Y:S01]  /*3ab0*/  IABS R4, R11 ;  /* 0x0000000b00047213 */ /* 0x000fe20000000000 */
[--C-:B------:R-:W-:Y:S02]  /*3ac0*/  @!P5 IMAD.IADD R5, R5, 0x1, -R8.reuse ;  /* 0x000000010505d824 */ /* 0x100fe400078e0a08 */
[----:B------:R-:W-:Y:S01]  /*3ad0*/  @!P4 IMAD.IADD R3, R3, 0x1, -R8 ;  /* 0x000000010303c824 */ /* 0x000fe200078e0a08 */
[----:B------:R-:W-:Y:S01]  /*3ae0*/  ISETP.GE.AND P4, PT, R16, RZ, PT ;  /* 0x000000ff1000720c */ /* 0x000fe20003f86270 */
[----:B------:R-:W-:Y:S01]  /*3af0*/  @!P1 IMAD.MOV R21, RZ, RZ, -R21 ;  /* 0x000000ffff159224 */ /* 0x000fe200078e0a15 */
[C---:B------:R-:W-:Y:S01]  /*3b00*/  ISETP.GT.U32.AND P5, PT, R8.reuse, R5, PT ;  /* 0x000000050800720c */ /* 0x040fe20003fa4070 */
[----:B------:R-:W-:Y:S01]  /*3b10*/  IMAD.MOV R10, RZ, RZ, -R10 ;  /* 0x000000ffff0a7224 */ /* 0x000fe200078e0a0a */
[----:B------:R-:W-:Y:S01]  /*3b20*/  ISETP.GT.U32.AND P1, PT, R8, R3, PT ;  /* 0x000000030800720c */ /* 0x000fe20003f24070 */
[----:B------:R-:W-:Y:S01]  /*3b30*/  IMAD.HI.U32 R18, R12, R7, RZ ;  /* 0x000000070c127227 */ /* 0x000fe200078e00ff */
[----:B------:R-:W-:Y:S03]  /*3b40*/  STL [R1+0x21c], R21 ;  /* 0x00021c1501007387 */ /* 0x000fe60000100800 */
[----:B------:R-:W-:-:S02]  /*3b50*/  IMAD R17, R8, R10, R17 ;  /* 0x0000000a08117224 */ /* 0x000fc400078e0211 */
[----:B0-----:R-:W-:-:S04]  /*3b60*/  IMAD.HI.U32 R19, R12, R4, RZ ;  /* 0x000000040c137227 */ /* 0x001fc800078e00ff */
[----:B------:R-:W-:Y:S02]  /*3b70*/  IMAD.MOV R18, RZ, RZ, -R18 ;  /* 0x000000ffff127224 */ /* 0x000fe400078e0a12 */
[----:B------:R-:W-:Y:S02]  /*3b80*/  IMAD.MOV.U32 R20, RZ, RZ, R9 ;  /* 0x000000ffff147224 */ /* 0x000fe400078e0009 */
[----:B------:R-:W-:Y:S01]  /*3b90*/  @!P5 IMAD.IADD R5, R5, 0x1, -R8 ;  /* 0x000000010505d824 */ /* 0x000fe200078e0a08 */
[C---:B------:R-:W-:Y:S01]  /*3ba0*/  ISETP.GT.U32.AND P5, PT, R8.reuse, R17, PT ;  /* 0x000000110800720c */ /* 0x040fe20003fa4070 */
[----:B------:R-:W-:Y:S02]  /*3bb0*/  IMAD.MOV R19, RZ, RZ, -R19 ;  /* 0x000000ffff137224 */ /* 0x000fe400078e0a13 */
[----:B------:R-:W-:Y:S02]  /*3bc0*/  IMAD R7, R8, R18, R7 ;  /* 0x0000001208077224 */ /* 0x000fe400078e0207 */
[----:B------:R-:W-:-:S02]  /*3bd0*/  @!P3 IMAD.MOV R20, RZ, RZ, -R20 ;  /* 0x000000ffff14b224 */ /* 0x000fc400078e0a14 */
[----:B------:R-:W-:Y:S01]  /*3be0*/  @!P0 IMAD.MOV R2, RZ, RZ, -R2 ;  /* 0x000000ffff028224 */ /* 0x000fe200078e0a02 */
[----:B------:R-:W-:Y:S01]  /*3bf0*/  ISETP.GT.U32.AND P3, PT, R8, R7, PT ;  /* 0x000000070800720c */ /* 0x000fe20003f64070 */
[----:B------:R-:W-:Y:S01]  /*3c00*/  VIADD R16, R15, 0xbd ;  /* 0x000000bd0f107836 */ /* 0x000fe20000000000 */
[----:B------:R-:W-:Y:S01]  /*3c10*/  STL [R1+0x220], R20 ;  /* 0x0002201401007387 */ /* 0x000fe20000100800 */
[----:B------:R-:W-:Y:S01]  /*3c20*/  @!P6 IMAD.MOV R0, RZ, RZ, -R0 ;  /* 0x000000ffff00e224 */ /* 0x000fe200078e0a00 */
[----:B------:R-:W-:Y:S01]  /*3c30*/  ISETP.GE.AND P0, PT, R6, RZ, PT ;  /* 0x000000ff0600720c */ /* 0x000fe20003f06270 */
[C---:B------:R-:W-:Y:S01]  /*3c40*/  IMAD R4, R8.reuse, R19, R4 ;  /* 0x0000001308047224 */ /* 0x040fe200078e0204 */
[----:B------:R0:W-:Y:S01]  /*3c50*/  STL [R1+0x228], R2 ;  /* 0x0002280201007387 */ /* 0x0001e20000100800 */
[--C-:B------:R-:W-:Y:S01]  /*3c60*/  @!P1 IMAD.IADD R3, R3, 0x1, -R8.reuse ;  /* 0x0000000103039824 */ /* 0x100fe200078e0a08 */
[----:B------:R-:W-:Y:S01]  /*3c70*/  IABS R10, R16 ;  /* 0x00000010000a7213 */ /* 0x000fe20000000000 */
[----:B------:R-:W-:Y:S01]  /*3c80*/  @!P5 IMAD.IADD R17, R17, 0x1, -R8 ;  /* 0x000000011111d824 */ /* 0x000fe200078e0a08 */
[----:B------:R1:W-:Y:S01]  /*3c90*/  STL [R1+0x22c], R0 ;  /* 0x00022c0001007387 */ /* 0x0003e20000100800 */
[----:B------:R-:W-:Y:S01]  /*3ca0*/  IMAD.MOV.U32 R6, RZ, RZ, R3 ;  /* 0x000000ffff067224 */ /* 0x000fe200078e0003 */
[----:B------:R-:W-:Y:S01]  /*3cb0*/  ISETP.GT.U32.AND P6, PT, R8, R4, PT ;  /* 0x000000040800720c */ /* 0x000fe20003fc4070 */
[----:B------:R-:W-:Y:S01]  /*3cc0*/  IMAD.HI.U32 R3, R12, R10, RZ ;  /* 0x0000000a0c037227 */ /* 0x000fe200078e00ff */
[----:B------:R-:W-:-:S02]  /*3cd0*/  ISETP.GE.AND P1, PT, R11, RZ, PT ;  /* 0x000000ff0b00720c */ /* 0x000fc40003f26270 */
[C---:B------:R-:W-:Y:S01]  /*3ce0*/  ISETP.GT.U32.AND P5, PT, R8.reuse, R17, PT ;  /* 0x000000110800720c */ /* 0x040fe20003fa4070 */
[C---:B0-----:R-:W-:Y:S02]  /*3cf0*/  VIADD R2, R15.reuse, 0xbb ;  /* 0x000000bb0f027836 */ /* 0x041fe40000000000 */
[----:B------:R-:W-:Y:S02]  /*3d00*/  @!P2 IMAD.MOV R6, RZ, RZ, -R6 ;  /* 0x000000ffff06a224 */ /* 0x000fe400078e0a06 */
[----:B-1----:R-:W-:Y:S01]  /*3d10*/  VIADD R0, R15, 0xbc ;  /* 0x000000bc0f007836 */ /* 0x002fe20000000000 */
[----:B------:R-:W-:Y:S01]  /*3d20*/  IABS R18, R2 ;  /* 0x0000000200127213 */ /* 0x000fe20000000000 */
[----:B------:R-:W-:Y:S01]  /*3d30*/  IMAD.MOV R3, RZ, RZ, -R3 ;  /* 0x000000ffff037224 */ /* 0x000fe200078e0a03 */
[----:B------:R0:W-:Y:S01]  /*3d40*/  STL [R1+0x230], R6 ;  /* 0x0002300601007387 */ /* 0x0001e20000100800 */
[----:B------:R-:W-:Y:S01]  /*3d50*/  @!P3 IMAD.IADD R7, R7, 0x1, -R8 ;  /* 0x000000010707b824 */ /* 0x000fe200078e0a08 */
[----:B------:R-:W-:Y:S01]  /*3d60*/  IABS R11, R0 ;  /* 0x00000000000b7213 */ /* 0x000fe20000000000 */
[----:B------:R-:W-:Y:S01]  /*3d70*/  IMAD R3, R8, R3, R10 ;  /* 0x0000000308037224 */ /* 0x000fe200078e020a */
[----:B------:R-:W-:Y:S01]  /*3d80*/  ISETP.GE.AND P3, PT, R13, RZ, PT ;  /* 0x000000ff0d00720c */ /* 0x000fe20003f66270 */
[----:B------:R-:W-:-:S02]  /*3d90*/  IMAD.MOV.U32 R10, RZ, RZ, R18 ;  /* 0x000000ffff0a7224 */ /* 0x000fc400078e0012 */
[----:B------:R-:W-:Y:S01]  /*3da0*/  @!P6 IMAD.IADD R4, R4, 0x1, -R8 ;  /* 0x000000010404e824 */ /* 0x000fe200078e0a08 */
[----:B------:R-:W-:Y:S01]  /*3db0*/  ISETP.GT.U32.AND P6, PT, R8, R7, PT ;  /* 0x000000070800720c */ /* 0x000fe20003fc4070 */
[----:B------:R-:W-:Y:S02]  /*3dc0*/  VIADD R9, R15, 0xba ;  /* 0x000000ba0f097836 */ /* 0x000fe40000000000 */
[----:B0-----:R-:W-:Y:S01]  /*3dd0*/  IMAD.HI.U32 R6, R12, R11, RZ ;  /* 0x0000000b0c067227 */ /* 0x001fe200078e00ff */
[----:B------:R-:W-:Y:S02]  /*3de0*/  ISETP.GT.U32.AND P2, PT, R8, R4, PT ;  /* 0x000000040800720c */ /* 0x000fe40003f44070 */
[----:B------:R-:W-:Y:S01]  /*3df0*/  IABS R13, R9 ;  /* 0x00000009000d7213 */ /* 0x000fe20000000000 */
[----:B------:R-:W-:Y:S02]  /*3e00*/  IMAD.MOV R18, RZ, RZ, -R6 ;  /* 0x000000ffff127224 */ /* 0x000fe400078e0a06 */
[----:B------:R-:W-:-:S02]  /*3e10*/  @!P5 IMAD.IADD R17, R17, 0x1, -R8 ;  /* 0x000000011111d824 */ /* 0x000fc400078e0a08 */
[C---:B------:R-:W-:Y:S02]  /*3e20*/  IMAD R11, R8.reuse, R18, R11 ;  /* 0x00000012080b7224 */ /* 0x040fe400078e020b */
[--C-:B------:R-:W-:Y:S01]  /*3e30*/  @!P6 IMAD.IADD R7, R7, 0x1, -R8.reuse ;  /* 0x000000010707e824 */ /* 0x100fe200078e0a08 */
[C---:B------:R-:W-:Y:S01]  /*3e40*/  ISETP.GT.U32.AND P6, PT, R8.reuse, R3, PT ;  /* 0x000000030800720c */ /* 0x040fe20003fc4070 */
[----:B------:R-:W-:Y:S01]  /*3e50*/  IMAD.MOV.U32 R6, RZ, RZ, R13 ;  /* 0x000000ffff067224 */ /* 0x000fe200078e000d */
[----:B------:R-:W-:Y:S01]  /*3e60*/  ISETP.GT.U32.AND P5, PT, R8, R11, PT ;  /* 0x0000000b0800720c */ /* 0x000fe20003fa4070 */
[----:B------:R-:W-:Y:S02]  /*3e70*/  VIADD R13, R15, 0xb9 ;  /* 0x000000b90f0d7836 */ /* 0x000fe40000000000 */
[----:B------:R-:W-:Y:S01]  /*3e80*/  @!P2 IMAD.IADD R4, R4, 0x1, -R8 ;  /* 0x000000010404a824 */ /* 0x000fe200078e0a08 */
[----:B------:R-:W-:Y:S01]  /*3e90*/  ISETP.GE.AND P2, PT, R16, RZ, PT ;  /* 0x000000ff1000720c */ /* 0x000fe20003f46270 */
[----:B------:R-:W-:Y:S01]  /*3ea0*/  IMAD.MOV.U32 R21, RZ, RZ, R5 ;  /* 0x000000ffff157224 */ /* 0x000fe200078e0005 */
[----:B------:R-:W-:Y:S01]  /*3eb0*/  IABS R16, R13 ;  /* 0x0000000d00107213 */ /* 0x000fe20000000000 */
[----:B------:R-:W-:-:S04]  /*3ec0*/  IMAD.HI.U32 R18, R12, R10, RZ ;  /* 0x0000000a0c127227 */ /* 0x000fc800078e00ff */
[----:B------:R-:W-:Y:S02]  /*3ed0*/  @!P4 IMAD.MOV R21, RZ, RZ, -R21 ;  /* 0x000000ffff15c224 */ /* 0x000fe400078e0a15 */
[--C-:B------:R-:W-:Y:S02]  /*3ee0*/  @!P5 IMAD.IADD R11, R11, 0x1, -R8.reuse ;  /* 0x000000010b0bd824 */ /* 0x100fe400078e0a08 */
[----:B------:R-:W-:Y:S01]  /*3ef0*/  @!P6 IMAD.IADD R3, R3, 0x1, -R8 ;  /* 0x000000010303e824 */ /* 0x000fe200078e0a08 */
[----:B------:R-:W-:Y:S01]  /*3f00*/  ISETP.GE.AND P6, PT, R0, RZ, PT ;  /* 0x000000ff0000720c */ /* 0x000fe20003fc6270 */
[----:B------:R-:W-:Y:S01]  /*3f10*/  IMAD.HI.U32 R5, R12, R16, RZ ;  /* 0x000000100c057227 */ /* 0x000fe200078e00ff */
[C---:B------:R-:W-:Y:S01]  /*3f20*/  ISETP.GT.U32.AND P4, PT, R8.reuse, R11, PT ;  /* 0x0000000b0800720c */ /* 0x040fe20003f84070 */
[----:B------:R-:W-:Y:S01]  /*3f30*/  STL [R1+0x248], R21 ;  /* 0x0002481501007387 */ /* 0x000fe20000100800 */
[----:B------:R-:W-:Y:S01]  /*3f40*/  ISETP.GT.U32.AND P5, PT, R8, R3, PT ;  /* 0x000000030800720c */ /* 0x000fe20003fa4070 */
[----:B------:R-:W-:-:S04]  /*3f50*/  IMAD.HI.U32 R19, R12, R6, RZ ;  /* 0x000000060c137227 */ /* 0x000fc800078e00ff */
[----:B------:R-:W-:Y:S02]  /*3f60*/  IMAD.MOV R5, RZ, RZ, -R5 ;  /* 0x000000ffff057224 */ /* 0x000fe400078e0a05 */
[----:B------:R-:W-:Y:S02]  /*3f70*/  IMAD.MOV R18, RZ, RZ, -R18 ;  /* 0x000000ffff127224 */ /* 0x000fe400078e0a12 */
[----:B------:R-:W-:Y:S02]  /*3f80*/  IMAD.MOV R19, RZ, RZ, -R19 ;  /* 0x000000ffff137224 */ /* 0x000fe400078e0a13 */
[----:B------:R-:W-:Y:S02]  /*3f90*/  VIADD R0, R15, 0xb8 ;  /* 0x000000b80f007836 */ /* 0x000fe40000000000 */
[C---:B------:R-:W-:Y:S02]  /*3fa0*/  IMAD R5, R8.reuse, R5, R16 ;  /* 0x0000000508057224 */ /* 0x040fe400078e0210 */
[----:B------:R-:W-:-:S02]  /*3fb0*/  IMAD R10, R8, R18, R10 ;  /* 0x00000012080a7224 */ /* 0x000fc400078e020a */
[----:B------:R-:W-:Y:S02]  /*3fc0*/  IMAD.MOV.U32 R20, RZ, RZ, R7 ;  /* 0x000000ffff147224 */ /* 0x000fe400078e0007 */
[C---:B------:R-:W-:Y:S01]  /*3fd0*/  IMAD R19, R8.reuse, R19, R6 ;  /* 0x0000001308137224 */ /* 0x040fe200078e0206 */
[----:B------:R-:W-:Y:S01]  /*3fe0*/  IABS R6, R0 ;  /* 0x0000000000067213 */ /* 0x000fe20000000000 */
[----:B------:R-:W-:Y:S02]  /*3ff0*/  IMAD.MOV.U32 R7, RZ, RZ, R4 ;  /* 0x000000ffff077224 */ /* 0x000fe400078e0004 */
[----:B------:R-:W-:Y:S01]  /*4000*/  @!P4 IMAD.IADD R11, R11, 0x1, -R8 ;  /* 0x000000010b0bc824 */ /* 0x000fe200078e0a08 */
[C---:B------:R-:W-:Y:S01]  /*4010*/  ISETP.GT.U32.AND P4, PT, R8.reuse, R5, PT ;  /* 0x000000050800720c */ /* 0x040fe20003f84070 */
[----:B------:R-:W-:Y:S01]  /*4020*/  @!P0 IMAD.MOV R20, RZ, RZ, -R20 ;  /* 0x000000ffff148224 */ /* 0x000fe200078e0a14 */
[----:B------:R-:W-:Y:S01]  /*4030*/  ISETP.GT.U32.AND P0, PT, R8, R10, PT ;  /* 0x0000000a0800720c */ /* 0x000fe20003f04070 */
[----:B------:R-:W-:-:S02]  /*4040*/  IMAD.MOV.U32 R4, RZ, RZ, R17 ;  /* 0x000000ffff047224 */ /* 0x000fc400078e0011 */
[----:B------:R-:W-:Y:S01]  /*4050*/  @!P1 IMAD.MOV R7, RZ, RZ, -R7 ;  /* 0x000000ffff079224 */ /* 0x000fe200078e0a07 */
[----:B------:R-:W-:Y:S01]  /*4060*/  ISETP.GE.AND P1, PT, R2, RZ, PT ;  /* 0x000000ff0200720c */ /* 0x000fe20003f26270 */
[----:B------:R-:W-:Y:S01]  /*4070*/  IMAD.MOV.U32 R2, RZ, RZ, R6 ;  /* 0x000000ffff027224 */ /* 0x000fe200078e0006 */
[----:B------:R-:W-:Y:S01]  /*4080*/  STL [R1+0x24c], R20 ;  /* 0x00024c1401007387 */ /* 0x000fe20000100800 */
[----:B------:R-:W-:Y:S01]  /*4090*/  @!P3 IMAD.MOV R4, RZ, RZ, -R4 ;  /* 0x000000ffff04b224 */ /* 0x000fe200078e0a04 */
[----:B------:R-:W-:Y:S01]  /*40a0*/  ISETP.GT.U32.AND P3, PT, R8, R19, PT ;  /* 0x000000130800720c */ /* 0x000fe20003f64070 */
[--C-:B------:R-:W-:Y:S01]  /*40b0*/  @!P5 IMAD.IADD R3, R3, 0x1, -R8.reuse ;  /* 0x000000010303d824 */ /* 0x100fe200078e0a08 */
[----:B------:R0:W-:Y:S01]  /*40c0*/  STL [R1+0x250], R7 ;  /* 0x0002500701007387 */ /* 0x0001e20000100800 */
[----:B------:R-:W-:Y:S01]  /*40d0*/  VIADD R6, R15, 0xb7 ;  /* 0x000000b70f067836 */ /* 0x000fe20000000000 */
[----:B------:R-:W-:Y:S01]  /*40e0*/  ISETP.GE.AND P5, PT, R9, RZ, PT ;  /* 0x000000ff0900720c */ /* 0x000fe20003fa6270 */
[----:B------:R-:W-:Y:S01]  /*40f0*/  IMAD.MOV.U32 R16, RZ, RZ, R3 ;  /* 0x000000ffff107224 */ /* 0x000fe200078e0003 */
[----:B------:R1:W-:Y:S01]  /*4100*/  STL [R1+0x25c], R4 ;  /* 0x00025c0401007387 */ /* 0x0003e20000100800 */
[--C-:B------:R-:W-:Y:S01]  /*4110*/  @!P4 IMAD.IADD R5, R5, 0x1, -R8.reuse ;  /* 0x000000010505c824 */ /* 0x100fe200078e0a08 */
[----:B------:R-:W-:Y:S01]  /*4120*/  IABS R3, R6 ;  /* 0x0000000600037213 */ /* 0x000fe20000000000 */
[----:B------:R-:W-:Y:S01]  /*4130*/  @!P0 IMAD.IADD R10, R10, 0x1, -R8 ;  /* 0x000000010a0a8824 */ /* 0x000fe200078e0a08 */
[----:B------:R-:W-:Y:S01]  /*4140*/  ISETP.GE.AND P0, PT, R13, RZ, PT ;  /* 0x000000ff0d00720c */ /* 0x000fe20003f06270 */
[----:B------:R-:W-:Y:S01]  /*4150*/  @!P2 IMAD.MOV R16, RZ, RZ, -R16 ;  /* 0x000000ffff10a224 */ /* 0x000fe200078e0a10 */
[----:B------:R-:W-:Y:S01]  /*4160*/  ISETP.GT.U32.AND P4, PT, R8, R5, PT ;  /* 0x000000050800720c */ /* 0x000fe20003f84070 */
[----:B0-----:R-:W-:-:S03]  /*4170*/  IMAD.HI.U32 R7, R12, R2, RZ ;  /* 0x000000020c077227 */ /* 0x001fc600078e00ff */
[----:B------:R0:W-:Y:S01]  /*4180*/  STL [R1+0x258], R16 ;  /* 0x0002581001007387 */ /* 0x0001e20000100800 */
[----:B------:R-:W-:Y:S02]  /*4190*/  IMAD.MOV R9, RZ, RZ, -R7 ;  /* 0x000000ffff097224 */ /* 0x000fe400078e0a07 */
[----:B------:R-:W-:Y:S02]  /*41a0*/  IMAD.MOV.U32 R7, RZ, RZ, R3 ;  /* 0x000000ffff077224 */ /* 0x000fe400078e0003 */
[C---:B------:R-:W-:Y:S02]  /*41b0*/  IMAD R2, R8.reuse, R9, R2 ;  /* 0x0000000908027224 */ /* 0x040fe400078e0202 */
[----:B------:R-:W-:Y:S01]  /*41c0*/  @!P3 IMAD.IADD R19, R19, 0x1, -R8 ;  /* 0x000000011313b824 */ /* 0x000fe200078e0a08 */
[----:B------:R-:W-:Y:S01]  /*41d0*/  ISETP.GT.U32.AND P3, PT, R8, R10, PT ;  /* 0x0000000a0800720c */ /* 0x000fe20003f64070 */
[----:B------:R-:W-:-:S03]  /*41e0*/  IMAD.HI.U32 R9, R12, R7, RZ ;  /* 0x000000070c097227 */ /* 0x000fc600078e00ff */
[----:B------:R-:W-:Y:S01]  /*41f0*/  ISETP.GT.U32.AND P2, PT, R8, R19, PT ;  /* 0x000000130800720c */ /* 0x000fe20003f44070 */
[----:B------:R-:W-:Y:S02]  /*4200*/  IMAD.MOV R9, RZ, RZ, -R9 ;  /* 0x000000ffff097224 */ /* 0x000fe400078e0a09 */
[----:B------:R-:W-:Y:S01]  /*4210*/  @!P6 IMAD.MOV R11, RZ, RZ, -R11 ;  /* 0x000000ffff0be224 */ /* 0x000fe200078e0a0b */
[----:B------:R-:W-:Y:S01]  /*4220*/  ISETP.GE.AND P6, PT, R0, RZ, PT ;  /* 0x000000ff0000720c */ /* 0x000fe20003fc6270 */
[C---:B------:R-:W-:Y:S02]  /*4230*/  IMAD R0, R8.reuse, R9, R7 ;  /* 0x0000000908007224 */ /* 0x040fe400078e0207 */
[----:B-1----:R-:W-:Y:S01]  /*4240*/  VIADD R4, R15, 0xb6 ;  /* 0x000000b60f047836 */ /* 0x002fe20000000000 */
[----:B------:R1:W-:Y:S01]  /*4250*/  STL [R1+0x270], R11 ;  /* 0x0002700b01007387 */ /* 0x0003e20000100800 */
[--C-:B------:R-:W-:Y:S01]  /*4260*/  @!P4 IMAD.IADD R5, R5, 0x1, -R8.reuse ;  /* 0x000000010505c824 */ /* 0x100fe200078e0a08 */
[----:B------:R-:W-:Y:S01]  /*4270*/  ISETP.GT.U32.AND P4, PT, R8, R0, PT ;  /* 0x000000000800720c */ /* 0x000fe20003f84070 */
[--C-:B------:R-:W-:Y:S01]  /*4280*/  @!P3 IMAD.IADD R10, R10, 0x1, -R8.reuse ;  /* 0x000000010a0ab824 */ /* 0x100fe200078e0a08 */
[----:B------:R-:W-:Y:S01]  /*4290*/  ISETP.GT.U32.AND P3, PT, R8, R2, PT ;  /* 0x000000020800720c */ /* 0x000fe20003f64070 */
[----:B------:R-:W-:Y:S01]  /*42a0*/  @!P2 IMAD.IADD R19, R19, 0x1, -R8 ;  /* 0x000000011313a824 */ /* 0x000fe200078e0a08 */
[----:B------:R-:W-:Y:S01]  /*42b0*/  IABS R3, R4 ;  /* 0x0000000400037213 */ /* 0x000fe20000000000 */
[----:B0-----:R-:W-:Y:S01]  /*42c0*/  IMAD.MOV.U32 R16, RZ, RZ, R10 ;  /* 0x000000ffff107224 */ /* 0x001fe200078e000a */
[----:B------:R-:W-:Y:S01]  /*42d0*/  ISETP.GE.AND P2, PT, R6, RZ, PT ;  /* 0x000000ff0600720c */ /* 0x000fe20003f46270 */
[----:B------:R-:W-:-:S02]  /*42e0*/  VIADD R6, R15, 0xb5 ;  /* 0x000000b50f067836 */ /* 0x000fc40000000000 */
[----:B------:R-:W-:-:S03]  /*42f0*/  IMAD.HI.U32 R9, R12, R3, RZ ;  /* 0x000000030c097227 */ /* 0x000fc600078e00ff */
[----:B-1----:R-:W-:Y:S01]  /*4300*/  IABS R11, R6 ;  /* 0x00000006000b7213 */ /* 0x002fe20000000000 */
[----:B------:R-:W-:Y:S02]  /*4310*/  IMAD.MOV.U32 R10, RZ, RZ, R19 ;  /* 0x000000ffff0a7224 */ /* 0x000fe400078e0013 */
[----:B------:R-:W-:Y:S02]  /*4320*/  IMAD.MOV R9, RZ, RZ, -R9 ;  /* 0x000000ffff097224 */ /* 0x000fe400078e0a09 */
[--C-:B------:R-:W-:Y:S02]  /*4330*/  @!P4 IMAD.IADD R0, R0, 0x1, -R8.reuse ;  /* 0x000000010000c824 */ /* 0x100fe400078e0a08 */
[----:B------:R-:W-:Y:S01]  /*4340*/  @!P3 IMAD.IADD R2, R2, 0x1, -R8 ;  /* 0x000000010202b824 */ /* 0x000fe200078e0a08 */
[----:B------:R-:W-:Y:S01]  /*4350*/  ISETP.GE.AND P3, PT, R4, RZ, PT ;  /* 0x000000ff0400720c */ /* 0x000fe20003f66270 */
[----:B------:R-:W-:Y:S01]  /*4360*/  @!P1 IMAD.MOV R16, RZ, RZ, -R16 ;  /* 0x000000ffff109224 */ /* 0x000fe200078e0a10 */
[C---:B------:R-:W-:Y:S01]  /*4370*/  ISETP.GT.U32.AND P4, PT, R8.reuse, R0, PT ;  /* 0x000000000800720c */ /* 0x040fe20003f84070 */
[----:B------:R-:W-:Y:S01]  /*4380*/  @!P5 IMAD.MOV R10, RZ, RZ, -R10 ;  /* 0x000000ffff0ad224 */ /* 0x000fe200078e0a0a */
[C---:B------:R-:W-:Y:S01]  /*4390*/  ISETP.GT.U32.AND P1, PT, R8.reuse, R2, PT ;  /* 0x000000020800720c */ /* 0x040fe20003f24070 */
[----:B------:R-:W-:Y:S01]  /*43a0*/  IMAD R3, R8, R9, R3 ;  /* 0x0000000908037224 */ /* 0x000fe200078e0203 */
[----:B------:R-:W-:Y:S01]  /*43b0*/  STL [R1+0x290], R16 ;  /* 0x0002901001007387 */ /* 0x000fe20000100800 */
[----:B------:R-:W-:Y:S01]  /*43c0*/  @!P0 IMAD.MOV R5, RZ, RZ, -R5 ;  /* 0x000000ffff058224 */ /* 0x000fe200078e0a05 */
[----:B------:R-:W-:Y:S01]  /*43d0*/  ISETP.GE.AND P0, PT, R6, RZ, PT ;  /* 0x000000ff0600720c */ /* 0x000fe20003f06270 */
[----:B------:R-:W-:Y:S01]  /*43e0*/  VIADD R7, R15, 0xb4 ;  /* 0x000000b40f077836 */ /* 0x000fe20000000000 */
[----:B------:R-:W-:Y:S01]  /*43f0*/  STL [R1+0x28c], R10 ;  /* 0x00028c0a01007387 */ /* 0x000fe20000100800 */
[----:B------:R-:W-:Y:S01]  /*4400*/  IMAD.HI.U32 R4, R12, R11, RZ ;  /* 0x0000000b0c047227 */ /* 0x000fe200078e00ff */
[----:B------:R-:W-:-:S02]  /*4410*/  ISETP.GT.U32.AND P5, PT, R8, R3, PT ;  /* 0x000000030800720c */ /* 0x000fc40003fa4070 */
[----:B------:R0:W-:Y:S01]  /*4420*/  STL [R1+0x294], R5 ;  /* 0x0002940501007387 */ /* 0x0001e20000100800 */
[----:B------:R-:W-:Y:S01]  /*4430*/  IABS R13, R7 ;  /* 0x00000007000d7213 */ /* 0x000fe20000000000 */
[--C-:B------:R-:W-:Y:S02]  /*4440*/  @!P4 IMAD.IADD R0, R0, 0x1, -R8.reuse ;  /* 0x000000010000c824 */ /* 0x100fe400078e0a08 */
[----:B------:R-:W-:Y:S01]  /*4450*/  @!P1 IMAD.IADD R2, R2, 0x1, -R8 ;  /* 0x0000000102029824 */ /* 0x000fe200078e0a08 */
[----:B------:R-:W-:Y:S01]  /*4460*/  ISETP.GE.AND P1, PT, R7, RZ, PT ;  /* 0x000000ff0700720c */ /* 0x000fe20003f26270 */
[----:B------:R-:W-:-:S04]  /*4470*/  IMAD.HI.U32 R9, R12, R13, RZ ;  /* 0x0000000d0c097227 */ /* 0x000fc800078e00ff */
[----:B0-----:R-:W-:Y:S02]  /*4480*/  IMAD.MOV R5, RZ, RZ, -R4 ;  /* 0x000000ffff057224 */ /* 0x001fe400078e0a04 */
[----:B------:R-:W-:Y:S02]  /*4490*/  IMAD.MOV R9, RZ, RZ, -R9 ;  /* 0x000000ffff097224 */ /* 0x000fe400078e0a09 */
[C---:B------:R-:W-:Y:S02]  /*44a0*/  IMAD R11, R8.reuse, R5, R11 ;  /* 0x00000005080b7224 */ /* 0x040fe400078e020b */
[----:B------:R-:W-:Y:S02]  /*44b0*/  @!P5 IMAD.IADD R3, R3, 0x1, -R8 ;  /* 0x000000010303d824 */ /* 0x000fe400078e0a08 */
[C---:B------:R-:W-:Y:S01]  /*44c0*/  IMAD R13, R8.reuse, R9, R13 ;  /* 0x00000009080d7224 */ /* 0x040fe200078e020d */
[C---:B------:R-:W-:Y:S01]  /*44d0*/  ISETP.GT.U32.AND P4, PT, R8.reuse, R11, PT ;  /* 0x0000000b0800720c */ /* 0x040fe20003f84070 */
[----:B------:R-:W-:Y:S01]  /*44e0*/  IMAD.MOV.U32 R16, RZ, RZ, R2 ;  /* 0x000000ffff107224 */ /* 0x000fe200078e0002 */
[----:B------:R-:W-:Y:S01]  /*44f0*/  ISETP.GT.U32.AND P5, PT, R8, R3, PT ;  /* 0x000000030800720c */ /* 0x000fe20003fa4070 */
[----:B------:R-:W-:-:S02]  /*4500*/  IMAD.MOV.U32 R10, RZ, RZ, R0 ;  /* 0x000000ffff0a7224 */ /* 0x000fc400078e0000 */
[----:B------:R-:W-:Y:S01]  /*4510*/  @!P6 IMAD.MOV R16, RZ, RZ, -R16 ;  /* 0x000000ffff10e224 */ /* 0x000fe200078e0a10 */
[C---:B------:R-:W-:Y:S01]  /*4520*/  ISETP.GT.U32.AND P6, PT, R8.reuse, R13, PT ;  /* 0x0000000d0800720c */ /* 0x040fe20003fc4070 */
[C---:B------:R-:W-:Y:S02]  /*4530*/  VIADD R4, R15.reuse, 0xb3 ;  /* 0x000000b30f047836 */ /* 0x040fe40000000000 */
[C---:B------:R-:W-:Y:S01]  /*4540*/  VIADD R5, R15.reuse, 0xb1 ;  /* 0x000000b10f057836 */ /* 0x040fe20000000000 */
[----:B------:R-:W-:Y:S01]  /*4550*/  STL [R1+0x288], R16 ;  /* 0x0002881001007387 */ /* 0x000fe20000100800 */
[----:B------:R-:W-:Y:S01]  /*4560*/  VIADD R6, R15, 0xb2 ;  /* 0x000000b20f067836 */ /* 0x000fe20000000000 */
[----:B------:R-:W-:Y:S01]  /*4570*/  IABS R7, R4 ;  /* 0x0000000400077213 */ /* 0x000fe20000000000 */
[----:B------:R-:W-:Y:S01]  /*4580*/  @!P4 IMAD.IADD R11, R11, 0x1, -R8 ;  /* 0x000000010b0bc824 */ /* 0x000fe200078e0a08 */
[----:B------:R-:W-:Y:S01]  /*4590*/  IABS R2, R5 ;  /* 0x0000000500027213 */ /* 0x000fe20000000000 */
[----:B------:R-:W-:Y:S01]  /*45a0*/  @!P2 IMAD.MOV R10, RZ, RZ, -R10 ;  /* 0x000000ffff0aa224 */ /* 0x000fe200078e0a0a */
[----:B------:R-:W-:Y:S01]  /*45b0*/  IABS R9, R6 ;  /* 0x0000000600097213 */ /* 0x000fe20000000000 */
[--C-:B------:R-:W-:Y:S01]  /*45c0*/  @!P5 IMAD.IADD R3, R3, 0x1, -R8.reuse ;  /* 0x000000010303d824 */ /* 0x100fe200078e0a08 */
[----:B------:R-:W-:Y:S01]  /*45d0*/  ISETP.GT.U32.AND P4, PT, R8, R11, PT ;  /* 0x0000000b0800720c */ /* 0x000fe20003f84070 */
[----:B------:R-:W-:Y:S01]  /*45e0*/  @!P6 IMAD.IADD R13, R13, 0x1, -R8 ;  /* 0x000000010d0de824 */ /* 0x000fe200078e0a08 */
[----:B------:R0:W-:Y:S01]  /*45f0*/  STL [R1+0x284], R10 ;  /* 0x0002840a01007387 */ /* 0x0001e20000100800 */
[----:B------:R-:W-:Y:S01]  /*4600*/  ISETP.GE.AND P2, PT, R4, RZ, PT ;  /* 0x000000ff0400720c */ /* 0x000fe20003f46270 */
[----:B------:R-:W-:Y:S01]  /*4610*/  IMAD.HI.U32 R0, R12, R7, RZ ;  /* 0x000000070c007227 */ /* 0x000fe200078e00ff */
[----:B------:R-:W-:-:S02]  /*4620*/  ISETP.GE.AND P5, PT, R6, RZ, PT ;  /* 0x000000ff0600720c */ /* 0x000fc40003fa6270 */
[----:B------:R-:W-:Y:S01]  /*4630*/  ISETP.GT.U32.AND P6, PT, R8, R13, PT ;  /* 0x0000000d0800720c */ /* 0x000fe20003fc4070 */
[----:B------:R-:W-:Y:S02]  /*4640*/  IMAD.MOV.U32 R4, RZ, RZ, R2 ;  /* 0x000000ffff047224 */ /* 0x000fe400078e0002 */
[----:B------:R-:W-:-:S04]  /*4650*/  IMAD.HI.U32 R2, R12, R9, RZ ;  /* 0x000000090c027227 */ /* 0x000fc800078e00ff */
[----:B0-----:R-:W-:Y:S02]  /*4660*/  IMAD.MOV.U32 R10, RZ, RZ, R3 ;  /* 0x000000ffff0a7224 */ /* 0x001fe400078e0003 */
[----:B------:R-:W-:Y:S02]  /*4670*/  IMAD.MOV R0, RZ, RZ, -R0 ;  /* 0x000000ffff007224 */ /* 0x000fe400078e0a00 */
[----:B------:R-:W-:Y:S01]  /*4680*/  @!P3 IMAD.MOV R10, RZ, RZ, -R10 ;  /* 0x000000ffff0ab224 */ /* 0x000fe200078e0a0a */
[----:B------:R-:W-:Y:S01]  /*4690*/  ISETP.GE.AND P3, PT, R5, RZ, PT ;  /* 0x000000ff0500720c */ /* 0x000fe20003f66270 */
[----:B------:R-:W-:Y:S02]  /*46a0*/  IMAD.MOV R2, RZ, RZ, -R2 ;  /* 0x000000ffff027224 */ /* 0x000fe400078e0a02 */
[----:B------:R-:W-:Y:S01]  /*46b0*/  @!P4 IMAD.IADD R11, R11, 0x1, -R8 ;  /* 0x000000010b0bc824 */ /* 0x000fe200078e0a08 */
[----:B------:R0:W-:Y:S01]  /*46c0*/  STL [R1+0x280], R10 ;  /* 0x0002800a01007387 */ /* 0x0001e20000100800 */
[----:B------:R-:W-:-:S02]  /*46d0*/  IMAD R0, R8, R0, R7 ;  /* 0x0000000008007224 */ /* 0x000fc400078e0207 */
[----:B------:R-:W-:Y:S02]  /*46e0*/  IMAD R2, R8, R2, R9 ;  /* 0x0000000208027224 */ /* 0x000fe400078e0209 */
[----:B------:R-:W-:Y:S01]  /*46f0*/  IMAD.HI.U32 R6, R12, R4, RZ ;  /* 0x000000040c067227 */ /* 0x000fe200078e00ff */
[----:B------:R-:W-:-:S03]  /*4700*/  ISETP.GT.U32.AND P4, PT, R8, R0, PT ;  /* 0x000000000800720c */ /* 0x000fc60003f84070 */
[----:B------:R-:W-:Y:S02]  /*4710*/  IMAD.MOV R6, RZ, RZ, -R6 ;  /* 0x000000ffff067224 */ /* 0x000fe400078e0a06 */
[----:B0-----:R-:W-:Y:S02]  /*4720*/  IMAD.MOV.U32 R10, RZ, RZ, R11 ;  /* 0x000000ffff0a7224 */ /* 0x001fe400078e000b */
[----:B------:R-:W-:Y:S02]  /*4730*/  @!P6 IMAD.IADD R13, R13, 0x1, -R8 ;  /* 0x000000010d0de824 */ /* 0x000fe400078e0a08 */
[----:B------:R-:W-:Y:S01]  /*4740*/  @!P0 IMAD.MOV R10, RZ, RZ, -R10 ;  /* 0x000000ffff0a8224 */ /* 0x000fe200078e0a0a */
[C---:B------:R-:W-:Y:S01]  /*4750*/  ISETP.GT.U32.AND P0, PT, R8.reuse, R2, PT ;  /* 0x000000020800720c */ /* 0x040fe20003f04070 */
[----:B------:R-:W-:Y:S02]  /*4760*/  IMAD R3, R8, R6, R4 ;  /* 0x0000000608037224 */ /* 0x000fe400078e0204 */
[----:B------:R-:W-:Y:S01]  /*4770*/  IMAD.MOV.U32 R17, RZ, RZ, R13 ;  /* 0x000000ffff117224 */ /* 0x000fe200078e000d */
[----:B------:R0:W-:Y:S01]  /*4780*/  STL [R1+0x2cc], R10 ;  /* 0x0002cc0a01007387 */ /* 0x0001e20000100800 */
[----:B------:R-:W-:-:S02]  /*4790*/  VIADD R7, R15, 0xb0 ;  /* 0x000000b00f077836 */ /* 0x000fc40000000000 */
[----:B------:R-:W-:Y:S01]  /*47a0*/  @!P1 IMAD.MOV R17, RZ, RZ, -R17 ;  /* 0x000000ffff119224 */ /* 0x000fe200078e0a11 */
[----:B------:R-:W-:Y:S01]  /*47b0*/  ISETP.GT.U32.AND P1, PT, R8, R3, PT ;  /* 0x000000030800720c */ /* 0x000fe20003f24070 */
[--C-:B------:R-:W-:Y:S01]  /*47c0*/  @!P4 IMAD.IADD R0, R0, 0x1, -R8.reuse ;  /* 0x000000010000c824 */ /* 0x100fe200078e0a08 */
[----:B------:R-:W-:Y:S01]  /*47d0*/  ISETP.GE.AND P6, PT, R7, RZ, PT ;  /* 0x000000ff0700720c */ /* 0x000fe20003fc6270 */
[C---:B------:R-:W-:Y:S01]  /*47e0*/  VIADD R4, R15.reuse, 0xaf ;  /* 0x000000af0f047836 */ /* 0x040fe20000000000 */
[----:B------:R-:W-:Y:S01]  /*47f0*/  IABS R7, R7 ;  /* 0x0000000700077213 */ /* 0x000fe20000000000 */
[--C-:B------:R-:W-:Y:S01]  /*4800*/  @!P0 IMAD.IADD R2, R2, 0x1, -R8.reuse ;  /* 0x0000000102028824 */ /* 0x100fe200078e0a08 */
[----:B------:R-:W-:Y:S01]  /*4810*/  ISETP.GT.U32.AND P4, PT, R8, R0, PT ;  /* 0x000000000800720c */ /* 0x000fe20003f84070 */
[----:B------:R-:W-:Y:S01]  /*4820*/  VIADD R6, R15, 0xad ;  /* 0x000000ad0f067836 */ /* 0x000fe20000000000 */
[----:B------:R-:W-:Y:S01]  /*4830*/  IABS R9, R4 ;  /* 0x0000000400097213 */ /* 0x000fe20000000000 */
[----:B------:R-:W-:Y:S01]  /*4840*/  IMAD.HI.U32 R13, R12, R7, RZ ;  /* 0x000000070c0d7227 */ /* 0x000fe200078e00ff */
[----:B------:R-:W-:Y:S01]  /*4850*/  ISETP.GT.U32.AND P0, PT, R8, R2, PT ;  /* 0x000000020800720c */ /* 0x000fe20003f04070 */
[----:B------:R1:W-:Y:S01]  /*4860*/  STL [R1+0x2d4], R17 ;  /* 0x0002d41101007387 */ /* 0x0003e20000100800 */
[----:B------:R-:W-:Y:S01]  /*4870*/  IABS R11, R6 ;  /* 0x00000006000b7213 */ /* 0x000fe20000000000 */
[----:B------:R-:W-:-:S02]  /*4880*/  @!P1 IMAD.IADD R3, R3, 0x1, -R8 ;  /* 0x0000000103039824 */ /* 0x000fc400078e0a08 */
[----:B------:R-:W-:-:S03]  /*4890*/  IMAD.HI.U32 R16, R12, R9, RZ ;  /* 0x000000090c107227 */ /* 0x000fc600078e00ff */
[----:B------:R-:W-:Y:S01]  /*48a0*/  ISETP.GT.U32.AND P1, PT, R8, R3, PT ;  /* 0x000000030800720c */ /* 0x000fe20003f24070 */
[----:B------:R-:W-:Y:S02]  /*48b0*/  IMAD.MOV R13, RZ, RZ, -R13 ;  /* 0x000000ffff0d7224 */ /* 0x000fe400078e0a0d */
[----:B------:R-:W-:Y:S02]  /*48c0*/  VIADD R5, R15, 0xae ;  /* 0x000000ae0f057836 */ /* 0x000fe40000000000 */
[----:B------:R-:W-:Y:S01]  /*48d0*/  @!P4 IMAD.IADD R0, R0, 0x1, -R8 ;  /* 0x000000010000c824 */ /* 0x000fe200078e0a08 */
[----:B------:R-:W-:Y:S01]  /*48e0*/  ISETP.GE.AND P4, PT, R4, RZ, PT ;  /* 0x000000ff0400720c */ /* 0x000fe20003f86270 */
[----:B------:R-:W-:Y:S01]  /*48f0*/  IMAD.MOV R16, RZ, RZ, -R16 ;  /* 0x000000ffff107224 */ /* 0x000fe200078e0a10 */
[----:B0-----:R-:W-:Y:S01]  /*4900*/  IABS R10, R5 ;  /* 0x00000005000a7213 */ /* 0x001fe20000000000 */
[----:B------:R-:W-:Y:S02]  /*4910*/  IMAD R7, R8, R13, R7 ;  /* 0x0000000d08077224 */ /* 0x000fe400078e0207 */
[----:B------:R-:W-:-:S02]  /*4920*/  @!P0 IMAD.IADD R2, R2, 0x1, -R8 ;  /* 0x0000000102028824 */ /* 0x000fc400078e0a08 */
[----:B------:R-:W-:Y:S01]  /*4930*/  IMAD.MOV.U32 R19, RZ, RZ, R0 ;  /* 0x000000ffff137224 */ /* 0x000fe200078e0000 */
[C---:B------:R-:W-:Y:S01]  /*4940*/  ISETP.GT.U32.AND P0, PT, R8.reuse, R7, PT ;  /* 0x000000070800720c */ /* 0x040fe20003f04070 */
[----:B------:R-:W-:Y:S02]  /*4950*/  IMAD R9, R8, R16, R9 ;  /* 0x0000001008097224 */ /* 0x000fe400078e0209 */
[----:B------:R-:W-:Y:S02]  /*4960*/  IMAD.MOV.U32 R18, RZ, RZ, R2 ;  /* 0x000000ffff127224 */ /* 0x000fe400078e0002 */
[----:B------:R-:W-:-:S04]  /*4970*/  IMAD.HI.U32 R4, R12, R11, RZ ;  /* 0x0000000b0c047227 */ /* 0x000fc800078e00ff */
[----:B-1----:R-:W-:-:S04]  /*4980*/  IMAD.HI.U32 R17, R12, R10, RZ ;  /* 0x0000000a0c117227 */ /* 0x002fc800078e00ff */
[----:B------:R-:W-:Y:S01]  /*4990*/  @!P2 IMAD.MOV R19, RZ, RZ, -R19 ;  /* 0x000000ffff13a224 */ /* 0x000fe200078e0a13 */
[C---:B------:R-:W-:Y:S01]  /*49a0*/  ISETP.GT.U32.AND P2, PT, R8.reuse, R9, PT ;  /* 0x000000090800720c */ /* 0x040fe20003f44070 */
[----:B------:R-:W-:Y:S01]  /*49b0*/  @!P5 IMAD.MOV R18, RZ, RZ, -R18 ;  /* 0x000000ffff12d224 */ /* 0x000fe200078e0a12 */
[----:B------:R-:W-:Y:S01]  /*49c0*/  ISETP.GE.AND P5, PT, R5, RZ, PT ;  /* 0x000000ff0500720c */ /* 0x000fe20003fa6270 */
[----:B------:R-:W-:Y:S01]  /*49d0*/  IMAD.MOV R4, RZ, RZ, -R4 ;  /* 0x000000ffff047224 */ /* 0x000fe200078e0a04 */
[----:B------:R-:W-:Y:S01]  /*49e0*/  STL [R1+0x2f0], R19 ;  /* 0x0002f01301007387 */ /* 0x000fe20000100800 */
[----:B------:R-:W-:Y:S02]  /*49f0*/  @!P1 IMAD.IADD R3, R3, 0x1, -R8 ;  /* 0x0000000103039824 */ /* 0x000fe400078e0a08 */
[----:B------:R-:W-:Y:S01]  /*4a00*/  IMAD.MOV R17, RZ, RZ, -R17 ;  /* 0x000000ffff117224 */ /* 0x000fe200078e0a11 */
[----:B------:R0:W-:Y:S01]  /*4a10*/  STL [R1+0x304], R18 ;  /* 0x0003041201007387 */ /* 0x0001e20000100800 */
[----:B------:R-:W-:-:S02]  /*4a20*/  IMAD R11, R8, R4, R11 ;  /* 0x00000004080b7224 */ /* 0x000fc400078e020b */
[C---:B------:R-:W-:Y:S02]  /*4a30*/  IMAD R10, R8.reuse, R17, R10 ;  /* 0x00000011080a7224 */ /* 0x040fe400078e020a */
[----:B------:R-:W-:Y:S02]  /*4a40*/  VIADD R0, R15, 0xac ;  /* 0x000000ac0f007836 */ /* 0x000fe40000000000 */
[--C-:B------:R-:W-:Y:S01]  /*4a50*/  @!P0 IMAD.IADD R7, R7, 0x1, -R8.reuse ;  /* 0x0000000107078824 */ /* 0x100fe200078e0a08 */
[C---:B------:R-:W-:Y:S01]  /*4a60*/  ISETP.GT.U32.AND P1, PT, R8.reuse, R10, PT ;  /* 0x0000000a0800720c */ /* 0x040fe20003f24070 */
[----:B------:R-:W-:Y:S01]  /*4a70*/  @!P2 IMAD.IADD R9, R9, 0x1, -R8 ;  /* 0x000000010909a824 */ /* 0x000fe200078e0a08 */
[----:B------:R-:W-:Y:S01]  /*4a80*/  IABS R2, R0 ;  /* 0x0000000000027213 */ /* 0x000fe20000000000 */
[----:B0-----:R-:W-:Y:S01]  /*4a90*/  IMAD.MOV.U32 R18, RZ, RZ, R3 ;  /* 0x000000ffff127224 */ /* 0x001fe200078e0003 */
[C---:B------:R-:W-:Y:S01]  /*4aa0*/  ISETP.GT.U32.AND P0, PT, R8.reuse, R7, PT ;  /* 0x000000070800720c */ /* 0x040fe20003f04070 */
[----:B------:R-:W-:Y:S01]  /*4ab0*/  VIADD R4, R15, 0xab ;  /* 0x000000ab0f047836 */ /* 0x000fe20000000000 */
[C---:B------:R-:W-:Y:S01]  /*4ac0*/  ISETP.GT.U32.AND P2, PT, R8.reuse, R9, PT ;  /* 0x000000090800720c */ /* 0x040fe20003f44070 */
[----:B------:R-:W-:Y:S01]  /*4ad0*/  @!P3 IMAD.MOV R18, RZ, RZ, -R18 ;  /* 0x000000ffff12b224 */ /* 0x000fe200078e0a12 */
[----:B------:R-:W-:Y:S01]  /*4ae0*/  ISETP.GT.U32.AND P3, PT, R8, R11, PT ;  /* 0x0000000b0800720c */ /* 0x000fe20003f64070 */
[----:B------:R-:W-:Y:S01]  /*4af0*/  IMAD.HI.U32 R16, R12, R2, RZ ;  /* 0x000000020c107227 */ /* 0x000fe200078e00ff */
[----:B------:R-:W-:-:S02]  /*4b00*/  IABS R13, R4 ;  /* 0x00000004000d7213 */ /* 0x000fc40000000000 */
[----:B------:R0:W-:Y:S01]  /*4b10*/  STL [R1+0x300], R18 ;  /* 0x0003001201007387 */ /* 0x0001e20000100800 */
[----:B------:R-:W-:Y:S02]  /*4b20*/  IMAD.MOV R16, RZ, RZ, -R16 ;  /* 0x000000ffff107224 */ /* 0x000fe400078e0a10 */
[--C-:B------:R-:W-:Y:S02]  /*4b30*/  @!P1 IMAD.IADD R10, R10, 0x1, -R8.reuse ;  /* 0x000000010a0a9824 */ /* 0x100fe400078e0a08 */
[----:B------:R-:W-:Y:S01]  /*4b40*/  @!P0 IMAD.IADD R7, R7, 0x1, -R8 ;  /* 0x0000000107078824 */ /* 0x000fe200078e0a08 */
[----:B------:R-:W-:Y:S01]  /*4b50*/  ISETP.GE.AND P0, PT, R6, RZ, PT ;  /* 0x000000ff0600720c */ /* 0x000fe20003f06270 */
[C---:B------:R-:W-:Y:S01]  /*4b60*/  IMAD R2, R8.reuse, R16, R2 ;  /* 0x0000001008027224 */ /* 0x040fe200078e0202 */
[----:B------:R-:W-:Y:S01]  /*4b70*/  ISETP.GT.U32.AND P1, PT, R8, R10, PT ;  /* 0x0000000a0800720c */ /* 0x000fe20003f24070 */
[----:B------:R-:W-:Y:S02]  /*4b80*/  @!P3 IMAD.IADD R11, R11, 0x1, -R8 ;  /* 0x000000010b0bb824 */ /* 0x000fe400078e0a08 */
[----:B------:R-:W-:-:S03]  /*4b90*/  IMAD.HI.U32 R6, R12, R13, RZ ;  /* 0x0000000d0c067227 */ /* 0x000fc600078e00ff */
[C---:B------:R-:W-:Y:S01]  /*4ba0*/  ISETP.GT.U32.AND P3, PT, R8.reuse, R11, PT ;  /* 0x0000000b0800720c */ /* 0x040fe20003f64070 */
[----:B------:R-:W-:Y:S01]  /*4bb0*/  @!P2 IMAD.IADD R9, R9, 0x1, -R8 ;  /* 0x000000010909a824 */ /* 0x000fe200078e0a08 */
[C---:B------:R-:W-:Y:S01]  /*4bc0*/  ISETP.GT.U32.AND P2, PT, R8.reuse, R2, PT ;  /* 0x000000020800720c */ /* 0x040fe20003f44070 */
[----:B------:R-:W-:Y:S02]  /*4bd0*/  IMAD.MOV R6, RZ, RZ, -R6 ;  /* 0x000000ffff067224 */ /* 0x000fe400078e0a06 */
[----:B------:R-:W-:Y:S02]  /*4be0*/  VIADD R5, R15, 0xaa ;  /* 0x000000aa0f057836 */ /* 0x000fe40000000000 */
[----:B------:R-:W-:Y:S02]  /*4bf0*/  IMAD R13, R8, R6, R13 ;  /* 0x00000006080d7224 */ /* 0x000fe400078e020d */
[--C-:B------:R-:W-:Y:S01]  /*4c00*/  @!P1 IMAD.IADD R10, R10, 0x1, -R8.reuse ;  /* 0x000000010a0a9824 */ /* 0x100fe200078e0a08 */
[----:B------:R-:W-:Y:S01]  /*4c10*/  IABS R3, R5 ;  /* 0x0000000500037213 */ /* 0x000fe20000000000 */
[----:B0-----:R-:W-:Y:S01]  /*4c20*/  IMAD.MOV.U32 R18, RZ, RZ, R7 ;  /* 0x000000ffff127224 */ /* 0x001fe200078e0007 */
[----:B------:R-:W-:Y:S01]  /*4c30*/  ISETP.GE.AND P1, PT, R5, RZ, PT ;  /* 0x000000ff0500720c */ /* 0x000fe20003f26270 */
[----:B------:R-:W-:Y:S01]  /*4c40*/  @!P3 IMAD.IADD R11, R11, 0x1, -R8 ;  /* 0x000000010b0bb824 */ /* 0x000fe200078e0a08 */
[----:B------:R-:W-:Y:S01]  /*4c50*/  ISETP.GT.U32.AND P3, PT, R8, R13, PT ;  /* 0x0000000d0800720c */ /* 0x000fe20003f64070 */
[----:B------:R-:W-:-:S02]  /*4c60*/  IMAD.MOV.U32 R17, RZ, RZ, R9 ;  /* 0x000000ffff117224 */ /* 0x000fc400078e0009 */
[----:B------:R-:W-:Y:S02]  /*4c70*/  @!P2 IMAD.IADD R2, R2, 0x1, -R8 ;  /* 0x000000010202a824 */ /* 0x000fe400078e0a08 */
[----:B------:R-:W-:-:S03]  /*4c80*/  IMAD.HI.U32 R7, R12, R3, RZ ;  /* 0x000000030c077227 */ /* 0x000fc600078e00ff */
[----:B------:R-:W-:Y:S01]  /*4c90*/  ISETP.GT.U32.AND P2, PT, R8, R2, PT ;  /* 0x000000020800720c */ /* 0x000fe20003f44070 */
[----:B------:R-:W-:Y:S02]  /*4ca0*/  IMAD.MOV.U32 R16, RZ, RZ, R10 ;  /* 0x000000ffff107224 */ /* 0x000fe400078e000a */
[----:B------:R-:W-:Y:S01]  /*4cb0*/  @!P6 IMAD.MOV R18, RZ, RZ, -R18 ;  /* 0x000000ffff12e224 */ /* 0x000fe200078e0a12 */
[----:B------:R-:W-:Y:S01]  /*4cc0*/  ISETP.GE.AND P6, PT, R0, RZ, PT ;  /* 0x000000ff0000720c */ /* 0x000fe20003fc6270 */
[----:B------:R-:W-:Y:S01]  /*4cd0*/  @!P4 IMAD.MOV R17, RZ, RZ, -R17 ;  /* 0x000000ffff11c224 */ /* 0x000fe200078e0a11 */
[----:B------:R-:W-:Y:S01]  /*4ce0*/  ISETP.GE.AND P4, PT, R4, RZ, PT ;  /* 0x000000ff0400720c */ /* 0x000fe20003f86270 */
[----:B------:R-:W-:Y:S01]  /*4cf0*/  IMAD.MOV R7, RZ, RZ, -R7 ;  /* 0x000000ffff077224 */ /* 0x000fe200078e0a07 */
[----:B------:R-:W-:Y:S01]  /*4d00*/  STL [R1+0x320], R18 ;  /* 0x0003201201007387 */ /* 0x000fe20000100800 */
[----:B------:R-:W-:Y:S02]  /*4d10*/  @!P5 IMAD.MOV R16, RZ, RZ, -R16 ;  /* 0x000000ffff10d224 */ /* 0x000fe400078e0a10 */
[----:B------:R-:W-:Y:S01]  /*4d20*/  VIADD R0, R15, 0xa9 ;  /* 0x000000a90f007836 */ /* 0x000fe20000000000 */
[----:B------:R-:W-:Y:S01]  /*4d30*/  STL [R1+0x31c], R17 ;  /* 0x00031c1101007387 */ /* 0x000fe20000100800 */
[----:B------:R-:W-:-:S02]  /*4d40*/  IMAD R7, R8, R7, R3 ;  /* 0x0000000708077224 */ /* 0x000fc400078e0203 */
[----:B------:R-:W-:Y:S01]  /*4d50*/  VIADD R3, R15, 0xa8 ;  /* 0x000000a80f037836 */ /* 0x000fe20000000000 */
[----:B------:R0:W-:Y:S01]  /*4d60*/  STL [R1+0x34c], R16 ;  /* 0x00034c1001007387 */ /* 0x0001e20000100800 */
[----:B------:R-:W-:Y:S01]  /*4d70*/  IMAD.MOV.U32 R9, RZ, RZ, R11 ;  /* 0x000000ffff097224 */ /* 0x000fe200078e000b */
[----:B------:R-:W-:Y:S01]  /*4d80*/  ISETP.GE.AND P5, PT, R0, RZ, PT ;  /* 0x000000ff0000720c */ /* 0x000fe20003fa6270 */
[--C-:B------:R-:W-:Y:S01]  /*4d90*/  @!P3 IMAD.IADD R13, R13, 0x1, -R8.reuse ;  /* 0x000000010d0db824 */ /* 0x100fe200078e0a08 */
[----:B------:R-:W-:Y:S01]  /*4da0*/  IABS R5, R3 ;  /* 0x0000000300057213 */ /* 0x000fe20000000000 */
[----:B------:R-:W-:Y:S01]  /*4db0*/  @!P0 IMAD.MOV R9, RZ, RZ, -R9 ;  /* 0x000000ffff098224 */ /* 0x000fe200078e0a09 */
[----:B------:R-:W-:Y:S01]  /*4dc0*/  ISETP.GE.AND P0, PT, R3, RZ, PT ;  /* 0x000000ff0300720c */ /* 0x000fe20003f06270 */
[----:B------:R-:W-:Y:S01]  /*4dd0*/  @!P2 IMAD.IADD R2, R2, 0x1, -R8 ;  /* 0x000000010202a824 */ /* 0x000fe200078e0a08 */
[C---:B------:R-:W-:Y:S01]  /*4de0*/  ISETP.GT.U32.AND P3, PT, R8.reuse, R13, PT ;  /* 0x0000000d0800720c */ /* 0x040fe20003f64070 */
[----:B------:R-:W-:Y:S01]  /*4df0*/  VIADD R3, R15, 0xa6 ;  /* 0x000000a60f037836 */ /* 0x000fe20000000000 */
[----:B0-----:R-:W-:Y:S01]  /*4e00*/  IABS R16, R0 ;  /* 0x0000000000107213 */ /* 0x001fe20000000000 */
[----:B------:R0:W-:Y:S01]  /*4e10*/  STL [R1+0x378], R9 ;  /* 0x0003780901007387 */ /* 0x0001e20000100800 */
[----:B------:R-:W-:Y:S01]  /*4e20*/  ISETP.GT.U32.AND P2, PT, R8, R7, PT ;  /* 0x000000070800720c */ /* 0x000fe20003f44070 */
[----:B------:R-:W-:Y:S01]  /*4e30*/  IMAD.MOV.U32 R17, RZ, RZ, R2 ;  /* 0x000000ffff117224 */ /* 0x000fe200078e0002 */
[----:B------:R-:W-:Y:S01]  /*4e40*/  IABS R6, R3 ;  /* 0x0000000300067213 */ /* 0x000fe20000000000 */
[----:B------:R-:W-:-:S04]  /*4e50*/  IMAD.HI.U32 R10, R12, R16, RZ ;  /* 0x000000100c0a7227 */ /* 0x000fc800078e00ff */
[----:B------:R-:W-:Y:S02]  /*4e60*/  IMAD.MOV R10, RZ, RZ, -R10 ;  /* 0x000000ffff0a7224 */ /* 0x000fe400078e0a0a */
[----:B0-----:R-:W-:-:S04]  /*4e70*/  IMAD.HI.U32 R9, R12, R5, RZ ;  /* 0x000000050c097227 */ /* 0x001fc800078e00ff */
[----:B------:R-:W-:Y:S02]  /*4e80*/  IMAD.MOV R9, RZ, RZ, -R9 ;  /* 0x000000ffff097224 */ /* 0x000fe400078e0a09 */
[C---:B------:R-:W-:Y:S02]  /*4e90*/  IMAD R16, R8.reuse, R10, R16 ;  /* 0x0000000a08107224 */ /* 0x040fe400078e0210 */
[C---:B------:R-:W-:Y:S02]  /*4ea0*/  IMAD R5, R8.reuse, R9, R5 ;  /* 0x0000000908057224 */ /* 0x040fe400078e0205 */
[--C-:B------:R-:W-:Y:S01]  /*4eb0*/  @!P3 IMAD.IADD R13, R13, 0x1, -R8.reuse ;  /* 0x000000010d0db824 */ /* 0x100fe200078e0a08 */
[C---:B------:R-:W-:Y:S01]  /*4ec0*/  ISETP.GT.U32.AND P3, PT, R8.reuse, R16, PT ;  /* 0x000000100800720c */ /* 0x040fe20003f64070 */
[----:B------:R-:W-:Y:S02]  /*4ed0*/  @!P2 IMAD.IADD R7, R7, 0x1, -R8 ;  /* 0x000000010707a824 */ /* 0x000fe400078e0a08 */
[----:B------:R-:W-:Y:S01]  /*4ee0*/  @!P6 IMAD.MOV R17, RZ, RZ, -R17 ;  /* 0x000000ffff11e224 */ /* 0x000fe200078e0a11 */
[C---:B------:R-:W-:Y:S01]  /*4ef0*/  ISETP.GT.U32.AND P6, PT, R8.reuse, R5, PT ;  /* 0x000000050800720c */ /* 0x040fe20003fc4070 */
[----:B------:R-:W-:Y:S01]  /*4f00*/  VIADD R0, R15, 0xa7 ;  /* 0x000000a70f007836 */ /* 0x000fe20000000000 */
[----:B------:R-:W-:Y:S01]  /*4f10*/  ISETP.GT.U32.AND P2, PT, R8, R7, PT ;  /* 0x000000070800720c */ /* 0x000fe20003f44070 */
[----:B------:R-:W-:-:S02]  /*4f20*/  IMAD.MOV.U32 R11, RZ, RZ, R13 ;  /* 0x000000ffff0b7224 */ /* 0x000fc400078e000d */
[----:B------:R-:W-:Y:S01]  /*4f30*/  IMAD.HI.U32 R10, R12, R6, RZ ;  /* 0x000000060c0a7227 */ /* 0x000fe200078e00ff */
[----:B------:R-:W-:-:S03]  /*4f40*/  IABS R4, R0 ;  /* 0x0000000000047213 */ /* 0x000fc60000000000 */
[----:B------:R-:W-:Y:S02]  /*4f50*/  @!P3 IMAD.IADD R16, R16, 0x1, -R8 ;  /* 0x000000011010b824 */ /* 0x000fe400078e0a08 */
[----:B------:R-:W-:-:S03]  /*4f60*/  IMAD.HI.U32 R9, R12, R4, RZ ;  /* 0x000000040c097227 */ /* 0x000fc600078e00ff */
[----:B------:R-:W-:Y:S01]  /*4f70*/  ISETP.GT.U32.AND P3, PT, R8, R16, PT ;  /* 0x000000100800720c */ /* 0x000fe20003f64070 */
[--C-:B------:R-:W-:Y:S02]  /*4f80*/  @!P6 IMAD.IADD R5, R5, 0x1, -R8.reuse ;  /* 0x000000010505e824 */ /* 0x100fe400078e0a08 */
[----:B------:R-:W-:Y:S01]  /*4f90*/  @!P4 IMAD.MOV R11, RZ, RZ, -R11 ;  /* 0x000000ffff0bc224 */ /* 0x000fe200078e0a0b */
[----:B------:R-:W-:Y:S01]  /*4fa0*/  ISETP.GE.AND P4, PT, R0, RZ, PT ;  /* 0x000000ff0000720c */ /* 0x000fe20003f86270 */
[----:B------:R-:W-:Y:S01]  /*4fb0*/  @!P2 IMAD.IADD R7, R7, 0x1, -R8 ;  /* 0x000000010707a824 */ /* 0x000fe200078e0a08 */
[----:B------:R-:W-:Y:S01]  /*4fc0*/  ISETP.GE.AND P2, PT, R3, RZ, PT ;  /* 0x000000ff0300720c */ /* 0x000fe20003f46270 */
[----:B------:R-:W-:Y:S01]  /*4fd0*/  IMAD.MOV R9, RZ, RZ, -R9 ;  /* 0x000000ffff097224 */ /* 0x000fe200078e0a09 */
[----:B------:R-:W-:Y:S01]  /*4fe0*/  ISETP.GT.U32.AND P6, PT, R8, R5, PT ;  /* 0x000000050800720c */ /* 0x000fe20003fc4070 */
[----:B------:R-:W-:Y:S01]  /*4ff0*/  IMAD.MOV R10, RZ, RZ, -R10 ;  /* 0x000000ffff0a7224 */ /* 0x000fe200078e0a0a */
[----:B------:R0:W-:Y:S01]  /*5000*/  STL [R1+0x37c], R11 ;  /* 0x00037c0b01007387 */ /* 0x0001e20000100800 */
[----:B------:R-:W-:-:S02]  /*5010*/  VIADD R3, R15, 0xa5 ;  /* 0x000000a50f037836 */ /* 0x000fc40000000000 */
[C---:B------:R-:W-:Y:S01]  /*5020*/  IMAD R0, R8.reuse, R9, R4 ;  /* 0x0000000908007224 */ /* 0x040fe200078e0204 */
[----:B------:R1:W-:Y:S01]  /*5030*/  STL [R1+0x374], R17 ;  /* 0x0003741101007387 */ /* 0x0003e20000100800 */
[----:B------:R-:W-:Y:S01]  /*5040*/  IMAD R6, R8, R10, R6 ;  /* 0x0000000a08067224 */ /* 0x000fe200078e0206 */
[----:B------:R-:W-:Y:S01]  /*5050*/  IABS R10, R3 ;  /* 0x00000003000a7213 */ /* 0x000fe20000000000 */
[----:B------:R-:W-:Y:S01]  /*5060*/  @!P3 IMAD.IADD R16, R16, 0x1, -R8 ;  /* 0x000000011010b824 */ /* 0x000fe200078e0a08 */
[----:B------:R-:W-:Y:S01]  /*5070*/  ISETP.GT.U32.AND P3, PT, R8, R0, PT ;  /* 0x000000000800720c */ /* 0x000fe20003f64070 */
[C---:B------:R-:W-:Y:S02]  /*5080*/  VIADD R19, R15.reuse, 0xa3 ;  /* 0x000000a30f137836 */ /* 0x040fe40000000000 */
[----:B0-----:R-:W-:Y:S02]  /*5090*/  VIADD R11, R15, 0xa4 ;  /* 0x000000a40f0b7836 */ /* 0x001fe40000000000 */
[----:B------:R-:W-:Y:S01]  /*50a0*/  IMAD.HI.U32 R9, R12, R10, RZ ;  /* 0x0000000a0c097227 */ /* 0x000fe200078e00ff */
[----:B------:R-:W-:-:S02]  /*50b0*/  IABS R20, R19 ;  /* 0x0000001300147213 */ /* 0x000fc40000000000 */
[----:B------:R-:W-:Y:S01]  /*50c0*/  IABS R22, R11 ;  /* 0x0000000b00167213 */ /* 0x000fe20000000000 */
[----:B------:R-:W-:Y:S01]  /*50d0*/  @!P6 IMAD.IADD R5, R5, 0x1, -R8 ;  /* 0x000000010505e824 */ /* 0x000fe200078e0a08 */
[----:B------:R-:W-:Y:S01]  /*50e0*/  ISETP.GT.U32.AND P6, PT, R8, R6, PT ;  /* 0x000000060800720c */ /* 0x000fe20003fc4070 */
[----:B------:R-:W-:Y:S02]  /*50f0*/  IMAD.MOV R9, RZ, RZ, -R9 ;  /* 0x000000ffff097224 */ /* 0x000fe400078e0a09 */
[----:B------:R-:W-:-:S04]  /*5100*/  IMAD.HI.U32 R21, R12, R22, RZ ;  /* 0x000000160c157227 */ /* 0x000fc800078e00ff */
[----:B------:R-:W-:Y:S02]  /*5110*/  IMAD R10, R8, R9, R10 ;  /* 0x00000009080a7224 */ /* 0x000fe400078e020a */
[----:B------:R-:W-:Y:S02]  /*5120*/  IMAD.MOV R21, RZ, RZ, -R21 ;  /* 0x000000ffff157224 */ /* 0x000fe400078e0a15 */
[----:B------:R-:W-:Y:S01]  /*5130*/  @!P3 IMAD.IADD R0, R0, 0x1, -R8 ;  /* 0x000000010000b824 */ /* 0x000fe200078e0a08 */
[C---:B------:R-:W-:Y:S01]  /*5140*/  ISETP.GT.U32.AND P3, PT, R8.reuse, R10, PT ;  /* 0x0000000a0800720c */ /* 0x040fe20003f64070 */
[----:B------:R-:W-:Y:S02]  /*5150*/  IMAD R21, R8, R21, R22 ;  /* 0x0000001508157224 */ /* 0x000fe400078e0216 */
[----:B------:R-:W-:Y:S02]  /*5160*/  @!P6 IMAD.IADD R6, R6, 0x1, -R8 ;  /* 0x000000010606e824 */ /* 0x000fe400078e0a08 */
[C---:B-1----:R-:W-:Y:S01]  /*5170*/  VIADD R17, R15.reuse, 0xa2 ;  /* 0x000000a20f117836 */ /* 0x042fe20000000000 */
[----:B------:R-:W-:Y:S01]  /*5180*/  ISETP.GT.U32.AND P6, PT, R8, R21, PT ;  /* 0x000000150800720c */ /* 0x000fe20003fc4070 */
[----:B------:R-:W-:-:S02]  /*5190*/  VIADD R13, R15, 0xa1 ;  /* 0x000000a10f0d7836 */ /* 0x000fc40000000000 */
[----:B------:R-:W-:Y:S01]  /*51a0*/  IMAD.HI.U32 R23, R12, R20, RZ ;  /* 0x000000140c177227 */ /* 0x000fe200078e00ff */
[----:B------:R-:W-:Y:S02]  /*51b0*/  IABS R4, R17 ;  /* 0x0000001100047213 */ /* 0x000fe40000000000 */
[----:B------:R-:W-:Y:S01]  /*51c0*/  IABS R2, R13 ;  /* 0x0000000d00027213 */ /* 0x000fe20000000000 */
[----:B------:R-:W-:Y:S02]  /*51d0*/  IMAD.MOV R23, RZ, RZ, -R23 ;  /* 0x000000ffff177224 */ /* 0x000fe400078e0a17 */
[----:B------:R-:W-:Y:S01]  /*51e0*/  @!P3 IMAD.IADD R10, R10, 0x1, -R8 ;  /* 0x000000010a0ab824 */ /* 0x000fe200078e0a08 */
[C---:B------:R-:W-:Y:S01]  /*51f0*/  ISETP.GT.U32.AND P3, PT, R8.reuse, R0, PT ;  /* 0x000000000800720c */ /* 0x040fe20003f64070 */
[C---:B------:R-:W-:Y:S02]  /*5200*/  IMAD R20, R8.reuse, R23, R20 ;  /* 0x0000001708147224 */ /* 0x040fe400078e0214 */
[----:B------:R-:W-:Y:S01]  /*5210*/  @!P6 IMAD.IADD R21, R21, 0x1, -R8 ;  /* 0x000000011515e824 */ /* 0x000fe200078e0a08 */
[----:B------:R-:W-:Y:S01]  /*5220*/  ISETP.GT.U32.AND P6, PT, R8, R10, PT ;  /* 0x0000000a0800720c */ /* 0x000fe20003fc4070 */
[----:B------:R-:W-:-:S04]  /*5230*/  IMAD.HI.U32 R18, R12, R4, RZ ;  /* 0x000000040c127227 */ /* 0x000fc800078e00ff */
[----:B------:R-:W-:-:S04]  /*5240*/  IMAD.HI.U32 R9, R12, R2, RZ ;  /* 0x000000020c097227 */ /* 0x000fc800078e00ff */
[----:B------:R-:W-:Y:S02]  /*5250*/  IMAD.MOV.U32 R24, RZ, RZ, R7 ;  /* 0x000000ffff187224 */ /* 0x000fe400078e0007 */
[----:B------:R-:W-:Y:S01]  /*5260*/  @!P0 IMAD.MOV R5, RZ, RZ, -R5 ;  /* 0x000000ffff058224 */ /* 0x000fe200078e0a05 */
[C---:B------:R-:W-:Y:S01]  /*5270*/  ISETP.GT.U32.AND P0, PT, R8.reuse, R20, PT ;  /* 0x000000140800720c */ /* 0x040fe20003f04070 */
[----:B------:R-:W-:Y:S02]  /*5280*/  IMAD.MOV R18, RZ, RZ, -R18 ;  /* 0x000000ffff127224 */ /* 0x000fe400078e0a12 */
[----:B------:R-:W-:Y:S02]  /*5290*/  IMAD.MOV R9, RZ, RZ, -R9 ;  /* 0x000000ffff097224 */ /* 0x000fe400078e0a09 */
[----:B------:R-:W-:Y:S01]  /*52a0*/  @!P1 IMAD.MOV R24, RZ, RZ, -R24 ;  /* 0x000000ffff189224 */ /* 0x000fe200078e0a18 */
[C---:B------:R-:W-:Y:S01]  /*52b0*/  ISETP.GT.U32.AND P1, PT, R8.reuse, R6, PT ;  /* 0x000000060800720c */ /* 0x040fe20003f24070 */
[----:B------:R-:W-:-:S02]  /*52c0*/  IMAD R4, R8, R18, R4 ;  /* 0x0000001208047224 */ /* 0x000fc400078e0204 */
[----:B------:R-:W-:Y:S01]  /*52d0*/  IMAD R2, R8, R9, R2 ;  /* 0x0000000908027224 */ /* 0x000fe200078e0202 */
[----:B------:R-:W-:Y:S01]  /*52e0*/  STL [R1+0x370], R24 ;  /* 0x0003701801007387 */ /* 0x000fe20000100800 */
[C---:B------:R-:W-:Y:S02]  /*52f0*/  VIADD R18, R15.reuse, 0xa0 ;  /* 0x000000a00f127836 */ /* 0x040fe40000000000 */
[----:B------:R-:W-:Y:S02]  /*5300*/  IMAD.MOV.U32 R22, RZ, RZ, R16 ;  /* 0x000000ffff167224 */ /* 0x000fe400078e0010 */
[----:B------:R-:W-:Y:S01]  /*5310*/  VIADD R7, R15, 0x9f ;  /* 0x0000009f0f077836 */ /* 0x000fe20000000000 */
[----:B------:R-:W-:Y:S01]  /*5320*/  IABS R9, R18 ;  /* 0x0000001200097213 */ /* 0x000fe20000000000 */
[--C-:B------:R-:W-:Y:S01]  /*5330*/  @!P3 IMAD.IADD R0, R0, 0x1, -R8.reuse ;  /* 0x000000010000b824 */ /* 0x100fe200078e0a08 */
[----:B------:R-:W-:Y:S01]  /*5340*/  ISETP.GT.U32.AND P3, PT, R8, R4, PT ;  /* 0x000000040800720c */ /* 0x000fe20003f64070 */
[----:B------:R-:W-:Y:S01]  /*5350*/  @!P6 IMAD.IADD R10, R10, 0x1, -R8 ;  /* 0x000000010a0ae824 */ /* 0x000fe200078e0a08 */
[C---:B------:R-:W-:Y:S01]  /*5360*/  ISETP.GT.U32.AND P6, PT, R8.reuse, R2, PT ;  /* 0x000000020800720c */ /* 0x040fe20003fc4070 */
[----:B------:R-:W-:Y:S01]  /*5370*/  @!P5 IMAD.MOV R22, RZ, RZ, -R22 ;  /* 0x000000ffff16d224 */ /* 0x000fe200078e0a16 */
[----:B------:R-:W-:Y:S01]  /*5380*/  ISETP.GT.U32.AND P5, PT, R8, R21, PT ;  /* 0x000000150800720c */ /* 0x000fe20003fa4070 */
[----:B------:R-:W-:Y:S01]  /*5390*/  @!P0 IMAD.IADD R20, R20, 0x1, -R8 ;  /* 0x0000000114148824 */ /* 0x000fe200078e0a08 */
[----:B------:R-:W-:Y:S01]  /*53a0*/  IABS R16, R7 ;  /* 0x0000000700107213 */ /* 0x000fe20000000000 */
[----:B------:R-:W-:Y:S01]  /*53b0*/  IMAD.MOV.U32 R23, RZ, RZ, R0 ;  /* 0x000000ffff177224 */ /* 0x000fe200078e0000 */
[----:B------:R0:W-:Y:S01]  /*53c0*/  STL [R1+0x36c], R22 ;  /* 0x00036c1601007387 */ /* 0x0001e20000100800 */
[----:B------:R-:W-:Y:S01]  /*53d0*/  @!P1 IMAD.IADD R6, R6, 0x1, -R8 ;  /* 0x0000000106069824 */ /* 0x000fe200078e0a08 */
[----:B------:R-:W-:Y:S01]  /*53e0*/  ISETP.GE.AND P1, PT, R3, RZ, PT ;  /* 0x000000ff0300720c */ /* 0x000fe20003f26270 */
[----:B------:R-:W-:Y:S01]  /*53f0*/  IMAD.HI.U32 R3, R12, R9, RZ ;  /* 0x000000090c037227 */ /* 0x000fe200078e00ff */
[----:B------:R1:W-:Y:S01]  /*5400*/  STL [R1+0x368], R5 ;  /* 0x0003680501007387 */ /* 0x0003e20000100800 */
[----:B------:R-:W-:-:S02]  /*5410*/  ISETP.GE.AND P0, PT, R19, RZ, PT ;  /* 0x000000ff1300720c */ /* 0x000fc40003f06270 */
[----:B------:R-:W-:Y:S01]  /*5420*/  @!P4 IMAD.MOV R23, RZ, RZ, -R23 ;  /* 0x000000ffff17c224 */ /* 0x000fe200078e0a17 */
[----:B------:R-:W-:Y:S01]  /*5430*/  ISETP.GT.U32.AND P4, PT, R8, R20, PT ;  /* 0x000000140800720c */ /* 0x000fe20003f84070 */
[----:B------:R-:W-:Y:S02]  /*5440*/  IMAD.MOV R3, RZ, RZ, -R3 ;  /* 0x000000ffff037224 */ /* 0x000fe400078e0a03 */
[----:B------:R-:W-:Y:S01]  /*5450*/  @!P3 IMAD.IADD R4, R4, 0x1, -R8 ;  /* 0x000000010404b824 */ /* 0x000fe200078e0a08 */
[----:B------:R-:W-:Y:S01]  /*5460*/  STL [R1+0x364], R23 ;  /* 0x0003641701007387 */ /* 0x000fe20000100800 */
[----:B0-----:R-:W-:Y:S01]  /*5470*/  IMAD.MOV.U32 R22, RZ, RZ, R6 ;  /* 0x000000ffff167224 */ /* 0x001fe200078e0006 */
[----:B------:R-:W-:Y:S01]  /*5480*/  ISETP.GE.AND P3, PT, R17, RZ, PT ;  /* 0x000000ff1100720c */ /* 0x000fe20003f66270 */
[----:B-1----:R-:W-:-:S04]  /*5490*/  IMAD.HI.U32 R5, R12, R16, RZ ;  /* 0x000000100c057227 */ /* 0x002fc800078e00ff */
[----:B------:R-:W-:Y:S02]  /*54a0*/  IMAD.MOV R5, RZ, RZ, -R5 ;  /* 0x000000ffff057224 */ /* 0x000fe400078e0a05 */
[--C-:B------:R-:W-:Y:S02]  /*54b0*/  @!P6 IMAD.IADD R2, R2, 0x1, -R8.reuse ;  /* 0x000000010202e824 */ /* 0x100fe400078e0a08 */
[C---:B------:R-:W-:Y:S02]  /*54c0*/  IMAD R3, R8.reuse, R3, R9 ;  /* 0x0000000308037224 */ /* 0x040fe400078e0209 */
[----:B------:R-:W-:Y:S01]  /*54d0*/  @!P5 IMAD.IADD R21, R21, 0x1, -R8 ;  /* 0x000000011515d824 */ /* 0x000fe200078e0a08 */
[----:B------:R-:W-:Y:S01]  /*54e0*/  ISETP.GE.AND P5, PT, R11, RZ, PT ;  /* 0x000000ff0b00720c */ /* 0x000fe20003fa6270 */
[C---:B------:R-:W-:Y:S01]  /*54f0*/  IMAD R5, R8.reuse, R5, R16 ;  /* 0x0000000508057224 */ /* 0x040fe200078e0210 */
[C---:B------:R-:W-:Y:S01]  /*5500*/  ISETP.GT.U32.AND P6, PT, R8.reuse, R2, PT ;  /* 0x000000020800720c */ /* 0x040fe20003fc4070 */
[----:B------:R-:W-:Y:S01]  /*5510*/  @!P2 IMAD.MOV R22, RZ, RZ, -R22 ;  /* 0x000000ffff16a224 */ /* 0x000fe200078e0a16 */
[C---:B------:R-:W-:Y:S01]  /*5520*/  ISETP.GT.U32.AND P2, PT, R8.reuse, R4, PT ;  /* 0x000000040800720c */ /* 0x040fe20003f44070 */
[----:B------:R-:W-:Y:S01]  /*5530*/  @!P1 IMAD.MOV R10, RZ, RZ, -R10 ;  /* 0x000000ffff0a9224 */ /* 0x000fe200078e0a0a */
[----:B------:R-:W-:Y:S01]  /*5540*/  ISETP.GT.U32.AND P1, PT, R8, R3, PT ;  /* 0x000000030800720c */ /* 0x000fe20003f24070 */
[----:B------:R-:W-:Y:S01]  /*5550*/  @!P4 IMAD.IADD R20, R20, 0x1, -R8 ;  /* 0x000000011414c824 */ /* 0x000fe200078e0a08 */
[----:B------:R-:W-:Y:S01]  /*5560*/  ISETP.GT.U32.AND P4, PT, R8, R5, PT ;  /* 0x000000050800720c */ /* 0x000fe20003f84070 */
[----:B------:R-:W-:Y:S01]  /*5570*/  VIADD R0, R15, 0x9e ;  /* 0x0000009e0f007836 */ /* 0x000fe20000000000 */
[----:B------:R-:W-:Y:S01]  /*5580*/  STL [R1+0x360], R22 ;  /* 0x0003601601007387 */ /* 0x000fe20000100800 */
[----:B------:R-:W-:-:S02]  /*5590*/  IMAD.MOV.U32 R9, RZ, RZ, R21 ;  /* 0x000000ffff097224 */ /* 0x000fc400078e0015 */
[----:B------:R-:W-:Y:S01]  /*55a0*/  VIADD R6, R15, 0x9d ;  /* 0x0000009d0f067836 */ /* 0x000fe20000000000 */
[----:B------:R0:W-:Y:S01]  /*55b0*/  STL [R1+0x35c], R10 ;  /* 0x00035c0a01007387 */ /* 0x0001e20000100800 */
[----:B------:R-:W-:Y:S01]  /*55c0*/  @!P5 IMAD.MOV R9, RZ, RZ, -R9 ;  /* 0x000000ffff09d224 */ /* 0x000fe200078e0a09 */
[----:B------:R-:W-:Y:S01]  /*55d0*/  ISETP.GE.AND P5, PT, R13, RZ, PT ;  /* 0x000000ff0d00720c */ /* 0x000fe20003fa6270 */
[--C-:B------:R-:W-:Y:S01]  /*55e0*/  @!P2 IMAD.IADD R4, R4, 0x1, -R8.reuse ;  /* 0x000000010404a824 */ /* 0x100fe200078e0a08 */
[----:B------:R-:W-:Y:S01]  /*55f0*/  ISETP.GE.AND P2, PT, R18, RZ, PT ;  /* 0x000000ff1200720c */ /* 0x000fe20003f46270 */
[--C-:B------:R-:W-:Y:S01]  /*5600*/  @!P6 IMAD.IADD R2, R2, 0x1, -R8.reuse ;  /* 0x000000010202e824 */ /* 0x100fe200078e0a08 */
[----:B------:R-:W-:Y:S01]  /*5610*/  ISETP.GE.AND P6, PT, R7, RZ, PT ;  /* 0x000000ff0700720c */ /* 0x000fe20003fc6270 */
[----:B------:R-:W-:Y:S01]  /*5620*/  @!P1 IMAD.IADD R3, R3, 0x1, -R8 ;  /* 0x0000000103039824 */ /* 0x000fe200078e0a08 */
[----:B------:R1:W-:Y:S01]  /*5630*/  STL [R1+0x358], R9 ;  /* 0x0003580901007387 */ /* 0x0003e20000100800 */
[----:B------:R-:W-:Y:S01]  /*5640*/  IMAD.MOV.U32 R16, RZ, RZ, R20 ;  /* 0x000000ffff107224 */ /* 0x000fe200078e0014 */
[----:B0-----:R-:W-:Y:S01]  /*5650*/  IABS R10, R0 ;  /* 0x00000000000a7213 */ /* 0x001fe20000000000 */
[----:B------:R-:W-:Y:S01]  /*5660*/  @!P4 IMAD.IADD R5, R5, 0x1, -R8 ;  /* 0x000000010505c824 */ /* 0x000fe200078e0a08 */
[----:B------:R-:W-:Y:S01]  /*5670*/  ISETP.GE.AND P1, PT, R0, RZ, PT ;  /* 0x000000ff0000720c */ /* 0x000fe20003f26270 */
[----:B------:R-:W-:Y:S01]  /*5680*/  IMAD.MOV.U32 R11, RZ, RZ, R4 ;  /* 0x000000ffff0b7224 */ /* 0x000fe200078e0004 */
[----:B------:R-:W-:Y:S01]  /*5690*/  ISETP.GE.AND P4, PT, R6, RZ, PT ;  /* 0x000000ff0600720c */ /* 0x000fe20003f86270 */
[----:B------:R-:W-:Y:S01]  /*56a0*/  IMAD.HI.U32 R7, R12, R10, RZ ;  /* 0x0000000a0c077227 */ /* 0x000fe200078e00ff */
[----:B-1----:R-:W-:-:S03]  /*56b0*/  IABS R9, R6 ;  /* 0x0000000600097213 */ /* 0x002fc60000000000 */
[----:B------:R-:W-:Y:S02]  /*56c0*/  IMAD.MOV R7, RZ, RZ, -R7 ;  /* 0x000000ffff077224 */ /* 0x000fe400078e0a07 */
[----:B------:R-:W-:Y:S01]  /*56d0*/  @!P0 IMAD.MOV R16, RZ, RZ, -R16 ;  /* 0x000000ffff108224 */ /* 0x000fe200078e0a10 */
[C---:B------:R-:W-:Y:S01]  /*56e0*/  ISETP.GT.U32.AND P0, PT, R8.reuse, R3, PT ;  /* 0x000000030800720c */ /* 0x040fe20003f04070 */
[----:B------:R-:W-:Y:S01]  /*56f0*/  @!P3 IMAD.MOV R11, RZ, RZ, -R11 ;  /* 0x000000ffff0bb224 */ /* 0x000fe200078e0a0b */
[----:B------:R-:W-:Y:S01]  /*5700*/  ISETP.GT.U32.AND P3, PT, R8, R5, PT ;  /* 0x000000050800720c */ /* 0x000fe20003f64070 */
[----:B------:R-:W-:Y:S01]  /*5710*/  IMAD.HI.U32 R0, R12, R9, RZ ;  /* 0x000000090c007227 */ /* 0x000fe200078e00ff */
[----:B------:R-:W-:Y:S03]  /*5720*/  STL [R1+0x3bc], R16 ;  /* 0x0003bc1001007387 */ /* 0x000fe60000100800 */
[----:B------:R-:W-:Y:S01]  /*5730*/  IMAD R6, R8, R7, R10 ;  /* 0x0000000708067224 */ /* 0x000fe200078e020a */
[----:B------:R0:W-:Y:S01]  /*5740*/  STL [R1+0x3c4], R11 ;  /* 0x0003c40b01007387 */ /* 0x0001e20000100800 */
[----:B------:R-:W-:-:S02]  /*5750*/  IMAD.MOV R0, RZ, RZ, -R0 ;  /* 0x000000ffff007224 */ /* 0x000fc400078e0a00 */
[----:B------:R-:W-:Y:S01]  /*5760*/  @!P5 IMAD.MOV R2, RZ, RZ, -R2 ;  /* 0x000000ffff02d224 */ /* 0x000fe200078e0a02 */
[C---:B------:R-:W-:Y:S01]  /*5770*/  ISETP.GT.U32.AND P5, PT, R8.reuse, R6, PT ;  /* 0x000000060800720c */ /* 0x040fe20003fa4070 */
[C---:B------:R-:W-:Y:S02]  /*5780*/  IMAD R9, R8.reuse, R0, R9 ;  /* 0x0000000008097224 */ /* 0x040fe400078e0209 */
[--C-:B------:R-:W-:Y:S01]  /*5790*/  @!P0 IMAD.IADD R3, R3, 0x1, -R8.reuse ;  /* 0x0000000103038824 */ /* 0x100fe200078e0a08 */
[----:B------:R1:W-:Y:S01]  /*57a0*/  STL [R1+0x3c0], R2 ;  /* 0x0003c00201007387 */ /* 0x0003e20000100800 */
[----:B------:R-:W-:Y:S01]  /*57b0*/  @!P3 IMAD.IADD R5, R5, 0x1, -R8 ;  /* 0x000000010505b824 */ /* 0x000fe200078e0a08 */
[----:B------:R-:W-:Y:S01]  /*57c0*/  ISETP.GT.U32.AND P3, PT, R8, R9, PT ;  /* 0x000000090800720c */ /* 0x000fe20003f64070 */
[----:B------:R-:W-:Y:S02]  /*57d0*/  VIADD R7, R15, 0x9c ;  /* 0x0000009c0f077836 */ /* 0x000fe40000000000 */
[----:B0-----:R-:W-:-:S02]  /*57e0*/  IMAD.MOV.U32 R11, RZ, RZ, R3 ;  /* 0x000000ffff0b7224 */ /* 0x001fc400078e0003 */
[----:B------:R-:W-:Y:S01]  /*57f0*/  VIADD R10, R15, 0x9b ;  /* 0x0000009b0f0a7836 */ /* 0x000fe20000000000 */
[----:B------:R-:W-:Y:S01]  /*5800*/  ISETP.GE.AND P0, PT, R7, RZ, PT ;  /* 0x000000ff0700720c */ /* 0x000fe20003f06270 */
[--C-:B------:R-:W-:Y:S01]  /*5810*/  @!P5 IMAD.IADD R6, R6, 0x1, -R8.reuse ;  /* 0x000000010606d824 */ /* 0x100fe200078e0a08 */
[----:B------:R-:W-:Y:S01]  /*5820*/  IABS R7, R7 ;  /* 0x0000000700077213 */ /* 0x000fe20000000000 */
[----:B------:R-:W-:Y:S01]  /*5830*/  @!P2 IMAD.MOV R11, RZ, RZ, -R11 ;  /* 0x000000ffff0ba224 */ /* 0x000fe200078e0a0b */
[----:B------:R-:W-:Y:S01]  /*5840*/  IABS R0, R10 ;  /* 0x0000000a00007213 */ /* 0x000fe20000000000 */
[----:B------:R-:W-:Y:S01]  /*5850*/  VIADD R4, R15, 0x9a ;  /* 0x0000009a0f047836 */ /* 0x000fe20000000000 */
[----:B------:R-:W-:Y:S01]  /*5860*/  ISETP.GT.U32.AND P5, PT, R8, R6, PT ;  /* 0x000000060800720c */ /* 0x000fe20003fa4070 */
[----:B------:R-:W-:Y:S01]  /*5870*/  @!P3 IMAD.IADD R9, R9, 0x1, -R8 ;  /* 0x000000010909b824 */ /* 0x000fe200078e0a08 */
[----:B------:R0:W-:Y:S01]  /*5880*/  STL [R1+0x3c8], R11 ;  /* 0x0003c80b01007387 */ /* 0x0001e20000100800 */
[----:B------:R-:W-:Y:S01]  /*5890*/  @!P6 IMAD.MOV R5, RZ, RZ, -R5 ;  /* 0x000000ffff05e224 */ /* 0x000fe200078e0a05 */
[----:B-1----:R-:W-:-:S02]  /*58a0*/  IABS R2, R4 ;  /* 0x0000000400027213 */ /* 0x002fc40000000000 */
[----:B------:R-:W-:Y:S01]  /*58b0*/  ISETP.GE.AND P2, PT, R10, RZ, PT ;  /* 0x000000ff0a00720c */ /* 0x000fe20003f46270 */
[----:B------:R-:W-:Y:S01]  /*58c0*/  IMAD.HI.U32 R10, R12, R0, RZ ;  /* 0x000000000c0a7227 */ /* 0x000fe200078e00ff */
[----:B------:R-:W-:Y:S01]  /*58d0*/  ISETP.GT.U32.AND P3, PT, R8, R9, PT ;  /* 0x000000090800720c */ /* 0x000fe20003f64070 */
[----:B------:R1:W-:Y:S01]  /*58e0*/  STL [R1+0x3b8], R5 ;  /* 0x0003b80501007387 */ /* 0x0003e20000100800 */
[----:B------:R-:W-:Y:S01]  /*58f0*/  ISETP.GE.AND P6, PT, R4, RZ, PT ;  /* 0x000000ff0400720c */ /* 0x000fe20003fc6270 */
[----:B------:R-:W-:-:S04]  /*5900*/  IMAD.HI.U32 R3, R12, R2, RZ ;  /* 0x000000020c037227 */ /* 0x000fc800078e00ff */
[----:B0-----:R-:W-:-:S04]  /*5910*/  IMAD.HI.U32 R11, R12, R7, RZ ;  /* 0x000000070c0b7227 */ /* 0x001fc800078e00ff */
[----:B------:R-:W-:Y:S02]  /*5920*/  IMAD.MOV R11, RZ, RZ, -R11 ;  /* 0x000000ffff0b7224 */ /* 0x000fe400078e0a0b */
[----:B------:R-:W-:Y:S02]  /*5930*/  IMAD.MOV R10, RZ, RZ, -R10 ;  /* 0x000000ffff0a7224 */ /* 0x000fe400078e0a0a */
[----:B------:R-:W-:Y:S02]  /*5940*/  IMAD R4, R8, R11, R7 ;  /* 0x0000000b08047224 */ /* 0x000fe400078e0207 */
[----:B------:R-:W-:Y:S02]  /*5950*/  @!P5 IMAD.IADD R6, R6, 0x1, -R8 ;  /* 0x000000010606d824 */ /* 0x000fe400078e0a08 */
[----:B-1----:R-:W-:Y:S01]  /*5960*/  IMAD.MOV R5, RZ, RZ, -R3 ;  /* 0x000000ffff057224 */ /* 0x002fe200078e0a03 */
[C---:B------:R-:W-:Y:S01]  /*5970*/  ISETP.GT.U32.AND P5, PT, R8.reuse, R4, PT ;  /* 0x000000040800720c */ /* 0x040fe20003fa4070 */
[----:B------:R-:W-:-:S02]  /*5980*/  IMAD R0, R8, R10, R0 ;  /* 0x0000000a08007224 */ /* 0x000fc400078e0200 */
[C---:B------:R-:W-:Y:S02]  /*5990*/  IMAD R2, R8.reuse, R5, R2 ;  /* 0x0000000508027224 */ /* 0x040fe400078e0202 */
[----:B------:R-:W-:Y:S02]  /*59a0*/  IMAD.MOV.U32 R18, RZ, RZ, R6 ;  /* 0x000000ffff127224 */ /* 0x000fe400078e0006 */
[----:B------:R-:W-:Y:S01]  /*59b0*/  @!P3 IMAD.IADD R9, R9, 0x1, -R8 ;  /* 0x000000010909b824 */ /* 0x000fe200078e0a08 */
[C---:B------:R-:W-:Y:S01]  /*59c0*/  ISETP.GT.U32.AND P3, PT, R8.reuse, R0, PT ;  /* 0x000000000800720c */ /* 0x040fe20003f64070 */
[C---:B------:R-:W-:Y:S02]  /*59d0*/  VIADD R3, R15.reuse, 0x99 ;  /* 0x000000990f037836 */ /* 0x040fe40000000000 */
[----:B------:R-:W-:Y:S01]  /*59e0*/  @!P1 IMAD.MOV R18, RZ, RZ, -R18 ;  /* 0x000000ffff129224 */ /* 0x000fe200078e0a12 */
[----:B------:R-:W-:Y:S01]  /*59f0*/  ISETP.GT.U32.AND P1, PT, R8, R2, PT ;  /* 0x000000020800720c */ /* 0x000fe20003f24070 */
[----:B------:R-:W-:Y:S01]  /*5a00*/  @!P5 IMAD.IADD R4, R4, 0x1, -R8 ;  /* 0x000000010404d824 */ /* 0x000fe200078e0a08 */
[----:B------:R-:W-:Y:S01]  /*5a10*/  IABS R13, R3 ;  /* 0x00000003000d7213 */ /* 0x000fe20000000000 */
[C---:B------:R-:W-:Y:S01]  /*5a20*/  VIADD R5, R15.reuse, 0x97 ;  /* 0x000000970f057836 */ /* 0x040fe20000000000 */
[----:B------:R0:W-:Y:S01]  /*5a30*/  STL [R1+0x3b4], R18 ;  /* 0x0003b41201007387 */ /* 0x0001e20000100800 */
[----:B------:R-:W-:Y:S01]  /*5a40*/  VIADD R7, R15, 0x96 ;  /* 0x000000960f077836 */ /* 0x000fe20000000000 */
[----:B------:R-:W-:Y:S01]  /*5a50*/  ISETP.GT.U32.AND P5, PT, R8, R4, PT ;  /* 0x000000040800720c */ /* 0x000fe20003fa4070 */
[----:B------:R-:W-:Y:S01]  /*5a60*/  IMAD.HI.U32 R6, R12, R13, RZ ;  /* 0x0000000d0c067227 */ /* 0x000fe200078e00ff */
[----:B------:R-:W-:-:S02]  /*5a70*/  IABS R17, R5 ;  /* 0x0000000500117213 */ /* 0x000fc40000000000 */
[----:B------:R-:W-:Y:S01]  /*5a80*/  IABS R11, R7 ;  /* 0x00000007000b7213 */ /* 0x000fe20000000000 */
[----:B------:R-:W-:Y:S02]  /*5a90*/  @!P3 IMAD.IADD R0, R0, 0x1, -R8 ;  /* 0x000000010000b824 */ /* 0x000fe400078e0a08 */
[----:B------:R-:W-:Y:S02]  /*5aa0*/  VIADD R10, R15, 0x98 ;  /* 0x000000980f0a7836 */ /* 0x000fe40000000000 */
[----:B0-----:R-:W-:Y:S01]  /*5ab0*/  IMAD.MOV.U32 R18, RZ, RZ, R9 ;  /* 0x000000ffff127224 */ /* 0x001fe200078e0009 */
[----:B------:R-:W-:Y:S01]  /*5ac0*/  ISETP.GT.U32.AND P3, PT, R8, R0, PT ;  /* 0x000000000800720c */ /* 0x000fe20003f64070 */
[----:B------:R-:W-:Y:S01]  /*5ad0*/  IMAD.MOV R9, RZ, RZ, -R6 ;  /* 0x000000ffff097224 */ /* 0x000fe200078e0a06 */
[----:B------:R-:W-:Y:S01]  /*5ae0*/  IABS R16, R10 ;  /* 0x0000000a00107213 */ /* 0x000fe20000000000 */
[----:B------:R-:W-:Y:S02]  /*5af0*/  @!P1 IMAD.IADD R2, R2, 0x1, -R8 ;  /* 0x0000000102029824 */ /* 0x000fe400078e0a08 */
[----:B------:R-:W-:Y:S01]  /*5b00*/  @!P4 IMAD.MOV R18, RZ, RZ, -R18 ;  /* 0x000000ffff12c224 */ /* 0x000fe200078e0a12 */
[----:B------:R-:W-:Y:S01]  /*5b10*/  ISETP.GE.AND P4, PT, R3, RZ, PT ;  /* 0x000000ff0300720c */ /* 0x000fe20003f86270 */
[C---:B------:R-:W-:Y:S01]  /*5b20*/  IMAD R3, R8.reuse, R9, R13 ;  /* 0x0000000908037224 */ /* 0x040fe200078e020d */
[----:B------:R-:W-:Y:S01]  /*5b30*/  ISETP.GT.U32.AND P1, PT, R8, R2, PT ;  /* 0x000000020800720c */ /* 0x000fe20003f24070 */
[----:B------:R-:W-:Y:S01]  /*5b40*/  IMAD.MOV.U32 R6, RZ, RZ, R17 ;  /* 0x000000ffff067224 */ /* 0x000fe200078e0011 */
[----:B------:R0:W-:Y:S01]  /*5b50*/  STL [R1+0x3b0], R18 ;  /* 0x0003b01201007387 */ /* 0x0001e20000100800 */
[----:B------:R-:W-:Y:S01]  /*5b60*/  @!P5 IMAD.IADD R4, R4, 0x1, -R8 ;  /* 0x000000010404d824 */ /* 0x000fe200078e0a08 */
[----:B------:R-:W-:Y:S01]  /*5b70*/  ISETP.GT.U32.AND P5, PT, R8, R3, PT ;  /* 0x000000030800720c */ /* 0x000fe20003fa4070 */
[----:B------:R-:W-:-:S02]  /*5b80*/  IMAD.MOV.U32 R9, RZ, RZ, R11 ;  /* 0x000000ffff097224 */ /* 0x000fc400078e000b */
[----:B------:R-:W-:-:S04]  /*5b90*/  IMAD.HI.U32 R17, R12, R16, RZ ;  /* 0x000000100c117227 */ /* 0x000fc800078e00ff */
[----:B------:R-:W-:-:S04]  /*5ba0*/  IMAD.HI.U32 R13, R12, R6, RZ ;  /* 0x000000060c0d7227 */ /* 0x000fc800078e00ff */
[----:B------:R-:W-:-:S04]  /*5bb0*/  IMAD.HI.U32 R11, R12, R9, RZ ;  /* 0x000000090c0b7227 */ /* 0x000fc800078e00ff */
[----:B------:R-:W-:Y:S02]  /*5bc0*/  IMAD.MOV R17, RZ, RZ, -R17 ;  /* 0x000000ffff117224 */ /* 0x000fe400078e0a11 */
[----:B------:R-:W-:Y:S02]  /*5bd0*/  IMAD.MOV R13, RZ, RZ, -R13 ;  /* 0x000000ffff0d7224 */ /* 0x000fe400078e0a0d */
[----:B------:R-:W-:Y:S01]  /*5be0*/  @!P3 IMAD.IADD R0, R0, 0x1, -R8 ;  /* 0x000000010000b824 */ /* 0x000fe200078e0a08 */
[----:B------:R-:W-:Y:S01]  /*5bf0*/  ISETP.GE.AND P3, PT, R10, RZ, PT ;  /* 0x000000ff0a00720c */ /* 0x000fe20003f66270 */
[----:B------:R-:W-:Y:S02]  /*5c00*/  IMAD.MOV R11, RZ, RZ, -R11 ;  /* 0x000000ffff0b7224 */ /* 0x000fe400078e0a0b */
[C---:B------:R-:W-:Y:S02]  /*5c10*/  IMAD R10, R8.reuse, R17, R16 ;  /* 0x00000011080a7224 */ /* 0x040fe400078e0210 */
[----:B------:R-:W-:-:S02]  /*5c20*/  IMAD R6, R8, R13, R6 ;  /* 0x0000000d08067224 */ /* 0x000fc400078e0206 */
[----:B0-----:R-:W-:Y:S02]  /*5c30*/  IMAD.MOV.U32 R18, RZ, RZ, R4 ;  /* 0x000000ffff127224 */ /* 0x001fe400078e0004 */
[--C-:B------:R-:W-:Y:S01]  /*5c40*/  @!P1 IMAD.IADD R2, R2, 0x1, -R8.reuse ;  /* 0x0000000102029824 */ /* 0x100fe200078e0a08 */
[C---:B------:R-:W-:Y:S01]  /*5c50*/  ISETP.GT.U32.AND P1, PT, R8.reuse, R6, PT ;  /* 0x000000060800720c */ /* 0x040fe20003f24070 */
[C---:B------:R-:W-:Y:S02]  /*5c60*/  IMAD R4, R8.reuse, R11, R9 ;  /* 0x0000000b08047224 */ /* 0x040fe400078e0209 */
[----:B------:R-:W-:Y:S02]  /*5c70*/  @!P5 IMAD.IADD R3, R3, 0x1, -R8 ;  /* 0x000000010303d824 */ /* 0x000fe400078e0a08 */
[----:B------:R-:W-:Y:S01]  /*5c80*/  @!P0 IMAD.MOV R18, RZ, RZ, -R18 ;  /* 0x000000ffff128224 */ /* 0x000fe200078e0a12 */
[C---:B------:R-:W-:Y:S01]  /*5c90*/  ISETP.GT.U32.AND P0, PT, R8.reuse, R10, PT ;  /* 0x0000000a0800720c */ /* 0x040fe20003f04070 */
[----:B------:R-:W-:Y:S01]  /*5ca0*/  IMAD.MOV.U32 R11, RZ, RZ, R2 ;  /* 0x000000ffff0b7224 */ /* 0x000fe200078e0002 */
[C---:B------:R-:W-:Y:S01]  /*5cb0*/  ISETP.GT.U32.AND P5, PT, R8.reuse, R3, PT ;  /* 0x000000030800720c */ /* 0x040fe20003fa4070 */
[----:B------:R-:W-:Y:S01]  /*5cc0*/  IMAD.MOV.U32 R16, RZ, RZ, R0 ;  /* 0x000000ffff107224 */ /* 0x000fe200078e0000 */
[----:B------:R-:W-:Y:S01]  /*5cd0*/  STL [R1+0x3ac], R18 ;  /* 0x0003ac1201007387 */ /* 0x000fe20000100800 */
[----:B------:R-:W-:Y:S01]  /*5ce0*/  @!P6 IMAD.MOV R11, RZ, RZ, -R11 ;  /* 0x000000ffff0be224 */ /* 0x000fe200078e0a0b */
[----:B------:R-:W-:Y:S01]  /*5cf0*/  ISETP.GT.U32.AND P6, PT, R8, R4, PT ;  /* 0x000000040800720c */ /* 0x000fe20003fc4070 */
[----:B------:R-:W-:-:S02]  /*5d00*/  VIADD R13, R15, 0x95 ;  /* 0x000000950f0d7836 */ /* 0x000fc40000000000 */
[----:B------:R-:W-:Y:S01]  /*5d10*/  @!P2 IMAD.MOV R16, RZ, RZ, -R16 ;  /* 0x000000ffff10a224 */ /* 0x000fe200078e0a10 */
[----:B------:R-:W-:Y:S01]  /*5d20*/  ISETP.GE.AND P2, PT, R5, RZ, PT ;  /* 0x000000ff0500720c */ /* 0x000fe20003f46270 */
[----:B------:R-:W-:Y:S01]  /*5d30*/  VIADD R5, R15, 0x94 ;  /* 0x000000940f057836 */ /* 0x000fe20000000000 */
[----:B------:R-:W-:Y:S01]  /*5d40*/  IABS R9, R13 ;  /* 0x0000000d00097213 */ /* 0x000fe20000000000 */
[--C-:B------:R-:W-:Y:S01]  /*5d50*/  @!P0 IMAD.IADD R10, R10, 0x1, -R8.reuse ;  /* 0x000000010a0a8824 */ /* 0x100fe200078e0a08 */
[----:B------:R-:W-:Y:S01]  /*5d60*/  STL [R1+0x3a8], R16 ;  /* 0x0003a81001007387 */ /* 0x000fe20000100800 */
[--C-:B------:R-:W-:Y:S01]  /*5d70*/  @!P1 IMAD.IADD R6, R6, 0x1, -R8.reuse ;  /* 0x0000000106069824 */ /* 0x100fe200078e0a08 */
[----:B------:R-:W-:Y:S01]  /*5d80*/  ISETP.GE.AND P0, PT, R13, RZ, PT ;  /* 0x000000ff0d00720c */ /* 0x000fe20003f06270 */
[----:B------:R-:W-:Y:S01]  /*5d90*/  IMAD.MOV.U32 R0, RZ, RZ, R9 ;  /* 0x000000ffff007224 */ /* 0x000fe200078e0009 */
[----:B------:R0:W-:Y:S01]  /*5da0*/  STL [R1+0x3a4], R11 ;  /* 0x0003a40b01007387 */ /* 0x0001e20000100800 */
[--C-:B------:R-:W-:Y:S01]  /*5db0*/  @!P5 IMAD.IADD R3, R3, 0x1, -R8.reuse ;  /* 0x000000010303d824 */ /* 0x100fe200078e0a08 */
[----:B------:R-:W-:Y:S01]  /*5dc0*/  ISETP.GE.AND P5, PT, R7, RZ, PT ;  /* 0x000000ff0700720c */ /* 0x000fe20003fa6270 */
[----:B------:R-:W-:Y:S01]  /*5dd0*/  @!P6 IMAD.IADD R4, R4, 0x1, -R8 ;  /* 0x000000010404e824 */ /* 0x000fe200078e0a08 */
[----:B------:R-:W-:Y:S01]  /*5de0*/  ISETP.GT.U32.AND P1, PT, R8, R10, PT ;  /* 0x0000000a0800720c */ /* 0x000fe20003f24070 */
[----:B------:R-:W-:Y:S01]  /*5df0*/  IMAD.HI.U32 R2, R12, R0, RZ ;  /* 0x000000000c027227 */ /* 0x000fe200078e00ff */
[----:B------:R-:W-:-:S03]  /*5e00*/  ISETP.GT.U32.AND P6, PT, R8, R6, PT ;  /* 0x000000060800720c */ /* 0x000fc60003fc4070 */
[----:B------:R-:W-:Y:S01]  /*5e10*/  IMAD.MOV.U32 R9, RZ, RZ, R3 ;  /* 0x000000ffff097224 */ /* 0x000fe200078e0003 */
[----:B0-----:R-:W-:Y:S01]  /*5e20*/  IABS R11, R5 ;  /* 0x00000005000b7213 */ /* 0x001fe20000000000 */
[----:B------:R-:W-:Y:S02]  /*5e30*/  IMAD.MOV R2, RZ, RZ, -R2 ;  /* 0x000000ffff027224 */ /* 0x000fe400078e0a02 */
[----:B------:R-:W-:Y:S01]  /*5e40*/  @!P4 IMAD.MOV R9, RZ, RZ, -R9 ;  /* 0x000000ffff09c224 */ /* 0x000fe200078e0a09 */
[----:B------:R-:W-:Y:S01]  /*5e50*/  ISETP.GT.U32.AND P4, PT, R8, R4, PT ;  /* 0x000000040800720c */ /* 0x000fe20003f84070 */
[----:B------:R-:W-:-:S03]  /*5e60*/  IMAD.HI.U32 R7, R12, R11, RZ ;  /* 0x0000000b0c077227 */ /* 0x000fc600078e00ff */
[----:B------:R0:W-:Y:S01]  /*5e70*/  STL [R1+0x3a0], R9 ;  /* 0x0003a00901007387 */ /* 0x0001e20000100800 */
[----:B------:R-:W-:Y:S02]  /*5e80*/  IMAD.MOV R7, RZ, RZ, -R7 ;  /* 0x000000ffff077224 */ /* 0x000fe400078e0a07 */
[C---:B------:R-:W-:Y:S02]  /*5e90*/  IMAD R0, R8.reuse, R2, R0 ;  /* 0x0000000208007224 */ /* 0x040fe400078e0200 */
[----:B------:R-:W-:Y:S02]  /*5ea0*/  IMAD R11, R8, R7, R11 ;  /* 0x00000007080b7224 */ /* 0x000fe400078e020b */
[--C-:B------:R-:W-:Y:S01]  /*5eb0*/  @!P1 IMAD.IADD R10, R10, 0x1, -R8.reuse ;  /* 0x000000010a0a9824 */ /* 0x100fe200078e0a08 */
[----:B------:R-:W-:Y:S01]  /*5ec0*/  ISETP.GT.U32.AND P1, PT, R8, R0, PT ;  /* 0x000000000800720c */ /* 0x000fe20003f24070 */
[----:B------:R-:W-:Y:S01]  /*5ed0*/  @!P6 IMAD.IADD R6, R6, 0x1, -R8 ;  /* 0x000000010606e824 */ /* 0x000fe200078e0a08 */
[----:B------:R-:W-:Y:S01]  /*5ee0*/  ISETP.GT.U32.AND P6, PT, R8, R11, PT ;  /* 0x0000000b0800720c */ /* 0x000fe20003fc4070 */
[----:B------:R-:W-:-:S02]  /*5ef0*/  VIADD R2, R15, 0x91 ;  /* 0x000000910f027836 */ /* 0x000fc40000000000 */
[C---:B0-----:R-:W-:Y:S02]  /*5f00*/  VIADD R9, R15.reuse, 0x93 ;  /* 0x000000930f097836 */ /* 0x041fe40000000000 */
[----:B------:R-:W-:Y:S01]  /*5f10*/  VIADD R3, R15, 0x92 ;  /* 0x000000920f037836 */ /* 0x000fe20000000000 */
[----:B------:R-:W-:Y:S01]  /*5f20*/  IABS R16, R2 ;  /* 0x0000000200107213 */ /* 0x000fe20000000000 */
[----:B------:R-:W-:Y:S01]  /*5f30*/  @!P4 IMAD.IADD R4, R4, 0x1, -R8 ;  /* 0x000000010404c824 */ /* 0x000fe200078e0a08 */
[----:B------:R-:W-:Y:S01]  /*5f40*/  IABS R13, R9 ;  /* 0x00000009000d7213 */ /* 0x000fe20000000000 */
[----:B------:R-:W-:Y:S01]  /*5f50*/  IMAD.MOV.U32 R18, RZ, RZ, R10 ;  /* 0x000000ffff127224 */ /* 0x000fe200078e000a */
[----:B------:R-:W-:Y:S01]  /*5f60*/  ISETP.GE.AND P4, PT, R5, RZ, PT ;  /* 0x000000ff0500720c */ /* 0x000fe20003f86270 */
[----:B------:R-:W-:Y:S01]  /*5f70*/  IMAD.MOV.U32 R5, RZ, RZ, R16 ;  /* 0x000000ffff057224 */ /* 0x000fe200078e0010 */
[----:B------:R-:W-:Y:S01]  /*5f80*/  IABS R7, R3 ;  /* 0x0000000300077213 */ /* 0x000fe20000000000 */
[----:B------:R-:W-:-:S04]  /*5f90*/  IMAD.HI.U32 R16, R12, R13, RZ ;  /* 0x0000000d0c107227 */ /* 0x000fc800078e00ff */
[--C-:B------:R-:W-:Y:S01]  /*5fa0*/  @!P1 IMAD.IADD R0, R0, 0x1, -R8.reuse ;  /* 0x0000000100009824 */ /* 0x100fe200078e0a08 */
[----:B------:R-:W-:Y:S01]  /*5fb0*/  ISETP.GE.AND P1, PT, R9, RZ, PT ;  /* 0x000000ff0900720c */ /* 0x000fe20003f26270 */
[----:B------:R-:W-:Y:S02]  /*5fc0*/  @!P6 IMAD.IADD R11, R11, 0x1, -R8 ;  /* 0x000000010b0be824 */ /* 0x000fe400078e0a08 */
[----:B------:R-:W-:-:S03]  /*5fd0*/  IMAD.HI.U32 R17, R12, R7, RZ ;  /* 0x000000070c117227 */ /* 0x000fc600078e00ff */
[C---:B------:R-:W-:Y:S01]  /*5fe0*/  ISETP.GT.U32.AND P6, PT, R8.reuse, R11, PT ;  /* 0x0000000b0800720c */ /* 0x040fe20003fc4070 */
[----:B------:R-:W-:Y:S02]  /*5ff0*/  IMAD.MOV R16, RZ, RZ, -R16 ;  /* 0x000000ffff107224 */ /* 0x000fe400078e0a10 */
[----:B------:R-:W-:Y:S01]  /*6000*/  @!P3 IMAD.MOV R18, RZ, RZ, -R18 ;  /* 0x000000ffff12b224 */ /* 0x000fe200078e0a12 */
[----:B------:R-:W-:Y:S01]  /*6010*/  ISETP.GT.U32.AND P3, PT, R8, R0, PT ;  /* 0x000000000800720c */ /* 0x000fe20003f64070 */
[----:B------:R-:W-:-:S03]  /*6020*/  IMAD.HI.U32 R9, R12, R5, RZ ;  /* 0x000000050c097227 */ /* 0x000fc600078e00ff */
[----:B------:R-:W-:Y:S01]  /*6030*/  STL [R1+0x39c], R18 ;  /* 0x00039c1201007387 */ /* 0x000fe20000100800 */
[----:B------:R-:W-:Y:S02]  /*6040*/  IMAD.MOV R17, RZ, RZ, -R17 ;  /* 0x000000ffff117224 */ /* 0x000fe400078e0a11 */
[C---:B------:R-:W-:Y:S02]  /*6050*/  IMAD R13, R8.reuse, R16, R13 ;  /* 0x00000010080d7224 */ /* 0x040fe400078e020d */
[----:B------:R-:W-:Y:S02]  /*6060*/  IMAD.MOV R9, RZ, RZ, -R9 ;  /* 0x000000ffff097224 */ /* 0x000fe400078e0a09 */
[C---:B------:R-:W-:Y:S02]  /*6070*/  IMAD R7, R8.reuse, R17, R7 ;  /* 0x0000001108077224 */ /* 0x040fe400078e0207 */
[----:B------:R-:W-:Y:S01]  /*6080*/  @!P2 IMAD.MOV R6, RZ, RZ, -R6 ;  /* 0x000000ffff06a224 */ /* 0x000fe200078e0a06 */
[C---:B------:R-:W-:Y:S01]  /*6090*/  ISETP.GT.U32.AND P2, PT, R8.reuse, R13, PT ;  /* 0x0000000d0800720c */ /* 0x040fe20003f44070 */
[----:B------:R-:W-:-:S02]  /*60a0*/  IMAD R5, R8, R9, R5 ;  /* 0x0000000908057224 */ /* 0x000fc400078e0205 */
[----:B------:R-:W-:Y:S01]  /*60b0*/  @!P5 IMAD.MOV R4, RZ, RZ, -R4 ;  /* 0x000000ffff04d224 */ /* 0x000fe200078e0a04 */
[----:B------:R-:W-:Y:S01]  /*60c0*/  ISETP.GT.U32.AND P5, PT, R8, R7, PT ;  /* 0x000000070800720c */ /* 0x000fe20003fa4070 */
[--C-:B------:R-:W-:Y:S01]  /*60d0*/  @!P3 IMAD.IADD R0, R0, 0x1, -R8.reuse ;  /* 0x000000010000b824 */ /* 0x100fe200078e0a08 */
[----:B------:R-:W-:Y:S01]  /*60e0*/  ISETP.GE.AND P3, PT, R3, RZ, PT ;  /* 0x000000ff0300720c */ /* 0x000fe20003f66270 */
[--C-:B------:R-:W-:Y:S01]  /*60f0*/  @!P6 IMAD.IADD R11, R11, 0x1, -R8.reuse ;  /* 0x000000010b0be824 */ /* 0x100fe200078e0a08 */
[----:B------:R-:W-:Y:S01]  /*6100*/  ISETP.GT.U32.AND P6, PT, R8, R5, PT ;  /* 0x000000050800720c */ /* 0x000fe20003fc4070 */
[C---:B------:R-:W-:Y:S01]  /*6110*/  VIADD R16, R15.reuse, 0x90 ;  /* 0x000000900f107836 */ /* 0x040fe20000000000 */
[----:B------:R0:W-:Y:S01]  /*6120*/  STL [R1+0x398], R6 ;  /* 0x0003980601007387 */ /* 0x0001e20000100800 */
[----:B------:R-:W-:Y:S02]  /*6130*/  VIADD R3, R15, 0x8f ;  /* 0x0000008f0f037836 */ /* 0x000fe40000000000 */
[----:B------:R-:W-:Y:S01]  /*6140*/  @!P2 IMAD.IADD R13, R13, 0x1, -R8 ;  /* 0x000000010d0da824 */ /* 0x000fe200078e0a08 */
[----:B------:R1:W-:Y:S01]  /*6150*/  STL [R1+0x394], R4 ;  /* 0x0003940401007387 */ /* 0x0003e20000100800 */
[----:B------:R-:W-:Y:S01]  /*6160*/  ISETP.GE.AND P2, PT, R2, RZ, PT ;  /* 0x000000ff0200720c */ /* 0x000fe20003f46270 */
[----:B------:R-:W-:-:S02]  /*6170*/  IMAD.MOV.U32 R17, RZ, RZ, R0 ;  /* 0x000000ffff117224 */ /* 0x000fc400078e0000 */
[--C-:B------:R-:W-:Y:S01]  /*6180*/  @!P5 IMAD.IADD R7, R7, 0x1, -R8.reuse ;  /* 0x000000010707d824 */ /* 0x100fe200078e0a08 */
[C---:B------:R-:W-:Y:S01]  /*6190*/  ISETP.GT.U32.AND P5, PT, R8.reuse, R13, PT ;  /* 0x0000000d0800720c */ /* 0x040fe20003fa4070 */
[----:B------:R-:W-:Y:S01]  /*61a0*/  VIADD R9, R15, 0x8e ;  /* 0x0000008e0f097836 */ /* 0x000fe20000000000 */
[----:B0-----:R-:W-:Y:S01]  /*61b0*/  IABS R6, R3 ;  /* 0x0000000300067213 */ /* 0x001fe20000000000 */
[----:B------:R-:W-:Y:S01]  /*61c0*/  @!P6 IMAD.IADD R5, R5, 0x1, -R8 ;  /* 0x000000010505e824 */ /* 0x000fe200078e0a08 */
[C---:B------:R-:W-:Y:S01]  /*61d0*/  ISETP.GT.U32.AND P6, PT, R8.reuse, R7, PT ;  /* 0x000000070800720c */ /* 0x040fe20003fc4070 */
[----:B------:R-:W-:Y:S01]  /*61e0*/  @!P0 IMAD.MOV R17, RZ, RZ, -R17 ;  /* 0x000000ffff118224 */ /* 0x000fe200078e0a11 */
[----:B-1----:R-:W-:Y:S01]  /*61f0*/  IABS R4, R16 ;  /* 0x0000001000047213 */ /* 0x002fe20000000000 */
[----:B------:R-:W-:Y:S01]  /*6200*/  IMAD.MOV.U32 R2, RZ, RZ, R6 ;  /* 0x000000ffff027224 */ /* 0x000fe200078e0006 */
[----:B------:R-:W-:Y:S01]  /*6210*/  IABS R18, R9 ;  /* 0x0000000900127213 */ /* 0x000fe20000000000 */
[----:B------:R-:W-:Y:S01]  /*6220*/  @!P4 IMAD.MOV R11, RZ, RZ, -R11 ;  /* 0x000000ffff0bc224 */ /* 0x000fe200078e0a0b */
[----:B------:R-:W-:Y:S01]  /*6230*/  ISETP.GT.U32.AND P0, PT, R8, R5, PT ;  /* 0x000000050800720c */ /* 0x000fe20003f04070 */
[C---:B------:R-:W-:Y:S01]  /*6240*/  IMAD.HI.U32 R10, R12.reuse, R4, RZ ;  /* 0x000000040c0a7227 */ /* 0x040fe200078e00ff */
[----:B------:R0:W-:Y:S03]  /*6250*/  STL [R1+0x390], R17 ;  /* 0x0003901101007387 */ /* 0x0001e60000100800 */
[----:B------:R-:W-:Y:S01]  /*6260*/  IMAD.MOV R10, RZ, RZ, -R10 ;  /* 0x000000ffff0a7224 */ /* 0x000fe200078e0a0a */
[----:B------:R1:W-:Y:S01]  /*6270*/  STL [R1+0x38c], R11 ;  /* 0x00038c0b01007387 */ /* 0x0003e20000100800 */
[----:B------:R-:W-:-:S04]  /*6280*/  IMAD.HI.U32 R6, R12, R2, RZ ;  /* 0x000000020c067227 */ /* 0x000fc800078e00ff */
[C---:B------:R-:W-:Y:S02]  /*6290*/  IMAD R0, R8.reuse, R10, R4 ;  /* 0x0000000a08007224 */ /* 0x040fe400078e0204 */
[----:B------:R-:W-:Y:S02]  /*62a0*/  IMAD.MOV R6, RZ, RZ, -R6 ;  /* 0x000000ffff067224 */ /* 0x000fe400078e0a06 */
[----:B------:R-:W-:Y:S01]  /*62b0*/  @!P5 IMAD.IADD R13, R13, 0x1, -R8 ;  /* 0x000000010d0dd824 */ /* 0x000fe200078e0a08 */
[C---:B------:R-:W-:Y:S01]  /*62c0*/  ISETP.GT.U32.AND P5, PT, R8.reuse, R0, PT ;  /* 0x000000000800720c */ /* 0x040fe20003fa4070 */
[C---:B------:R-:W-:Y:S02]  /*62d0*/  IMAD R2, R8.reuse, R6, R2 ;  /* 0x0000000608027224 */ /* 0x040fe400078e0202 */
[----:B------:R-:W-:Y:S02]  /*62e0*/  @!P6 IMAD.IADD R7, R7, 0x1, -R8 ;  /* 0x000000010707e824 */ /* 0x000fe400078e0a08 */
[----:B------:R-:W-:Y:S01]  /*62f0*/  VIADD R4, R15, 0x8d ;  /* 0x0000008d0f047836 */ /* 0x000fe20000000000 */
[----:B------:R-:W-:Y:S01]  /*6300*/  ISETP.GT.U32.AND P6, PT, R8, R2, PT ;  /* 0x000000020800720c */ /* 0x000fe20003fc4070 */
[----:B------:R-:W-:-:S03]  /*6310*/  IMAD.HI.U32 R19, R12, R18, RZ ;  /* 0x000000120c137227 */ /* 0x000fc600078e00ff */
[----:B------:R-:W-:Y:S01]  /*6320*/  IABS R6, R4 ;  /* 0x0000000400067213 */ /* 0x000fe20000000000 */
[----:B------:R-:W-:Y:S02]  /*6330*/  IMAD.MOV R19, RZ, RZ, -R19 ;  /* 0x000000ffff137224 */ /* 0x000fe400078e0a13 */
[----:B------:R-:W-:Y:S01]  /*6340*/  @!P5 IMAD.IADD R0, R0, 0x1, -R8 ;  /* 0x000000010000d824 */ /* 0x000fe200078e0a08 */
[----:B------:R-:W-:Y:S01]  /*6350*/  ISETP.GE.AND P5, PT, R3, RZ, PT ;  /* 0x000000ff0300720c */ /* 0x000fe20003fa6270 */
[----:B0-----:R-:W-:-:S04]  /*6360*/  IMAD.HI.U32 R17, R12, R6, RZ ;  /* 0x000000060c117227 */ /* 0x001fc800078e00ff */
[----:B------:R-:W-:Y:S01]  /*6370*/  @!P6 IMAD.IADD R2, R2, 0x1, -R8 ;  /* 0x000000010202e824 */ /* 0x000fe200078e0a08 */
[C---:B------:R-:W-:Y:S01]  /*6380*/  ISETP.GT.U32.AND P6, PT, R8.reuse, R0, PT ;  /* 0x000000000800720c */ /* 0x040fe20003fc4070 */
[C---:B------:R-:W-:Y:S02]  /*6390*/  IMAD R3, R8.reuse, R19, R18 ;  /* 0x0000001308037224 */ /* 0x040fe400078e0212 */
[----:B------:R-:W-:Y:S02]  /*63a0*/  IMAD.MOV R17, RZ, RZ, -R17 ;  /* 0x000000ffff117224 */ /* 0x000fe400078e0a11 */
[----:B------:R-:W-:Y:S01]  /*63b0*/  @!P0 IMAD.IADD R5, R5, 0x1, -R8 ;  /* 0x0000000105058824 */ /* 0x000fe200078e0a08 */
[----:B------:R-:W-:Y:S01]  /*63c0*/  ISETP.GT.U32.AND P4, PT, R8, R3, PT ;  /* 0x000000030800720c */ /* 0x000fe20003f84070 */
[----:B------:R-:W-:Y:S01]  /*63d0*/  IMAD.MOV.U32 R20, RZ, RZ, R13 ;  /* 0x000000ffff147224 */ /* 0x000fe200078e000d */
[----:B------:R-:W-:Y:S01]  /*63e0*/  ISETP.GE.AND P0, PT, R16, RZ, PT ;  /* 0x000000ff1000720c */ /* 0x000fe20003f06270 */
[----:B------:R-:W-:-:S02]  /*63f0*/  IMAD R6, R8, R17, R6 ;  /* 0x0000001108067224 */ /* 0x000fc400078e0206 */
[----:B-1----:R-:W-:Y:S02]  /*6400*/  IMAD.MOV.U32 R11, RZ, RZ, R7 ;  /* 0x000000ffff0b7224 */ /* 0x002fe400078e0007 */
[----:B------:R-:W-:Y:S01]  /*6410*/  @!P1 IMAD.MOV R20, RZ, RZ, -R20 ;  /* 0x000000ffff149224 */ /* 0x000fe200078e0a14 */
[----:B------:R-:W-:Y:S01]  /*6420*/  ISETP.GT.U32.AND P1, PT, R8, R2, PT ;  /* 0x000000020800720c */ /* 0x000fe20003f24070 */
[----:B------:R-:W-:Y:S02]  /*6430*/  IMAD.MOV.U32 R7, RZ, RZ, R5 ;  /* 0x000000ffff077224 */ /* 0x000fe400078e0005 */
[--C-:B------:R-:W-:Y:S01]  /*6440*/  @!P6 IMAD.IADD R0, R0, 0x1, -R8.reuse ;  /* 0x000000010000e824 */ /* 0x100fe200078e0a08 */
[----:B------:R-:W-:Y:S01]  /*6450*/  ISETP.GT.U32.AND P6, PT, R8, R6, PT ;  /* 0x000000060800720c */ /* 0x000fe20003fc4070 */
[----:B------:R-:W-:Y:S01]  /*6460*/  VIADD R10, R15, 0x8c ;  /* 0x0000008c0f0a7836 */ /* 0x000fe20000000000 */
[----:B------:R-:W-:Y:S01]  /*6470*/  STL [R1+0x388], R20 ;  /* 0x0003881401007387 */ /* 0x000fe20000100800 */
[----:B------:R-:W-:Y:S01]  /*6480*/  @!P3 IMAD.MOV R11, RZ, RZ, -R11 ;  /* 0x000000ffff0bb224 */ /* 0x000fe200078e0a0b */
[----:B------:R-:W-:Y:S01]  /*6490*/  ISETP.GE.AND P3, PT, R9, RZ, PT ;  /* 0x000000ff0900720c */ /* 0x000fe20003f66270 */
[----:B------:R-:W-:Y:S01]  /*64a0*/  @!P2 IMAD.MOV R7, RZ, RZ, -R7 ;  /* 0x000000ffff07a224 */ /* 0x000fe200078e0a07 */
[----:B------:R-:W-:Y:S01]  /*64b0*/  ISETP.GE.AND P2, PT, R4, RZ, PT ;  /* 0x000000ff0400720c */ /* 0x000fe20003f46270 */
[----:B------:R-:W-:Y:S01]  /*64c0*/  VIADD R4, R15, 0x8b ;  /* 0x0000008b0f047836 */ /* 0x000fe20000000000 */
[----:B------:R-:W-:Y:S01]  /*64d0*/  IABS R16, R10 ;  /* 0x0000000a00107213 */ /* 0x000fe20000000000 */
[----:B------:R-:W-:Y:S01]  /*64e0*/  STL [R1+0x384], R11 ;  /* 0x0003840b01007387 */ /* 0x000fe20000100800 */
[----:B------:R-:W-:-:S02]  /*64f0*/  @!P4 IMAD.IADD R3, R3, 0x1, -R8 ;  /* 0x000000010303c824 */ /* 0x000fc400078e0a08 */
[--C-:B------:R-:W-:Y:S01]  /*6500*/  @!P1 IMAD.IADD R2, R2, 0x1, -R8.reuse ;  /* 0x0000000102029824 */ /* 0x100fe200078e0a08 */
[----:B------:R0:W-:Y:S01]  /*6510*/  STL [R1+0x380], R7 ;  /* 0x0003800701007387 */ /* 0x0001e20000100800 */
[----:B------:R-:W-:Y:S01]  /*6520*/  IMAD.HI.U32 R5, R12, R16, RZ ;  /* 0x000000100c057227 */ /* 0x000fe200078e00ff */
[----:B------:R-:W-:Y:S02]  /*6530*/  ISETP.GE.AND P1, PT, R10, RZ, PT ;  /* 0x000000ff0a00720c */ /* 0x000fe40003f26270 */
[----:B------:R-:W-:Y:S01]  /*6540*/  ISETP.GE.AND P4, PT, R4, RZ, PT ;  /* 0x000000ff0400720c */ /* 0x000fe20003f86270 */
[----:B------:R-:W-:Y:S01]  /*6550*/  @!P6 IMAD.IADD R6, R6, 0x1, -R8 ;  /* 0x000000010606e824 */ /* 0x000fe200078e0a08 */
[C---:B------:R-:W-:Y:S01]  /*6560*/  ISETP.GT.U32.AND P6, PT, R8.reuse, R3, PT ;  /* 0x000000030800720c */ /* 0x040fe20003fc4070 */
[----:B------:R-:W-:Y:S02]  /*6570*/  IMAD.MOV R5, RZ, RZ, -R5 ;  /* 0x000000ffff057224 */ /* 0x000fe400078e0a05 */
[----:B------:R-:W-:Y:S01]  /*6580*/  IMAD.MOV.U32 R13, RZ, RZ, R2 ;  /* 0x000000ffff0d7224 */ /* 0x000fe200078e0002 */
[----:B0-----:R-:W-:Y:S01]  /*6590*/  IABS R7, R4 ;  /* 0x0000000400077213 */ /* 0x001fe20000000000 */
[----:B------:R-:W-:-:S02]  /*65a0*/  IMAD R11, R8, R5, R16 ;  /* 0x00000005080b7224 */ /* 0x000fc400078e0210 */
[----:B------:R-:W-:Y:S02]  /*65b0*/  @!P5 IMAD.MOV R13, RZ, RZ, -R13 ;  /* 0x000000ffff0dd224 */ /* 0x000fe400078e0a0d */
[----:B------:R-:W-:Y:S01]  /*65c0*/  IMAD.HI.U32 R10, R12, R7, RZ ;  /* 0x000000070c0a7227 */ /* 0x000fe200078e00ff */
[----:B------:R-:W-:-:S03]  /*65d0*/  ISETP.GT.U32.AND P5, PT, R8, R11, PT ;  /* 0x0000000b0800720c */ /* 0x000fc60003fa4070 */
[----:B------:R-:W-:Y:S02]  /*65e0*/  IMAD.MOV R2, RZ, RZ, -R10 ;  /* 0x000000ffff027224 */ /* 0x000fe400078e0a0a */
[----:B------:R-:W-:Y:S02]  /*65f0*/  IMAD.MOV.U32 R9, RZ, RZ, R0 ;  /* 0x000000ffff097224 */ /* 0x000fe400078e0000 */
[C---:B------:R-:W-:Y:S02]  /*6600*/  IMAD R2, R8.reuse, R2, R7 ;  /* 0x0000000208027224 */ /* 0x040fe400078e0207 */
[--C-:B------:R-:W-:Y:S02]  /*6610*/  @!P6 IMAD.IADD R3, R3, 0x1, -R8.reuse ;  /* 0x000000010303e824 */ /* 0x100fe400078e0a08 */
[----:B------:R-:W-:Y:S01]  /*6620*/  @!P0 IMAD.MOV R9, RZ, RZ, -R9 ;  /* 0x000000ffff098224 */ /* 0x000fe200078e0a09 */
[C---:B------:R-:W-:Y:S01]  /*6630*/  ISETP.GT.U32.AND P6, PT, R8.reuse, R2, PT ;  /* 0x000000020800720c */ /* 0x040fe20003fc4070 */
[C---:B------:R-:W-:Y:S01]  /*6640*/  VIADD R17, R15.reuse, 0x88 ;  /* 0x000000880f117836 */ /* 0x040fe20000000000 */
[----:B------:R-:W-:Y:S01]  /*6650*/  ISETP.GT.U32.AND P0, PT, R8, R6, PT ;  /* 0x000000060800720c */ /* 0x000fe20003f04070 */
[C---:B------:R-:W-:Y:S01]  /*6660*/  VIADD R5, R15.reuse, 0x8a ;  /* 0x0000008a0f057836 */ /* 0x040fe20000000000 */
[----:B------:R0:W-:Y:S01]  /*6670*/  STL [R1+0x354], R9 ;  /* 0x0003540901007387 */ /* 0x0001e20000100800 */
[----:B------:R-:W-:Y:S01]  /*6680*/  VIADD R4, R15, 0x89 ;  /* 0x000000890f047836 */ /* 0x000fe20000000000 */
[----:B------:R-:W-:Y:S01]  /*6690*/  IABS R10, R17 ;  /* 0x00000011000a7213 */ /* 0x000fe20000000000 */
[----:B------:R-:W-:Y:S01]  /*66a0*/  @!P5 IMAD.IADD R11, R11, 0x1, -R8 ;  /* 0x000000010b0bd824 */ /* 0x000fe200078e0a08 */
[----:B------:R-:W-:Y:S01]  /*66b0*/  IABS R0, R5 ;  /* 0x0000000500007213 */ /* 0x000fe20000000000 */
[----:B------:R-:W-:Y:S01]  /*66c0*/  IMAD.MOV.U32 R16, RZ, RZ, R3 ;  /* 0x000000ffff107224 */ /* 0x000fe200078e0003 */
[----:B------:R1:W-:Y:S01]  /*66d0*/  STL [R1+0x350], R13 ;  /* 0x0003500d01007387 */ /* 0x0003e20000100800 */
[----:B------:R-:W-:Y:S01]  /*66e0*/  IMAD.MOV.U32 R7, RZ, RZ, R10 ;  /* 0x000000ffff077224 */ /* 0x000fe200078e000a */
[----:B------:R-:W-:Y:S01]  /*66f0*/  ISETP.GE.AND P5, PT, R4, RZ, PT ;  /* 0x000000ff0400720c */ /* 0x000fe20003fa6270 */
[--C-:B------:R-:W-:Y:S01]  /*6700*/  @!P6 IMAD.IADD R2, R2, 0x1, -R8.reuse ;  /* 0x000000010202e824 */ /* 0x100fe200078e0a08 */
[----:B0-----:R-:W-:Y:S01]  /*6710*/  IABS R9, R4 ;  /* 0x0000000400097213 */ /* 0x001fe20000000000 */
[----:B------:R-:W-:Y:S01]  /*6720*/  @!P0 IMAD.IADD R6, R6, 0x1, -R8 ;  /* 0x0000000106068824 */ /* 0x000fe200078e0a08 */
[----:B------:R-:W-:Y:S01]  /*6730*/  ISETP.GT.U32.AND P6, PT, R8, R11, PT ;  /* 0x0000000b0800720c */ /* 0x000fe20003fc4070 */
[----:B------:R-:W-:Y:S01]  /*6740*/  @!P3 IMAD.MOV R16, RZ, RZ, -R16 ;  /* 0x000000ffff10b224 */ /* 0x000fe200078e0a10 */
[----:B------:R-:W-:Y:S01]  /*6750*/  ISETP.GE.AND P0, PT, R5, RZ, PT ;  /* 0x000000ff0500720c */ /* 0x000fe20003f06270 */
[----:B------:R-:W-:Y:S01]  /*6760*/  IMAD.HI.U32 R10, R12, R9, RZ ;  /* 0x000000090c0a7227 */ /* 0x000fe200078e00ff */
[----:B------:R-:W-:-:S02]  /*6770*/  ISETP.GT.U32.AND P3, PT, R8, R2, PT ;  /* 0x000000020800720c */ /* 0x000fc40003f64070 */
[----:B------:R-:W-:Y:S01]  /*6780*/  STL [R1+0x348], R16 ;  /* 0x0003481001007387 */ /* 0x000fe20000100800 */
[----:B-1----:R-:W-:-:S04]  /*6790*/  IMAD.HI.U32 R13, R12, R0, RZ ;  /* 0x000000000c0d7227 */ /* 0x002fc800078e00ff */
[----:B------:R-:W-:Y:S02]  /*67a0*/  IMAD.MOV R13, RZ, RZ, -R13 ;  /* 0x000000ffff0d7224 */ /* 0x000fe400078e0a0d */
[----:B------:R-:W-:-:S04]  /*67b0*/  IMAD.HI.U32 R5, R12, R7, RZ ;  /* 0x000000070c057227 */ /* 0x000fc800078e00ff */
[----:B------:R-:W-:Y:S02]  /*67c0*/  IMAD.MOV R10, RZ, RZ, -R10 ;  /* 0x000000ffff0a7224 */ /* 0x000fe400078e0a0a */
[C---:B------:R-:W-:Y:S02]  /*67d0*/  IMAD R0, R8.reuse, R13, R0 ;  /* 0x0000000d08007224 */ /* 0x040fe400078e0200 */
[----:B------:R-:W-:Y:S02]  /*67e0*/  IMAD.MOV R5, RZ, RZ, -R5 ;  /* 0x000000ffff057224 */ /* 0x000fe400078e0a05 */
[C---:B------:R-:W-:Y:S02]  /*67f0*/  IMAD R9, R8.reuse, R10, R9 ;  /* 0x0000000a08097224 */ /* 0x040fe400078e0209 */
[C---:B------:R-:W-:Y:S02]  /*6800*/  IMAD R7, R8.reuse, R5, R7 ;  /* 0x0000000508077224 */ /* 0x040fe400078e0207 */
[----:B------:R-:W-:Y:S01]  /*6810*/  @!P2 IMAD.MOV R6, RZ, RZ, -R6 ;  /* 0x000000ffff06a224 */ /* 0x000fe200078e0a06 */
[C---:B------:R-:W-:Y:S01]  /*6820*/  ISETP.GT.U32.AND P2, PT, R8.reuse, R0, PT ;  /* 0x000000000800720c */ /* 0x040fe20003f44070 */
[--C-:B------:R-:W-:Y:S01]  /*6830*/  @!P6 IMAD.IADD R11, R11, 0x1, -R8.reuse ;  /* 0x000000010b0be824 */ /* 0x100fe200078e0a08 */
[----:B------:R-:W-:Y:S01]  /*6840*/  ISETP.GT.U32.AND P6, PT, R8, R9, PT ;  /* 0x000000090800720c */ /* 0x000fe20003fc4070 */
[----:B------:R-:W-:Y:S01]  /*6850*/  @!P3 IMAD.IADD R2, R2, 0x1, -R8 ;  /* 0x000000010202b824 */ /* 0x000fe200078e0a08 */
[----:B------:R-:W-:Y:S01]  /*6860*/  ISETP.GT.U32.AND P3, PT, R8, R7, PT ;  /* 0x000000070800720c */ /* 0x000fe20003f64070 */
[C---:B------:R-:W-:Y:S01]  /*6870*/  VIADD R4, R15.reuse, 0x85 ;  /* 0x000000850f047836 */ /* 0x040fe20000000000 */
[----:B------:R0:W-:Y:S01]  /*6880*/  STL [R1+0x344], R6 ;  /* 0x0003440601007387 */ /* 0x0001e20000100800 */
[----:B------:R-:W-:-:S02]  /*6890*/  VIADD R3, R15, 0x87 ;  /* 0x000000870f037836 */ /* 0x000fc40000000000 */
[C---:B------:R-:W-:Y:S01]  /*68a0*/  VIADD R10, R15.reuse, 0x86 ;  /* 0x000000860f0a7836 */ /* 0x040fe20000000000 */
[----:B------:R-:W-:Y:S01]  /*68b0*/  IABS R18, R4 ;  /* 0x0000000400127213 */ /* 0x000fe20000000000 */
[----:B------:R-:W-:Y:S02]  /*68c0*/  VIADD R5, R15, 0x84 ;  /* 0x000000840f057836 */ /* 0x000fe40000000000 */
[--C-:B------:R-:W-:Y:S01]  /*68d0*/  @!P2 IMAD.IADD R0, R0, 0x1, -R8.reuse ;  /* 0x000000010000a824 */ /* 0x100fe200078e0a08 */
[----:B------:R-:W-:Y:S01]  /*68e0*/  IABS R13, R10 ;  /* 0x0000000a000d7213 */ /* 0x000fe20000000000 */
[--C-:B------:R-:W-:Y:S01]  /*68f0*/  @!P6 IMAD.IADD R9, R9, 0x1, -R8.reuse ;  /* 0x000000010909e824 */ /* 0x100fe200078e0a08 */
[----:B0-----:R-:W-:Y:S01]  /*6900*/  IABS R6, R3 ;  /* 0x0000000300067213 */ /* 0x001fe20000000000 */
[----:B------:R-:W-:Y:S01]  /*6910*/  @!P3 IMAD.IADD R7, R7, 0x1, -R8 ;  /* 0x000000010707b824 */ /* 0x000fe200078e0a08 */
[----:B------:R-:W-:Y:S01]  /*6920*/  ISETP.GE.AND P2, PT, R17, RZ, PT ;  /* 0x000000ff1100720c */ /* 0x000fe20003f46270 */
[----:B------:R-:W-:Y:S01]  /*6930*/  IMAD.MOV.U32 R17, RZ, RZ, R18 ;  /* 0x000000ffff117224 */ /* 0x000fe200078e0012 */
[----:B------:R-:W-:Y:S01]  /*6940*/  ISETP.GT.U32.AND P6, PT, R8, R0, PT ;  /* 0x000000000800720c */ /* 0x000fe20003fc4070 */
[----:B------:R-:W-:Y:S01]  /*6950*/  IMAD.HI.U32 R16, R12, R6, RZ ;  /* 0x000000060c107227 */ /* 0x000fe200078e00ff */
[----:B------:R-:W-:-:S02]  /*6960*/  ISETP.GT.U32.AND P3, PT, R8, R9, PT ;  /* 0x000000090800720c */ /* 0x000fc40003f64070 */
[----:B------:R-:W-:Y:S01]  /*6970*/  IABS R19, R5 ;  /* 0x0000000500137213 */ /* 0x000fe20000000000 */
[----:B------:R-:W-:-:S04]  /*6980*/  IMAD.HI.U32 R18, R12, R13, RZ ;  /* 0x0000000d0c127227 */ /* 0x000fc800078e00ff */
[----:B------:R-:W-:Y:S02]  /*6990*/  IMAD.MOV R16, RZ, RZ, -R16 ;  /* 0x000000ffff107224 */ /* 0x000fe400078e0a10 */
[----:B------:R-:W-:Y:S02]  /*69a0*/  IMAD.MOV R18, RZ, RZ, -R18 ;  /* 0x000000ffff127224 */ /* 0x000fe400078e0a12 */
[----:B------:R-:W-:Y:S02]  /*69b0*/  IMAD.MOV.U32 R21, RZ, RZ, R11 ;  /* 0x000000ffff157224 */ /* 0x000fe400078e000b */
[C---:B------:R-:W-:Y:S02]  /*69c0*/  IMAD R6, R8.reuse, R16, R6 ;  /* 0x0000001008067224 */ /* 0x040fe400078e0206 */
[----:B------:R-:W-:Y:S02]  /*69d0*/  IMAD R13, R8, R18, R13 ;  /* 0x00000012080d7224 */ /* 0x000fe400078e020d */
[----:B------:R-:W-:-:S04]  /*69e0*/  IMAD.HI.U32 R11, R12, R19, RZ ;  /* 0x000000130c0b7227 */ /* 0x000fc800078e00ff */
[----:B------:R-:W-:Y:S01]  /*69f0*/  @!P1 IMAD.MOV R21, RZ, RZ, -R21 ;  /* 0x000000ffff159224 */ /* 0x000fe200078e0a15 */
[----:B------:R-:W-:Y:S01]  /*6a00*/  ISETP.GT.U32.AND P1, PT, R8, R7, PT ;  /* 0x000000070800720c */ /* 0x000fe20003f24070 */
[--C-:B------:R-:W-:Y:S01]  /*6a10*/  @!P6 IMAD.IADD R0, R0, 0x1, -R8.reuse ;  /* 0x000000010000e824 */ /* 0x100fe200078e0a08 */
[C---:B------:R-:W-:Y:S01]  /*6a20*/  ISETP.GT.U32.AND P6, PT, R8.reuse, R6, PT ;  /* 0x000000060800720c */ /* 0x040fe20003fc4070 */
[----:B------:R-:W-:Y:S01]  /*6a30*/  @!P3 IMAD.IADD R9, R9, 0x1, -R8 ;  /* 0x000000010909b824 */ /* 0x000fe200078e0a08 */
[C---:B------:R-:W-:Y:S01]  /*6a40*/  ISETP.GT.U32.AND P3, PT, R8.reuse, R13, PT ;  /* 0x0000000d0800720c */ /* 0x040fe20003f64070 */
[----:B------:R-:W-:Y:S01]  /*6a50*/  IMAD.MOV.U32 R20, RZ, RZ, R2 ;  /* 0x000000ffff147224 */ /* 0x000fe200078e0002 */
[----:B------:R-:W-:Y:S01]  /*6a60*/  STL [R1+0x340], R21 ;  /* 0x0003401501007387 */ /* 0x000fe20000100800 */
[----:B------:R-:W-:Y:S02]  /*6a70*/  IMAD.MOV R11, RZ, RZ, -R11 ;  /* 0x000000ffff0b7224 */ /* 0x000fe400078e0a0b */
[----:B------:R-:W-:Y:S01]  /*6a80*/  @!P4 IMAD.MOV R20, RZ, RZ, -R20 ;  /* 0x000000ffff14c224 */ /* 0x000fe200078e0a14 */
[----:B------:R-:W-:Y:S01]  /*6a90*/  ISETP.GE.AND P4, PT, R3, RZ, PT ;  /* 0x000000ff0300720c */ /* 0x000fe20003f86270 */
[----:B------:R-:W-:-:S02]  /*6aa0*/  IMAD R11, R8, R11, R19 ;  /* 0x0000000b080b7224 */ /* 0x000fc400078e0213 */
[----:B------:R-:W-:Y:S01]  /*6ab0*/  IMAD.HI.U32 R3, R12, R17, RZ ;  /* 0x000000110c037227 */ /* 0x000fe200078e00ff */
[----:B------:R0:W-:Y:S03]  /*6ac0*/  STL [R1+0x33c], R20 ;  /* 0x00033c1401007387 */ /* 0x0001e60000100800 */
[----:B------:R-:W-:Y:S02]  /*6ad0*/  VIADD R2, R15, 0x83 ;  /* 0x000000830f027836 */ /* 0x000fe40000000000 */
[----:B------:R-:W-:Y:S01]  /*6ae0*/  @!P5 IMAD.MOV R9, RZ, RZ, -R9 ;  /* 0x000000ffff09d224 */ /* 0x000fe200078e0a09 */
[----:B------:R-:W-:Y:S01]  /*6af0*/  ISETP.GT.U32.AND P5, PT, R8, R11, PT ;  /* 0x0000000b0800720c */ /* 0x000fe20003fa4070 */
[----:B------:R-:W-:Y:S02]  /*6b00*/  IMAD.MOV R3, RZ, RZ, -R3 ;  /* 0x000000ffff037224 */ /* 0x000fe400078e0a03 */
[--C-:B------:R-:W-:Y:S01]  /*6b10*/  @!P1 IMAD.IADD R7, R7, 0x1, -R8.reuse ;  /* 0x0000000107079824 */ /* 0x100fe200078e0a08 */
[----:B------:R-:W-:Y:S01]  /*6b20*/  ISETP.GE.AND P1, PT, R10, RZ, PT ;  /* 0x000000ff0a00720c */ /* 0x000fe20003f26270 */
[----:B------:R-:W-:Y:S01]  /*6b30*/  @!P6 IMAD.IADD R6, R6, 0x1, -R8 ;  /* 0x000000010606e824 */ /* 0x000fe200078e0a08 */
[----:B------:R-:W-:Y:S01]  /*6b40*/  IABS R10, R2 ;  /* 0x00000002000a7213 */ /* 0x000fe20000000000 */
[----:B0-----:R-:W-:-:S02]  /*6b50*/  IMAD.MOV.U32 R20, RZ, RZ, R0 ;  /* 0x000000ffff147224 */ /* 0x001fc400078e0000 */
[----:B------:R-:W-:Y:S02]  /*6b60*/  @!P3 IMAD.IADD R13, R13, 0x1, -R8 ;  /* 0x000000010d0db824 */ /* 0x000fe400078e0a08 */
[C---:B------:R-:W-:Y:S02]  /*6b70*/  IMAD R3, R8.reuse, R3, R17 ;  /* 0x0000000308037224 */ /* 0x040fe400078e0211 */
[----:B------:R-:W-:Y:S01]  /*6b80*/  @!P0 IMAD.MOV R20, RZ, RZ, -R20 ;  /* 0x000000ffff148224 */ /* 0x000fe200078e0a14 */
[C---:B------:R-:W-:Y:S01]  /*6b90*/  ISETP.GT.U32.AND P0, PT, R8.reuse, R6, PT ;  /* 0x000000060800720c */ /* 0x040fe20003f04070 */
[----:B------:R-:W-:Y:S01]  /*6ba0*/  VIADD R16, R15, 0x82 ;  /* 0x000000820f107836 */ /* 0x000fe20000000000 */
[----:B------:R-:W-:Y:S01]  /*6bb0*/  ISETP.GT.U32.AND P3, PT, R8, R13, PT ;  /* 0x0000000d0800720c */ /* 0x000fe20003f64070 */
[----:B------:R-:W-:Y:S01]  /*6bc0*/  IMAD.HI.U32 R17, R12, R10, RZ ;  /* 0x0000000a0c117227 */ /* 0x000fe200078e00ff */
[----:B------:R-:W-:Y:S01]  /*6bd0*/  ISETP.GT.U32.AND P6, PT, R8, R3, PT ;  /* 0x000000030800720c */ /* 0x000fe20003fc4070 */
[----:B------:R-:W-:Y:S01]  /*6be0*/  STL [R1+0x338], R20 ;  /* 0x0003381401007387 */ /* 0x000fe20000100800 */
[----:B------:R-:W-:Y:S01]  /*6bf0*/  IABS R0, R16 ;  /* 0x0000001000007213 */ /* 0x000fe20000000000 */
[----:B------:R-:W-:-:S02]  /*6c00*/  IMAD.MOV R17, RZ, RZ, -R17 ;  /* 0x000000ffff117224 */ /* 0x000fc400078e0a11 */
[----:B------:R-:W-:Y:S01]  /*6c10*/  @!P5 IMAD.IADD R11, R11, 0x1, -R8 ;  /* 0x000000010b0bd824 */ /* 0x000fe200078e0a08 */
[----:B------:R-:W-:Y:S01]  /*6c20*/  STL [R1+0x334], R9 ;  /* 0x0003340901007387 */ /* 0x000fe20000100800 */
[----:B------:R-:W-:Y:S01]  /*6c30*/  @!P2 IMAD.MOV R7, RZ, RZ, -R7 ;  /* 0x000000ffff07a224 */ /* 0x000fe200078e0a07 */
[----:B------:R-:W-:Y:S01]  /*6c40*/  ISETP.GE.AND P2, PT, R4, RZ, PT ;  /* 0x000000ff0400720c */ /* 0x000fe20003f46270 */
[C---:B------:R-:W-:Y:S01]  /*6c50*/  IMAD R10, R8.reuse, R17, R10 ;  /* 0x00000011080a7224 */ /* 0x040fe200078e020a */
[----:B------:R-:W-:Y:S01]  /*6c60*/  ISETP.GT.U32.AND P5, PT, R8, R11, PT ;  /* 0x0000000b0800720c */ /* 0x000fe20003fa4070 */
[----:B------:R-:W-:Y:S01]  /*6c70*/  IMAD.HI.U32 R4, R12, R0, RZ ;  /* 0x000000000c047227 */ /* 0x000fe200078e00ff */
[----:B------:R0:W-:Y:S03]  /*6c80*/  STL [R1+0x330], R7 ;  /* 0x0003300701007387 */ /* 0x0001e60000100800 */
[--C-:B------:R-:W-:Y:S01]  /*6c90*/  @!P0 IMAD.IADD R6, R6, 0x1, -R8.reuse ;  /* 0x0000000106068824 */ /* 0x100fe200078e0a08 */
[----:B------:R-:W-:Y:S01]  /*6ca0*/  ISETP.GE.AND P0, PT, R5, RZ, PT ;  /* 0x000000ff0500720c */ /* 0x000fe20003f06270 */
[--C-:B------:R-:W-:Y:S01]  /*6cb0*/  @!P3 IMAD.IADD R13, R13, 0x1, -R8.reuse ;  /* 0x000000010d0db824 */ /* 0x100fe200078e0a08 */
[----:B------:R-:W-:Y:S01]  /*6cc0*/  ISETP.GT.U32.AND P3, PT, R8, R10, PT ;  /* 0x0000000a0800720c */ /* 0x000fe20003f64070 */
[----:B------:R-:W-:-:S02]  /*6cd0*/  @!P6 IMAD.IADD R3, R3, 0x1, -R8 ;  /* 0x000000010303e824 */ /* 0x000fc400078e0a08 */
[----:B------:R-:W-:Y:S02]  /*6ce0*/  IMAD.MOV R4, RZ, RZ, -R4 ;  /* 0x000000ffff047224 */ /* 0x000fe400078e0a04 */
[----:B0-----:R-:W-:Y:S01]  /*6cf0*/  IMAD.MOV.U32 R7, RZ, RZ, R6 ;  /* 0x000000ffff077224 */ /* 0x001fe200078e0006 */
[C---:B------:R-:W-:Y:S01]  /*6d00*/  ISETP.GT.U32.AND P6, PT, R8.reuse, R3, PT ;  /* 0x000000030800720c */ /* 0x040fe20003fc4070 */
[----:B------:R-:W-:Y:S02]  /*6d10*/  IMAD R0, R8, R4, R0 ;  /* 0x0000000408007224 */ /* 0x000fe400078e0200 */
[----:B------:R-:W-:Y:S01]  /*6d20*/  @!P4 IMAD.MOV R7, RZ, RZ, -R7 ;  /* 0x000000ffff07c224 */ /* 0x000fe200078e0a07 */
[----:B------:R-:W-:Y:S01]  /*6d30*/  ISETP.GE.AND P4, PT, R2, RZ, PT ;  /* 0x000000ff0200720c */ /* 0x000fe20003f86270 */
[--C-:B------:R-:W-:Y:S01]  /*6d40*/  @!P5 IMAD.IADD R11, R11, 0x1, -R8.reuse ;  /* 0x000000010b0bd824 */ /* 0x100fe200078e0a08 */
[----:B------:R-:W-:Y:S01]  /*6d50*/  ISETP.GT.U32.AND P5, PT, R8, R0, PT ;  /* 0x000000000800720c */ /* 0x000fe20003fa4070 */
[----:B------:R-:W-:Y:S01]  /*6d60*/  @!P3 IMAD.IADD R10, R10, 0x1, -R8 ;  /* 0x000000010a0ab824 */ /* 0x000fe200078e0a08 */
[----:B------:R0:W-:Y:S01]  /*6d70*/  STL [R1+0x32c], R7 ;  /* 0x00032c0701007387 */ /* 0x0001e20000100800 */
[----:B------:R-:W-:-:S02]  /*6d80*/  VIADD R6, R15, 0x81 ;  /* 0x000000810f067836 */ /* 0x000fc40000000000 */
[----:B------:R-:W-:Y:S02]  /*6d90*/  VIADD R4, R15, 0x7f ;  /* 0x0000007f0f047836 */ /* 0x000fe40000000000 */
[--C-:B------:R-:W-:Y:S01]  /*6da0*/  @!P6 IMAD.IADD R3, R3, 0x1, -R8.reuse ;  /* 0x000000010303e824 */ /* 0x100fe200078e0a08 */
[----:B------:R-:W-:Y:S01]  /*6db0*/  IABS R18, R6 ;  /* 0x0000000600127213 */ /* 0x000fe20000000000 */
[----:B------:R-:W-:Y:S01]  /*6dc0*/  VIADD R2, R15, 0x7e ;  /* 0x0000007e0f027836 */ /* 0x000fe20000000000 */
[----:B------:R-:W-:Y:S01]  /*6dd0*/  ISETP.GE.AND P6, PT, R16, RZ, PT ;  /* 0x000000ff1000720c */ /* 0x000fe20003fc6270 */
[----:B------:R-:W-:Y:S01]  /*6de0*/  @!P2 IMAD.MOV R3, RZ, RZ, -R3 ;  /* 0x000000ffff03a224 */ /* 0x000fe200078e0a03 */
[----:B------:R-:W-:Y:S01]  /*6df0*/  ISETP.GE.AND P3, PT, R6, RZ, PT ;  /* 0x000000ff0600720c */ /* 0x000fe20003f66270 */
[----:B0-----:R-:W-:Y:S02]  /*6e00*/  IMAD.MOV.U32 R7, RZ, RZ, R13 ;  /* 0x000000ffff077224 */ /* 0x001fe400078e000d */
[----:B------:R-:W-:-:S02]  /*6e10*/  @!P5 IMAD.IADD R0, R0, 0x1, -R8 ;  /* 0x000000010000d824 */ /* 0x000fc400078e0a08 */
[----:B------:R-:W-:Y:S01]  /*6e20*/  @!P1 IMAD.MOV R7, RZ, RZ, -R7 ;  /* 0x000000ffff079224 */ /* 0x000fe200078e0a07 */
[C---:B------:R-:W-:Y:S01]  /*6e30*/  ISETP.GT.U32.AND P1, PT, R8.reuse, R10, PT ;  /* 0x0000000a0800720c */ /* 0x040fe20003f24070 */
[C---:B------:R-:W-:Y:S01]  /*6e40*/  VIADD R5, R15.reuse, 0x80 ;  /* 0x000000800f057836 */ /* 0x040fe20000000000 */
[----:B------:R-:W-:Y:S01]  /*6e50*/  ISETP.GT.U32.AND P5, PT, R8, R0, PT ;  /* 0x000000000800720c */ /* 0x000fe20003fa4070 */
[C---:B------:R-:W-:Y:S01]  /*6e60*/  VIADD R13, R15.reuse, 0x7c ;  /* 0x0000007c0f0d7836 */ /* 0x040fe20000000000 */
[----:B------:R0:W-:Y:S01]  /*6e70*/  STL [R1+0x328], R7 ;  /* 0x0003280701007387 */ /* 0x0001e20000100800 */
[----:B------:R-:W-:Y:S01]  /*6e80*/  VIADD R19, R15, 0x7d ;  /* 0x0000007d0f137836 */ /* 0x000fe20000000000 */
[----:B------:R-:W-:Y:S02]  /*6e90*/  ISETP.GE.AND P2, PT, R5, RZ, PT ;  /* 0x000000ff0500720c */ /* 0x000fe40003f46270 */
[----:B------:R1:W-:Y:S01]  /*6ea0*/  STL [R1+0x324], R3 ;  /* 0x0003240301007387 */ /* 0x0003e20000100800 */
[----:B------:R-:W-:-:S04]  /*6eb0*/  IABS R5, R5 ;  /* 0x0000000500057213 */ /* 0x000fc80000000000 */
[--C-:B------:R-:W-:Y:S01]  /*6ec0*/  @!P1 IMAD.IADD R10, R10, 0x1, -R8.reuse ;  /* 0x000000010a0a9824 */ /* 0x100fe200078e0a08 */
[----:B------:R-:W-:Y:S01]  /*6ed0*/  ISETP.GE.AND P1, PT, R2, RZ, PT ;  /* 0x000000ff0200720c */ /* 0x000fe20003f26270 */
[----:B0-----:R-:W-:Y:S01]  /*6ee0*/  IMAD.MOV.U32 R7, RZ, RZ, R11 ;  /* 0x000000ffff077224 */ /* 0x001fe200078e000b */
[----:B------:R-:W-:Y:S01]  /*6ef0*/  IABS R11, R2 ;  /* 0x00000002000b7213 */ /* 0x000fe20000000000 */
[----:B------:R-:W-:Y:S02]  /*6f00*/  @!P5 IMAD.IADD R0, R0, 0x1, -R8 ;  /* 0x000000010000d824 */ /* 0x000fe400078e0a08 */
[----:B------:R-:W-:Y:S01]  /*6f10*/  @!P0 IMAD.MOV R7, RZ, RZ, -R7 ;  /* 0x000000ffff078224 */ /* 0x000fe200078e0a07 */
[----:B------:R-:W-:Y:S01]  /*6f20*/  ISETP.GE.AND P0, PT, R4, RZ, PT ;  /* 0x000000ff0400720c */ /* 0x000fe20003f06270 */
[----:B-1----:R-:W-:Y:S01]  /*6f30*/  IMAD.HI.U32 R3, R12, R18, RZ ;  /* 0x000000120c037227 */ /* 0x002fe200078e00ff */
[----:B------:R-:W-:Y:S02]  /*6f40*/  IABS R4, R4 ;  /* 0x0000000400047213 */ /* 0x000fe40000000000 */
[----:B------:R0:W-:Y:S01]  /*6f50*/  STL [R1+0x318], R7 ;  /* 0x0003180701007387 */ /* 0x0001e20000100800 */
[----:B------:R-:W-:-:S02]  /*6f60*/  IMAD.MOV R2, RZ, RZ, -R3 ;  /* 0x000000ffff027224 */ /* 0x000fc400078e0a03 */
[----:B------:R-:W-:-:S04]  /*6f70*/  IMAD.HI.U32 R3, R12, R4, RZ ;  /* 0x000000040c037227 */ /* 0x000fc800078e00ff */
[C---:B------:R-:W-:Y:S02]  /*6f80*/  IMAD R18, R8.reuse, R2, R18 ;  /* 0x0000000208127224 */ /* 0x040fe400078e0212 */
[----:B------:R-:W-:Y:S02]  /*6f90*/  IMAD.MOV R3, RZ, RZ, -R3 ;  /* 0x000000ffff037224 */ /* 0x000fe400078e0a03 */
[----:B0-----:R-:W-:Y:S02]  /*6fa0*/  IMAD.MOV.U32 R7, RZ, RZ, R10 ;  /* 0x000000ffff077224 */ /* 0x001fe400078e000a */
[C---:B------:R-:W-:Y:S02]  /*6fb0*/  IMAD R4, R8.reuse, R3, R4 ;  /* 0x0000000308047224 */ /* 0x040fe400078e0204 */
[----:B------:R-:W-:Y:S01]  /*6fc0*/  @!P4 IMAD.MOV R7, RZ, RZ, -R7 ;  /* 0x000000ffff07c224 */ /* 0x000fe200078e0a07 */
[----:B------:R-:W-:Y:S01]  /*6fd0*/  ISETP.GT.U32.AND P4, PT, R8, R18, PT ;  /* 0x000000120800720c */ /* 0x000fe20003f84070 */
[----:B------:R-:W-:-:S03]  /*6fe0*/  IMAD.HI.U32 R6, R12, R5, RZ ;  /* 0x000000050c067227 */ /* 0x000fc600078e00ff */
[----:B------:R0:W-:Y:S01]  /*6ff0*/  STL [R1+0x310], R7 ;  /* 0x0003100701007387 */ /* 0x0001e20000100800 */
[----:B------:R-:W-:Y:S02]  /*7000*/  IMAD.MOV R6, RZ, RZ, -R6 ;  /* 0x000000ffff067224 */ /* 0x000fe400078e0a06 */
[----:B------:R-:W-:-:S04]  /*7010*/  IMAD.HI.U32 R2, R12, R11, RZ ;  /* 0x0000000b0c027227 */ /* 0x000fc800078e00ff */
[----:B------:R-:W-:Y:S02]  /*7020*/  IMAD R5, R8, R6, R5 ;  /* 0x0000000608057224 */ /* 0x000fe400078e0205 */
[----:B------:R-:W-:Y:S02]  /*7030*/  @!P4 IMAD.IADD R18, R18, 0x1, -R8 ;  /* 0x000000011212c824 */ /* 0x000fe400078e0a08 */
[----:B0-----:R-:W-:Y:S01]  /*7040*/  IMAD.MOV.U32 R7, RZ, RZ, R0 ;  /* 0x000000ffff077224 */ /* 0x001fe200078e0000 */
[C---:B------:R-:W-:Y:S01]  /*7050*/  ISETP.GT.U32.AND P5, PT, R8.reuse, R5, PT ;  /* 0x000000050800720c */ /* 0x040fe20003fa4070 */
[----:B------:R-:W-:Y:S01]  /*7060*/  IMAD.MOV R2, RZ, RZ, -R2 ;  /* 0x000000ffff027224 */ /* 0x000fe200078e0a02 */
[C---:B------:R-:W-:Y:S01]  /*7070*/  ISETP.GT.U32.AND P4, PT, R8.reuse, R18, PT ;  /* 0x000000120800720c */ /* 0x040fe20003f84070 */
[----:B------:R-:W-:Y:S01]  /*7080*/  @!P6 IMAD.MOV R7, RZ, RZ, -R7 ;  /* 0x000000ffff07e224 */ /* 0x000fe200078e0a07 */
[C---:B------:R-:W-:Y:S01]  /*7090*/  ISETP.GT.U32.AND P6, PT, R8.reuse, R4, PT ;  /* 0x000000040800720c */ /* 0x040fe20003fc4070 */
[----:B------:R-:W-:Y:S01]  /*70a0*/  IMAD R11, R8, R2, R11 ;  /* 0x00000002080b7224 */ /* 0x000fe200078e020b */
[----:B------:R-:W-:Y:S01]  /*70b0*/  IABS R0, R13 ;  /* 0x0000000d00007213 */ /* 0x000fe20000000000 */
[C---:B------:R-:W-:Y:S01]  /*70c0*/  VIADD R3, R15.reuse, 0x7b ;  /* 0x0000007b0f037836 */ /* 0x040fe20000000000 */
[----:B------:R-:W-:Y:S01]  /*70d0*/  IABS R2, R19 ;  /* 0x0000001300027213 */ /* 0x000fe20000000000 */
[----:B------:R0:W-:Y:S01]  /*70e0*/  STL [R1+0x314], R7 ;  /* 0x0003140701007387 */ /* 0x0001e20000100800 */
[----:B------:R-:W-:-:S02]  /*70f0*/  VIADD R6, R15, 0x7a ;  /* 0x0000007a0f067836 */ /* 0x000fc40000000000 */
[----:B------:R-:W-:-:S03]  /*7100*/  IMAD.HI.U32 R9, R12, R0, RZ ;  /* 0x000000000c097227 */ /* 0x000fc600078e00ff */
[----:B------:R-:W-:Y:S01]  /*7110*/  IABS R10, R6 ;  /* 0x00000006000a7213 */ /* 0x000fe20000000000 */
[--C-:B------:R-:W-:Y:S02]  /*7120*/  @!P5 IMAD.IADD R5, R5, 0x1, -R8.reuse ;  /* 0x000000010505d824 */ /* 0x100fe400078e0a08 */
[--C-:B------:R-:W-:Y:S01]  /*7130*/  @!P6 IMAD.IADD R4, R4, 0x1, -R8.reuse ;  /* 0x000000010404e824 */ /* 0x100fe200078e0a08 */
[----:B0-----:R-:W-:Y:S01]  /*7140*/  IABS R7, R3 ;  /* 0x0000000300077213 */ /* 0x001fe20000000000 */
[----:B------:R-:W-:Y:S01]  /*7150*/  IMAD.MOV R9, RZ, RZ, -R9 ;  /* 0x000000ffff097224 */ /* 0x000fe200078e0a09 */
[----:B------:R-:W-:Y:S01]  /*7160*/  ISETP.GT.U32.AND P5, PT, R8, R5, PT ;  /* 0x000000050800720c */ /* 0x000fe20003fa4070 */
[----:B------:R-:W-:Y:S01]  /*7170*/  @!P4 IMAD.IADD R18, R18, 0x1, -R8 ;  /* 0x000000011212c824 */ /* 0x000fe200078e0a08 */
[C---:B------:R-:W-:Y:S01]  /*7180*/  ISETP.GT.U32.AND P6, PT, R8.reuse, R4, PT ;  /* 0x000000040800720c */ /* 0x040fe20003fc4070 */
[C---:B------:R-:W-:Y:S01]  /*7190*/  IMAD R0, R8.reuse, R9, R0 ;  /* 0x0000000908007224 */ /* 0x040fe200078e0200 */
[----:B------:R-:W-:Y:S01]  /*71a0*/  ISETP.GT.U32.AND P4, PT, R8, R11, PT ;  /* 0x0000000b0800720c */ /* 0x000fe20003f84070 */
[----:B------:R-:W-:-:S04]  /*71b0*/  IMAD.HI.U32 R16, R12, R2, RZ ;  /* 0x000000020c107227 */ /* 0x000fc800078e00ff */
[----:B------:R-:W-:Y:S02]  /*71c0*/  IMAD.MOV R16, RZ, RZ, -R16 ;  /* 0x000000ffff107224 */ /* 0x000fe400078e0a10 */
[----:B------:R-:W-:Y:S02]  /*71d0*/  IMAD.MOV.U32 R20, RZ, RZ, R18 ;  /* 0x000000ffff147224 */ /* 0x000fe400078e0012 */
[----:B------:R-:W-:Y:S02]  /*71e0*/  IMAD R2, R8, R16, R2 ;  /* 0x0000001008027224 */ /* 0x000fe400078e0202 */
[--C-:B------:R-:W-:Y:S01]  /*71f0*/  @!P6 IMAD.IADD R4, R4, 0x1, -R8.reuse ;  /* 0x000000010404e824 */ /* 0x100fe200078e0a08 */
[----:B------:R-:W-:Y:S01]  /*7200*/  ISETP.GT.U32.AND P6, PT, R8, R0, PT ;  /* 0x000000000800720c */ /* 0x000fe20003fc4070 */
[----:B------:R-:W-:Y:S01]  /*7210*/  @!P4 IMAD.IADD R11, R11, 0x1, -R8 ;  /* 0x000000010b0bc824 */ /* 0x000fe200078e0a08 */
[----:B------:R-:W-:Y:S01]  /*7220*/  ISETP.GE.AND P4, PT, R19, RZ, PT ;  /* 0x000000ff1300720c */ /* 0x000fe20003f86270 */
[----:B------:R-:W-:-:S02]  /*7230*/  @!P3 IMAD.MOV R20, RZ, RZ, -R20 ;  /* 0x000000ffff14b224 */ /* 0x000fc400078e0a14 */
[----:B------:R-:W-:Y:S01]  /*7240*/  VIADD R9, R15, 0x79 ;  /* 0x000000790f097836 */ /* 0x000fe20000000000 */
[C---:B------:R-:W-:Y:S01]  /*7250*/  ISETP.GT.U32.AND P3, PT, R8.reuse, R11, PT ;  /* 0x0000000b0800720c */ /* 0x040fe20003f64070 */
[----:B------:R-:W-:Y:S01]  /*7260*/  @!P5 IMAD.IADD R5, R5, 0x1, -R8 ;  /* 0x000000010505d824 */ /* 0x000fe200078e0a08 */
[----:B------:R-:W-:Y:S01]  /*7270*/  ISETP.GT.U32.AND P5, PT, R8, R2, PT ;  /* 0x000000020800720c */ /* 0x000fe20003fa4070 */
[----:B------:R0:W-:Y:S01]  /*7280*/  STL [R1+0x30c], R20 ;  /* 0x00030c1401007387 */ /* 0x0001e20000100800 */
[----:B------:R-:W-:Y:S01]  /*7290*/  IABS R18, R9 ;  /* 0x0000000900127213 */ /* 0x000fe20000000000 */
[----:B------:R-:W-:-:S04]  /*72a0*/  IMAD.HI.U32 R17, R12, R7, RZ ;  /* 0x000000070c117227 */ /* 0x000fc800078e00ff */
[----:B------:R-:W-:Y:S02]  /*72b0*/  @!P6 IMAD.IADD R0, R0, 0x1, -R8 ;  /* 0x000000010000e824 */ /* 0x000fe400078e0a08 */
[----:B------:R-:W-:-:S04]  /*72c0*/  IMAD.HI.U32 R16, R12, R10, RZ ;  /* 0x0000000a0c107227 */ /* 0x000fc800078e00ff */
[----:B0-----:R-:W-:Y:S02]  /*72d0*/  IMAD.MOV.U32 R20, RZ, RZ, R5 ;  /* 0x000000ffff147224 */ /* 0x001fe400078e0005 */
[----:B------:R-:W-:Y:S02]  /*72e0*/  IMAD.MOV R17, RZ, RZ, -R17 ;  /* 0x000000ffff117224 */ /* 0x000fe400078e0a11 */
[----:B------:R-:W-:Y:S01]  /*72f0*/  @!P2 IMAD.MOV R20, RZ, RZ, -R20 ;  /* 0x000000ffff14a224 */ /* 0x000fe200078e0a14 */
[----:B------:R-:W-:Y:S01]  /*7300*/  ISETP.GT.U32.AND P2, PT, R8, R0, PT ;  /* 0x000000000800720c */ /* 0x000fe20003f44070 */
[----:B------:R-:W-:-:S03]  /*7310*/  IMAD.HI.U32 R5, R12, R18, RZ ;  /* 0x000000120c057227 */ /* 0x000fc600078e00ff */
[----:B------:R-:W-:Y:S01]  /*7320*/  STL [R1+0x308], R20 ;  /* 0x0003081401007387 */ /* 0x000fe20000100800 */
[----:B------:R-:W-:Y:S02]  /*7330*/  IMAD.MOV R16, RZ, RZ, -R16 ;  /* 0x000000ffff107224 */ /* 0x000fe400078e0a10 */
[C---:B------:R-:W-:Y:S02]  /*7340*/  IMAD R7, R8.reuse, R17, R7 ;  /* 0x0000001108077224 */ /* 0x040fe400078e0207 */
[--C-:B------:R-:W-:Y:S02]  /*7350*/  @!P3 IMAD.IADD R11, R11, 0x1, -R8.reuse ;  /* 0x000000010b0bb824 */ /* 0x100fe400078e0a08 */
[----:B------:R-:W-:Y:S01]  /*7360*/  IMAD.MOV R5, RZ, RZ, -R5 ;  /* 0x000000ffff057224 */ /* 0x000fe200078e0a05 */
[----:B------:R-:W-:Y:S01]  /*7370*/  ISETP.GT.U32.AND P3, PT, R8, R7, PT ;  /* 0x000000070800720c */ /* 0x000fe20003f64070 */
[----:B------:R-:W-:Y:S01]  /*7380*/  @!P5 IMAD.IADD R2, R2, 0x1, -R8 ;  /* 0x000000010202d824 */ /* 0x000fe200078e0a08 */
[----:B------:R-:W-:Y:S01]  /*7390*/  ISETP.GE.AND P5, PT, R13, RZ, PT ;  /* 0x000000ff0d00720c */ /* 0x000fe20003fa6270 */
[----:B------:R-:W-:-:S02]  /*73a0*/  IMAD R10, R8, R16, R10 ;  /* 0x00000010080a7224 */ /* 0x000fc400078e020a */
[----:B------:R-:W-:Y:S01]  /*73b0*/  IMAD.MOV.U32 R13, RZ, RZ, R11 ;  /* 0x000000ffff0d7224 */ /* 0x000fe200078e000b */
[C---:B------:R-:W-:Y:S01]  /*73c0*/  ISETP.GT.U32.AND P6, PT, R8.reuse, R2, PT ;  /* 0x000000020800720c */ /* 0x040fe20003fc4070 */
        /* <DEDUP_REMOVED lines=9> */
[----:B------:R0:W-:Y:S01]  /*7460*/  STL [R1+0x2fc], R4 ;  /* 0x0002fc0401007387 */ /* 0x0001e20000100800 */
[--C-:B------:R-:W-:Y:S01]  /*7470*/  @!P6 IMAD.IADD R2, R2, 0x1, -R8.reuse ;  /* 0x000000010202e824 */ /* 0x100fe200078e0a08 */
[----:B------:R-:W-:Y:S01]  /*7480*/  IABS R5, R11 ;  /* 0x0000000b00057213 */ /* 0x000fe20000000000 */
[----:B------:R-:W-:Y:S01]  /*7490*/  VIADD R3, R15, 0x76 ;  /* 0x000000760f037836 */ /* 0x000fe20000000000 */
[----:B------:R1:W-:Y:S01]  /*74a0*/  STL [R1+0x2f8], R13 ;  /* 0x0002f80d01007387 */ /* 0x0003e20000100800 */
[----:B------:R-:W-:Y:S01]  /*74b0*/  ISETP.GE.AND P6, PT, R6, RZ, PT ;  /* 0x000000ff0600720c */ /* 0x000fe20003fc6270 */
[--C-:B------:R-:W-:Y:S01]  /*74c0*/  @!P1 IMAD.IADD R10, R10, 0x1, -R8.reuse ;  /* 0x000000010a0a9824 */ /* 0x100fe200078e0a08 */
[----:B------:R-:W-:Y:S01]  /*74d0*/  ISETP.GT.U32.AND P1, PT, R8, R7, PT ;  /* 0x000000070800720c */ /* 0x000fe20003f24070 */
[----:B------:R-:W-:Y:S01]  /*74e0*/  @!P2 IMAD.IADD R18, R18, 0x1, -R8 ;  /* 0x000000011212a824 */ /* 0x000fe200078e0a08 */
[----:B------:R-:W-:Y:S01]  /*74f0*/  ISETP.GE.AND P3, PT, R9, RZ, PT ;  /* 0x000000ff0900720c */ /* 0x000fe20003f66270 */
[----:B0-----:R-:W-:-:S03]  /*7500*/  IMAD.HI.U32 R4, R12, R5, RZ ;  /* 0x000000050c047227 */ /* 0x001fc600078e00ff */
[C---:B------:R-:W-:Y:S01]  /*7510*/  ISETP.GT.U32.AND P2, PT, R8.reuse, R18, PT ;  /* 0x000000120800720c */ /* 0x040fe20003f44070 */
[----:B-1----:R-:W-:Y:S02]  /*7520*/  VIADD R13, R15, 0x77 ;  /* 0x000000770f0d7836 */ /* 0x002fe40000000000 */
[----:B------:R-:W-:Y:S02]  /*7530*/  IMAD.MOV.U32 R16, RZ, RZ, R2 ;  /* 0x000000ffff107224 */ /* 0x000fe400078e0002 */
[----:B------:R-:W-:Y:S01]  /*7540*/  IMAD.MOV R2, RZ, RZ, -R4 ;  /* 0x000000ffff027224 */ /* 0x000fe200078e0a04 */
[----:B------:R-:W-:Y:S01]  /*7550*/  IABS R6, R13 ;  /* 0x0000000d00067213 */ /* 0x000fe20000000000 */
[----:B------:R-:W-:Y:S02]  /*7560*/  @!P1 IMAD.IADD R7, R7, 0x1, -R8 ;  /* 0x0000000107079824 */ /* 0x000fe400078e0a08 */
[----:B------:R-:W-:Y:S01]  /*7570*/  IMAD R5, R8, R2, R5 ;  /* 0x0000000208057224 */ /* 0x000fe200078e0205 */
[----:B------:R-:W-:Y:S01]  /*7580*/  IABS R2, R3 ;  /* 0x0000000300027213 */ /* 0x000fe20000000000 */
[----:B------:R-:W-:-:S03]  /*7590*/  IMAD.HI.U32 R9, R12, R6, RZ ;  /* 0x000000060c097227 */ /* 0x000fc600078e00ff */
[C---:B------:R-:W-:Y:S01]  /*75a0*/  ISETP.GT.U32.AND P1, PT, R8.reuse, R5, PT ;  /* 0x000000050800720c */ /* 0x040fe20003f24070 */
[----:B------:R-:W-:Y:S02]  /*75b0*/  IMAD.MOV R9, RZ, RZ, -R9 ;  /* 0x000000ffff097224 */ /* 0x000fe400078e0a09 */
[----:B------:R-:W-:Y:S01]  /*75c0*/  @!P4 IMAD.MOV R16, RZ, RZ, -R16 ;  /* 0x000000ffff10c224 */ /* 0x000fe200078e0a10 */
[C---:B------:R-:W-:Y:S01]  /*75d0*/  ISETP.GT.U32.AND P4, PT, R8.reuse, R10, PT ;  /* 0x0000000a0800720c */ /* 0x040fe20003f84070 */
[----:B------:R-:W-:Y:S02]  /*75e0*/  IMAD R6, R8, R9, R6 ;  /* 0x0000000908067224 */ /* 0x000fe400078e0206 */
[----:B------:R-:W-:Y:S01]  /*75f0*/  @!P2 IMAD.IADD R18, R18, 0x1, -R8 ;  /* 0x000000011212a824 */ /* 0x000fe200078e0a08 */
[----:B------:R0:W-:Y:S01]  /*7600*/  STL [R1+0x2f4], R16 ;  /* 0x0002f41001007387 */ /* 0x0001e20000100800 */
[----:B------:R-:W-:Y:S01]  /*7610*/  VIADD R4, R15, 0x75 ;  /* 0x000000750f047836 */ /* 0x000fe20000000000 */
[----:B------:R-:W-:Y:S01]  /*7620*/  ISETP.GT.U32.AND P2, PT, R8, R6, PT ;  /* 0x000000060800720c */ /* 0x000fe20003f44070 */
[----:B------:R-:W-:-:S03]  /*7630*/  IMAD.HI.U32 R17, R12, R2, RZ ;  /* 0x000000020c117227 */ /* 0x000fc600078e00ff */
[----:B------:R-:W-:Y:S01]  /*7640*/  IABS R19, R4 ;  /* 0x0000000400137213 */ /* 0x000fe20000000000 */
[----:B------:R-:W-:Y:S02]  /*7650*/  IMAD.MOV R17, RZ, RZ, -R17 ;  /* 0x000000ffff117224 */ /* 0x000fe400078e0a11 */
[--C-:B------:R-:W-:Y:S01]  /*7660*/  @!P1 IMAD.IADD R5, R5, 0x1, -R8.reuse ;  /* 0x0000000105059824 */ /* 0x100fe200078e0a08 */
[----:B------:R-:W-:Y:S01]  /*7670*/  ISETP.GE.AND P1, PT, R13, RZ, PT ;  /* 0x000000ff0d00720c */ /* 0x000fe20003f26270 */
[----:B------:R-:W-:Y:S01]  /*7680*/  @!P4 IMAD.IADD R10, R10, 0x1, -R8 ;  /* 0x000000010a0ac824 */ /* 0x000fe200078e0a08 */
[----:B------:R-:W-:Y:S01]  /*7690*/  ISETP.GE.AND P4, PT, R11, RZ, PT ;  /* 0x000000ff0b00720c */ /* 0x000fe20003f86270 */
[----:B0-----:R-:W-:-:S04]  /*76a0*/  IMAD.HI.U32 R16, R12, R19, RZ ;  /* 0x000000130c107227 */ /* 0x001fc800078e00ff */
[C---:B------:R-:W-:Y:S02]  /*76b0*/  VIADD R11, R15.reuse, 0x74 ;  /* 0x000000740f0b7836 */ /* 0x040fe40000000000 */
[----:B------:R-:W-:Y:S02]  /*76c0*/  IMAD R2, R8, R17, R2 ;  /* 0x0000001108027224 */ /* 0x000fe400078e0202 */
[----:B------:R-:W-:Y:S01]  /*76d0*/  @!P2 IMAD.IADD R6, R6, 0x1, -R8 ;  /* 0x000000010606a824 */ /* 0x000fe200078e0a08 */
[----:B------:R-:W-:Y:S01]  /*76e0*/  ISETP.GT.U32.AND P2, PT, R8, R5, PT ;  /* 0x000000050800720c */ /* 0x000fe20003f44070 */
[----:B------:R-:W-:Y:S01]  /*76f0*/  IMAD.MOV.U32 R20, RZ, RZ, R7 ;  /* 0x000000ffff147224 */ /* 0x000fe200078e0007 */
[----:B------:R-:W-:Y:S01]  /*7700*/  IABS R13, R11 ;  /* 0x0000000b000d7213 */ /* 0x000fe20000000000 */
[----:B------:R-:W-:Y:S02]  /*7710*/  IMAD.MOV R16, RZ, RZ, -R16 ;  /* 0x000000ffff107224 */ /* 0x000fe400078e0a10 */
[----:B------:R-:W-:-:S02]  /*7720*/  VIADD R9, R15, 0x73 ;  /* 0x000000730f097836 */ /* 0x000fc40000000000 */
[----:B------:R-:W-:Y:S01]  /*7730*/  @!P5 IMAD.MOV R0, RZ, RZ, -R0 ;  /* 0x000000ffff00d224 */ /* 0x000fe200078e0a00 */
[C---:B------:R-:W-:Y:S01]  /*7740*/  ISETP.GT.U32.AND P5, PT, R8.reuse, R6, PT ;  /* 0x000000060800720c */ /* 0x040fe20003fa4070 */
[----:B------:R-:W-:Y:S01]  /*7750*/  @!P0 IMAD.MOV R20, RZ, RZ, -R20 ;  /* 0x000000ffff148224 */ /* 0x000fe200078e0a14 */
[C---:B------:R-:W-:Y:S01]  /*7760*/  ISETP.GT.U32.AND P0, PT, R8.reuse, R2, PT ;  /* 0x000000020800720c */ /* 0x040fe20003f04070 */
[C---:B------:R-:W-:Y:S01]  /*7770*/  IMAD R19, R8.reuse, R16, R19 ;  /* 0x0000001008137224 */ /* 0x040fe200078e0213 */
[----:B------:R-:W-:Y:S01]  /*7780*/  IABS R16, R9 ;  /* 0x0000000900107213 */ /* 0x000fe20000000000 */
[----:B------:R0:W-:Y:S01]  /*7790*/  STL [R1+0x2ec], R0 ;  /* 0x0002ec0001007387 */ /* 0x0001e20000100800 */
[----:B------:R-:W-:Y:S02]  /*77a0*/  @!P6 IMAD.MOV R10, RZ, RZ, -R10 ;  /* 0x000000ffff0ae224 */ /* 0x000fe400078e0a0a */
[----:B------:R-:W-:Y:S01]  /*77b0*/  IMAD.MOV.U32 R17, RZ, RZ, R18 ;  /* 0x000000ffff117224 */ /* 0x000fe200078e0012 */
[----:B------:R-:W-:Y:S01]  /*77c0*/  ISETP.GT.U32.AND P6, PT, R8, R19, PT ;  /* 0x000000130800720c */ /* 0x000fe20003fc4070 */
[C---:B------:R-:W-:Y:S01]  /*77d0*/  IMAD.HI.U32 R7, R12.reuse, R16, RZ ;  /* 0x000000100c077227 */ /* 0x040fe200078e00ff */
[----:B------:R-:W-:Y:S03]  /*77e0*/  STL [R1+0x2e8], R20 ;  /* 0x0002e81401007387 */ /* 0x000fe60000100800 */
[----:B------:R-:W-:Y:S01]  /*77f0*/  @!P2 IMAD.IADD R5, R5, 0x1, -R8 ;  /* 0x000000010505a824 */ /* 0x000fe200078e0a08 */
[----:B------:R-:W-:Y:S01]  /*7800*/  STL [R1+0x2e4], R10 ;  /* 0x0002e40a01007387 */ /* 0x000fe20000100800 */
[----:B0-----:R-:W-:Y:S01]  /*7810*/  IMAD.HI.U32 R0, R12, R13, RZ ;  /* 0x0000000d0c007227 */ /* 0x001fe200078e00ff */
[----:B------:R-:W-:-:S03]  /*7820*/  ISETP.GE.AND P2, PT, R4, RZ, PT ;  /* 0x000000ff0400720c */ /* 0x000fc60003f46270 */
[----:B------:R-:W-:Y:S02]  /*7830*/  IMAD.MOV R0, RZ, RZ, -R0 ;  /* 0x000000ffff007224 */ /* 0x000fe400078e0a00 */
[----:B------:R-:W-:Y:S01]  /*7840*/  @!P3 IMAD.MOV R17, RZ, RZ, -R17 ;  /* 0x000000ffff11b224 */ /* 0x000fe200078e0a11 */
[----:B------:R-:W-:Y:S01]  /*7850*/  ISETP.GE.AND P3, PT, R3, RZ, PT ;  /* 0x000000ff0300720c */ /* 0x000fe20003f66270 */
[----:B------:R-:W-:Y:S02]  /*7860*/  IMAD.MOV R7, RZ, RZ, -R7 ;  /* 0x000000ffff077224 */ /* 0x000fe400078e0a07 */
[--C-:B------:R-:W-:Y:S01]  /*7870*/  @!P5 IMAD.IADD R6, R6, 0x1, -R8.reuse ;  /* 0x000000010606d824 */ /* 0x100fe200078e0a08 */
[----:B------:R0:W-:Y:S01]  /*7880*/  STL [R1+0x2e0], R17 ;  /* 0x0002e01101007387 */ /* 0x0001e20000100800 */
[----:B------:R-:W-:Y:S01]  /*7890*/  @!P0 IMAD.IADD R2, R2, 0x1, -R8 ;  /* 0x0000000102028824 */ /* 0x000fe200078e0a08 */
[----:B------:R-:W-:Y:S01]  /*78a0*/  ISETP.GE.AND P5, PT, R11, RZ, PT ;  /* 0x000000ff0b00720c */ /* 0x000fe20003fa6270 */
[----:B------:R-:W-:-:S02]  /*78b0*/  IMAD R3, R8, R0, R13 ;  /* 0x0000000008037224 */ /* 0x000fc400078e020d */
[----:B------:R-:W-:Y:S01]  /*78c0*/  IMAD.MOV.U32 R18, RZ, RZ, R5 ;  /* 0x000000ffff127224 */ /* 0x000fe200078e0005 */
[C---:B------:R-:W-:Y:S01]  /*78d0*/  ISETP.GT.U32.AND P0, PT, R8.reuse, R2, PT ;  /* 0x000000020800720c */ /* 0x040fe20003f04070 */
[C---:B------:R-:W-:Y:S02]  /*78e0*/  IMAD R4, R8.reuse, R7, R16 ;  /* 0x0000000708047224 */ /* 0x040fe400078e0210 */
[----:B------:R-:W-:Y:S01]  /*78f0*/  @!P4 IMAD.MOV R18, RZ, RZ, -R18 ;  /* 0x000000ffff12c224 */ /* 0x000fe200078e0a12 */
[C---:B------:R-:W-:Y:S01]  /*7900*/  ISETP.GT.U32.AND P4, PT, R8.reuse, R3, PT ;  /* 0x000000030800720c */ /* 0x040fe20003f84070 */
[----:B0-----:R-:W-:Y:S02]  /*7910*/  IMAD.MOV.U32 R17, RZ, RZ, R6 ;  /* 0x000000ffff117224 */ /* 0x001fe400078e0006 */
[--C-:B------:R-:W-:Y:S01]  /*7920*/  @!P6 IMAD.IADD R19, R19, 0x1, -R8.reuse ;  /* 0x000000011313e824 */ /* 0x100fe200078e0a08 */
[----:B------:R-:W-:Y:S01]  /*7930*/  STL [R1+0x2dc], R18 ;  /* 0x0002dc1201007387 */ /* 0x000fe20000100800 */
[----:B------:R-:W-:Y:S01]  /*7940*/  @!P1 IMAD.MOV R17, RZ, RZ, -R17 ;  /* 0x000000ffff119224 */ /* 0x000fe200078e0a11 */
[C---:B------:R-:W-:Y:S01]  /*7950*/  ISETP.GT.U32.AND P1, PT, R8.reuse, R4, PT ;  /* 0x000000040800720c */ /* 0x040fe20003f24070 */
[C---:B------:R-:W-:Y:S01]  /*7960*/  VIADD R7, R15.reuse, 0x72 ;  /* 0x000000720f077836 */ /* 0x040fe20000000000 */
[----:B------:R-:W-:Y:S01]  /*7970*/  ISETP.GT.U32.AND P6, PT, R8, R19, PT ;  /* 0x000000130800720c */ /* 0x000fe20003fc4070 */
[----:B------:R-:W-:Y:S01]  /*7980*/  VIADD R0, R15, 0x71 ;  /* 0x000000710f007836 */ /* 0x000fe20000000000 */
[----:B------:R-:W-:Y:S01]  /*7990*/  STL [R1+0x2d8], R17 ;  /* 0x0002d81101007387 */ /* 0x000fe20000100800 */
[--C-:B------:R-:W-:Y:S01]  /*79a0*/  @!P0 IMAD.IADD R2, R2, 0x1, -R8.reuse ;  /* 0x0000000102028824 */ /* 0x100fe200078e0a08 */
[----:B------:R-:W-:Y:S01]  /*79b0*/  IABS R10, R7 ;  /* 0x00000007000a7213 */ /* 0x000fe20000000000 */
[----:B------:R-:W-:Y:S01]  /*79c0*/  @!P4 IMAD.IADD R3, R3, 0x1, -R8 ;  /* 0x000000010303c824 */ /* 0x000fe200078e0a08 */
[----:B------:R-:W-:Y:S01]  /*79d0*/  IABS R6, R0 ;  /* 0x0000000000067213 */ /* 0x000fe20000000000 */
[----:B------:R-:W-:Y:S01]  /*79e0*/  IMAD.MOV.U32 R13, RZ, RZ, R2 ;  /* 0x000000ffff0d7224 */ /* 0x000fe200078e0002 */
[----:B------:R-:W-:Y:S01]  /*79f0*/  ISETP.GE.AND P0, PT, R9, RZ, PT ;  /* 0x000000ff0900720c */ /* 0x000fe20003f06270 */
[----:B------:R-:W-:Y:S01]  /*7a00*/  IMAD.HI.U32 R11, R12, R10, RZ ;  /* 0x0000000a0c0b7227 */ /* 0x000fe200078e00ff */
[----:B------:R-:W-:-:S03]  /*7a10*/  ISETP.GT.U32.AND P4, PT, R8, R3, PT ;  /* 0x000000030800720c */ /* 0x000fc60003f84070 */
[--C-:B------:R-:W-:Y:S01]  /*7a20*/  @!P1 IMAD.IADD R4, R4, 0x1, -R8.reuse ;  /* 0x0000000104049824 */ /* 0x100fe200078e0a08 */
[----:B------:R-:W-:Y:S01]  /*7a30*/  ISETP.GE.AND P1, PT, R0, RZ, PT ;  /* 0x000000ff0000720c */ /* 0x000fe20003f26270 */
[----:B------:R-:W-:Y:S01]  /*7a40*/  @!P6 IMAD.IADD R19, R19, 0x1, -R8 ;  /* 0x000000011313e824 */ /* 0x000fe200078e0a08 */
[----:B------:R-:W-:Y:S01]  /*7a50*/  ISETP.GE.AND P6, PT, R7, RZ, PT ;  /* 0x000000ff0700720c */ /* 0x000fe20003fc6270 */
[----:B------:R-:W-:Y:S01]  /*7a60*/  @!P3 IMAD.MOV R13, RZ, RZ, -R13 ;  /* 0x000000ffff0db224 */ /* 0x000fe200078e0a0d */
[----:B------:R-:W-:Y:S01]  /*7a70*/  ISETP.GT.U32.AND P3, PT, R8, R4, PT ;  /* 0x000000040800720c */ /* 0x000fe20003f64070 */
[----:B------:R-:W-:-:S03]  /*7a80*/  IMAD.HI.U32 R7, R12, R6, RZ ;  /* 0x000000060c077227 */ /* 0x000fc600078e00ff */
[----:B------:R0:W-:Y:S01]  /*7a90*/  STL [R1+0x2d0], R13 ;  /* 0x0002d00d01007387 */ /* 0x0001e20000100800 */
[----:B------:R-:W-:Y:S02]  /*7aa0*/  IMAD.MOV R11, RZ, RZ, -R11 ;  /* 0x000000ffff0b7224 */ /* 0x000fe400078e0a0b */
[----:B------:R-:W-:Y:S02]  /*7ab0*/  IMAD.MOV R2, RZ, RZ, -R7 ;  /* 0x000000ffff027224 */ /* 0x000fe400078e0a07 */
[C---:B------:R-:W-:Y:S02]  /*7ac0*/  IMAD R7, R8.reuse, R11, R10 ;  /* 0x0000000b08077224 */ /* 0x040fe400078e020a */
[C---:B------:R-:W-:Y:S02]  /*7ad0*/  IMAD R2, R8.reuse, R2, R6 ;  /* 0x0000000208027224 */ /* 0x040fe400078e0206 */
[----:B------:R-:W-:Y:S01]  /*7ae0*/  @!P4 IMAD.IADD R3, R3, 0x1, -R8 ;  /* 0x000000010303c824 */ /* 0x000fe200078e0a08 */
[----:B------:R-:W-:Y:S01]  /*7af0*/  ISETP.GT.U32.AND P4, PT, R8, R7, PT ;  /* 0x000000070800720c */ /* 0x000fe20003f84070 */
[----:B------:R-:W-:-:S02]  /*7b00*/  VIADD R5, R15, 0x70 ;  /* 0x000000700f057836 */ /* 0x000fc40000000000 */
[--C-:B------:R-:W-:Y:S01]  /*7b10*/  @!P3 IMAD.IADD R4, R4, 0x1, -R8.reuse ;  /* 0x000000010404b824 */ /* 0x100fe200078e0a08 */
[----:B------:R-:W-:Y:S01]  /*7b20*/  ISETP.GT.U32.AND P3, PT, R8, R2, PT ;  /* 0x000000020800720c */ /* 0x000fe20003f64070 */
[C---:B------:R-:W-:Y:S01]  /*7b30*/  VIADD R11, R15.reuse, 0x6f ;  /* 0x0000006f0f0b7836 */ /* 0x040fe20000000000 */
[----:B------:R-:W-:Y:S01]  /*7b40*/  IABS R9, R5 ;  /* 0x0000000500097213 */ /* 0x000fe20000000000 */
[C---:B0-----:R-:W-:Y:S02]  /*7b50*/  VIADD R13, R15.reuse, 0x6e ;  /* 0x0000006e0f0d7836 */ /* 0x041fe40000000000 */
[----:B------:R-:W-:Y:S01]  /*7b60*/  VIADD R0, R15, 0x6d ;  /* 0x0000006d0f007836 */ /* 0x000fe20000000000 */
[----:B------:R-:W-:Y:S01]  /*7b70*/  IABS R17, R11 ;  /* 0x0000000b00117213 */ /* 0x000fe20000000000 */
[----:B------:R-:W-:Y:S01]  /*7b80*/  IMAD.MOV.U32 R10, RZ, RZ, R9 ;  /* 0x000000ffff0a7224 */ /* 0x000fe200078e0009 */
[----:B------:R-:W-:Y:S01]  /*7b90*/  IABS R16, R13 ;  /* 0x0000000d00107213 */ /* 0x000fe20000000000 */
[----:B------:R-:W-:-:S02]  /*7ba0*/  @!P4 IMAD.IADD R7, R7, 0x1, -R8 ;  /* 0x000000010707c824 */ /* 0x000fc400078e0a08 */
[----:B------:R-:W-:-:S04]  /*7bb0*/  IMAD.HI.U32 R6, R12, R10, RZ ;  /* 0x0000000a0c067227 */ /* 0x000fc800078e00ff */
[----:B------:R-:W-:Y:S01]  /*7bc0*/  @!P3 IMAD.IADD R2, R2, 0x1, -R8 ;  /* 0x000000010202b824 */ /* 0x000fe200078e0a08 */
[----:B------:R-:W-:Y:S01]  /*7bd0*/  ISETP.GT.U32.AND P3, PT, R8, R7, PT ;  /* 0x000000070800720c */ /* 0x000fe20003f64070 */
[----:B------:R-:W-:Y:S02]  /*7be0*/  IMAD.MOV R6, RZ, RZ, -R6 ;  /* 0x000000ffff067224 */ /* 0x000fe400078e0a06 */
[----:B------:R-:W-:-:S04]  /*7bf0*/  IMAD.HI.U32 R20, R12, R17, RZ ;  /* 0x000000110c147227 */ /* 0x000fc800078e00ff */
[----:B------:R-:W-:Y:S01]  /*7c00*/  IMAD R10, R8, R6, R10 ;  /* 0x00000006080a7224 */ /* 0x000fe200078e020a */
[----:B------:R-:W-:Y:S01]  /*7c10*/  IABS R6, R0 ;  /* 0x0000000000067213 */ /* 0x000fe20000000000 */
[----:B------:R-:W-:-:S03]  /*7c20*/  IMAD.HI.U32 R18, R12, R16, RZ ;  /* 0x000000100c127227 */ /* 0x000fc600078e00ff */
[C---:B------:R-:W-:Y:S01]  /*7c30*/  ISETP.GT.U32.AND P4, PT, R8.reuse, R10, PT ;  /* 0x0000000a0800720c */ /* 0x040fe20003f84070 */
[----:B------:R-:W-:Y:S02]  /*7c40*/  IMAD.MOV R20, RZ, RZ, -R20 ;  /* 0x000000ffff147224 */ /* 0x000fe400078e0a14 */
[----:B------:R-:W-:Y:S01]  /*7c50*/  @!P2 IMAD.MOV R19, RZ, RZ, -R19 ;  /* 0x000000ffff13a224 */ /* 0x000fe200078e0a13 */
[----:B------:R-:W-:Y:S01]  /*7c60*/  ISETP.GE.AND P2, PT, R5, RZ, PT ;  /* 0x000000ff0500720c */ /* 0x000fe20003f46270 */
[----:B------:R-:W-:Y:S02]  /*7c70*/  VIADD R9, R15, 0x6c ;  /* 0x0000006c0f097836 */ /* 0x000fe40000000000 */
[----:B------:R-:W-:Y:S01]  /*7c80*/  IMAD.MOV R18, RZ, RZ, -R18 ;  /* 0x000000ffff127224 */ /* 0x000fe200078e0a12 */
[----:B------:R0:W-:Y:S01]  /*7c90*/  STL [R1+0x2c8], R19 ;  /* 0x0002c81301007387 */ /* 0x0001e20000100800 */
[----:B------:R-:W-:Y:S01]  /*7ca0*/  IMAD R5, R8, R20, R17 ;  /* 0x0000001408057224 */ /* 0x000fe200078e0211 */
[----:B------:R-:W-:Y:S01]  /*7cb0*/  IABS R17, R9 ;  /* 0x0000000900117213 */ /* 0x000fe20000000000 */
[----:B------:R-:W-:-:S02]  /*7cc0*/  @!P3 IMAD.IADD R7, R7, 0x1, -R8 ;  /* 0x000000010707b824 */ /* 0x000fc400078e0a08 */
[----:B------:R-:W-:Y:S01]  /*7cd0*/  IMAD.MOV.U32 R21, RZ, RZ, R3 ;  /* 0x000000ffff157224 */ /* 0x000fe200078e0003 */
[----:B------:R-:W-:Y:S01]  /*7ce0*/  ISETP.GT.U32.AND P3, PT, R8, R5, PT ;  /* 0x000000050800720c */ /* 0x000fe20003f64070 */
[----:B------:R-:W-:Y:S02]  /*7cf0*/  @!P4 IMAD.IADD R10, R10, 0x1, -R8 ;  /* 0x000000010a0ac824 */ /* 0x000fe400078e0a08 */
[----:B------:R-:W-:Y:S01]  /*7d00*/  @!P5 IMAD.MOV R21, RZ, RZ, -R21 ;  /* 0x000000ffff15d224 */ /* 0x000fe200078e0a15 */
[C---:B------:R-:W-:Y:S01]  /*7d10*/  ISETP.GT.U32.AND P5, PT, R8.reuse, R2, PT ;  /* 0x000000020800720c */ /* 0x040fe20003fa4070 */
[----:B0-----:R-:W-:Y:S01]  /*7d20*/  IMAD.MOV.U32 R19, RZ, RZ, R6 ;  /* 0x000000ffff137224 */ /* 0x001fe200078e0006 */
[C---:B------:R-:W-:Y:S01]  /*7d30*/  ISETP.GT.U32.AND P4, PT, R8.reuse, R10, PT ;  /* 0x0000000a0800720c */ /* 0x040fe20003f84070 */
[----:B------:R-:W-:Y:S01]  /*7d40*/  IMAD R6, R8, R18, R16 ;  /* 0x0000001208067224 */ /* 0x000fe200078e0210 */
[----:B------:R-:W-:Y:S01]  /*7d50*/  STL [R1+0x2c4], R21 ;  /* 0x0002c41501007387 */ /* 0x000fe20000100800 */
[----:B------:R-:W-:-:S02]  /*7d60*/  IMAD.MOV.U32 R16, RZ, RZ, R7 ;  /* 0x000000ffff107224 */ /* 0x000fc400078e0007 */
[----:B------:R-:W-:-:S04]  /*7d70*/  IMAD.HI.U32 R3, R12, R19, RZ ;  /* 0x000000130c037227 */ /* 0x000fc800078e00ff */
[----:B------:R-:W-:Y:S02]  /*7d80*/  IMAD.MOV.U32 R18, RZ, RZ, R4 ;  /* 0x000000ffff127224 */ /* 0x000fe400078e0004 */
[----:B------:R-:W-:Y:S01]  /*7d90*/  @!P6 IMAD.MOV R16, RZ, RZ, -R16 ;  /* 0x000000ffff10e224 */ /* 0x000fe200078e0a10 */
[----:B------:R-:W-:Y:S01]  /*7da0*/  ISETP.GT.U32.AND P6, PT, R8, R6, PT ;  /* 0x000000060800720c */ /* 0x000fe20003fc4070 */
[----:B------:R-:W-:-:S04]  /*7db0*/  IMAD.HI.U32 R4, R12, R17, RZ ;  /* 0x000000110c047227 */ /* 0x000fc800078e00ff */
[----:B------:R-:W-:Y:S02]  /*7dc0*/  IMAD.MOV R3, RZ, RZ, -R3 ;  /* 0x000000ffff037224 */ /* 0x000fe400078e0a03 */
[----:B------:R-:W-:Y:S02]  /*7dd0*/  IMAD.MOV R7, RZ, RZ, -R4 ;  /* 0x000000ffff077224 */ /* 0x000fe400078e0a04 */
[C---:B------:R-:W-:Y:S02]  /*7de0*/  IMAD R4, R8.reuse, R3, R19 ;  /* 0x0000000308047224 */ /* 0x040fe400078e0213 */
[----:B------:R-:W-:Y:S02]  /*7df0*/  @!P3 IMAD.IADD R5, R5, 0x1, -R8 ;  /* 0x000000010505b824 */ /* 0x000fe400078e0a08 */
[----:B------:R-:W-:Y:S01]  /*7e00*/  @!P0 IMAD.MOV R18, RZ, RZ, -R18 ;  /* 0x000000ffff128224 */ /* 0x000fe200078e0a12 */
[----:B------:R-:W-:Y:S01]  /*7e10*/  ISETP.GT.U32.AND P3, PT, R8, R4, PT ;  /* 0x000000040800720c */ /* 0x000fe20003f64070 */
[--C-:B------:R-:W-:Y:S01]  /*7e20*/  @!P5 IMAD.IADD R2, R2, 0x1, -R8.reuse ;  /* 0x000000010202d824 */ /* 0x100fe200078e0a08 */
[----:B------:R-:W-:Y:S01]  /*7e30*/  ISETP.GE.AND P0, PT, R11, RZ, PT ;  /* 0x000000ff0b00720c */ /* 0x000fe20003f06270 */
[----:B------:R-:W-:Y:S01]  /*7e40*/  @!P6 IMAD.IADD R6, R6, 0x1, -R8 ;  /* 0x000000010606e824 */ /* 0x000fe200078e0a08 */
[----:B------:R-:W-:Y:S01]  /*7e50*/  ISETP.GT.U32.AND P6, PT, R8, R5, PT ;  /* 0x000000050800720c */ /* 0x000fe20003fc4070 */
[----:B------:R-:W-:Y:S01]  /*7e60*/  STL [R1+0x2c0], R18 ;  /* 0x0002c01201007387 */ /* 0x000fe20000100800 */
[----:B------:R-:W-:Y:S01]  /*7e70*/  IMAD.MOV.U32 R11, RZ, RZ, R2 ;  /* 0x000000ffff0b7224 */ /* 0x000fe200078e0002 */
[----:B------:R-:W-:Y:S01]  /*7e80*/  ISETP.GE.AND P5, PT, R13, RZ, PT ;  /* 0x000000ff0d00720c */ /* 0x000fe20003fa6270 */
[--C-:B------:R-:W-:Y:S01]  /*7e90*/  @!P4 IMAD.IADD R10, R10, 0x1, -R8.reuse ;  /* 0x000000010a0ac824 */ /* 0x100fe200078e0a08 */
[----:B------:R0:W-:Y:S01]  /*7ea0*/  STL [R1+0x2bc], R16 ;  /* 0x0002bc1001007387 */ /* 0x0001e20000100800 */
[----:B------:R-:W-:Y:S01]  /*7eb0*/  @!P1 IMAD.MOV R11, RZ, RZ, -R11 ;  /* 0x000000ffff0b9224 */ /* 0x000fe200078e0a0b */
[----:B------:R-:W-:Y:S01]  /*7ec0*/  ISETP.GE.AND P4, PT, R0, RZ, PT ;  /* 0x000000ff0000720c */ /* 0x000fe20003f86270 */
[C---:B------:R-:W-:Y:S01]  /*7ed0*/  IMAD R0, R8.reuse, R7, R17 ;  /* 0x0000000708007224 */ /* 0x040fe200078e0211 */
[----:B------:R-:W-:Y:S01]  /*7ee0*/  ISETP.GT.U32.AND P1, PT, R8, R6, PT ;  /* 0x000000060800720c */ /* 0x000fe20003f24070 */
[----:B------:R-:W-:Y:S01]  /*7ef0*/  @!P3 IMAD.IADD R4, R4, 0x1, -R8 ;  /* 0x000000010404b824 */ /* 0x000fe200078e0a08 */
[----:B------:R1:W-:Y:S01]  /*7f00*/  STL [R1+0x2b8], R11 ;  /* 0x0002b80b01007387 */ /* 0x0003e20000100800 */
[----:B------:R-:W-:-:S02]  /*7f10*/  VIADD R2, R15, 0x69 ;  /* 0x000000690f027836 */ /* 0x000fc40000000000 */
[----:B------:R-:W-:Y:S01]  /*7f20*/  @!P6 IMAD.IADD R5, R5, 0x1, -R8 ;  /* 0x000000010505e824 */ /* 0x000fe200078e0a08 */
[C---:B------:R-:W-:Y:S01]  /*7f30*/  ISETP.GT.U32.AND P3, PT, R8.reuse, R4, PT ;  /* 0x000000040800720c */ /* 0x040fe20003f64070 */
[C---:B0-----:R-:W-:Y:S01]  /*7f40*/  VIADD R16, R15.reuse, 0x6b ;  /* 0x0000006b0f107836 */ /* 0x041fe20000000000 */
[----:B------:R-:W-:Y:S01]  /*7f50*/  ISETP.GT.U32.AND P6, PT, R8, R0, PT ;  /* 0x000000000800720c */ /* 0x000fe20003fc4070 */
[----:B------:R-:W-:Y:S01]  /*7f60*/  VIADD R3, R15, 0x68 ;  /* 0x000000680f037836 */ /* 0x000fe20000000000 */
[----:B------:R-:W-:Y:S01]  /*7f70*/  IABS R13, R2 ;  /* 0x00000002000d7213 */ /* 0x000fe20000000000 */
[----:B------:R-:W-:Y:S01]  /*7f80*/  IMAD.MOV.U32 R22, RZ, RZ, R10 ;  /* 0x000000ffff167224 */ /* 0x000fe200078e000a */
[----:B------:R-:W-:Y:S01]  /*7f90*/  IABS R17, R16 ;  /* 0x0000001000117213 */ /* 0x000fe20000000000 */
[----:B------:R-:W-:Y:S01]  /*7fa0*/  @!P1 IMAD.IADD R6, R6, 0x1, -R8 ;  /* 0x0000000106069824 */ /* 0x000fe200078e0a08 */
[----:B------:R-:W-:Y:S01]  /*7fb0*/  ISETP.GE.AND P1, PT, R9, RZ, PT ;  /* 0x000000ff0900720c */ /* 0x000fe20003f26270 */
[----:B------:R-:W-:Y:S01]  /*7fc0*/  IMAD.HI.U32 R20, R12, R13, RZ ;  /* 0x0000000d0c147227 */ /* 0x000fe200078e00ff */
[----:B-1----:R-:W-:-:S03]  /*7fd0*/  IABS R11, R3 ;  /* 0x00000003000b7213 */ /* 0x002fc60000000000 */
[----:B------:R-:W-:-:S04]  /*7fe0*/  IMAD.HI.U32 R19, R12, R17, RZ ;  /* 0x000000110c137227 */ /* 0x000fc800078e00ff */
[----:B------:R-:W-:Y:S02]  /*7ff0*/  IMAD.MOV R19, RZ, RZ, -R19 ;  /* 0x000000ffff137224 */ /* 0x000fe400078e0a13 */
[--C-:B------:R-:W-:Y:S02]  /*8000*/  @!P3 IMAD.IADD R4, R4, 0x1, -R8.reuse ;  /* 0x000000010404b824 */ /* 0x100fe400078e0a08 */
[----:B------:R-:W-:Y:S02]  /*8010*/  IMAD R9, R8, R19, R17 ;  /* 0x0000001308097224 */ /* 0x000fe400078e0211 */
[----:B------:R-:W-:Y:S01]  /*8020*/  @!P6 IMAD.IADD R0, R0, 0x1, -R8 ;  /* 0x000000010000e824 */ /* 0x000fe200078e0a08 */
[----:B------:R-:W-:Y:S01]  /*8030*/  ISETP.GE.AND P6, PT, R16, RZ, PT ;  /* 0x000000ff1000720c */ /* 0x000fe20003fc6270 */
[----:B------:R-:W-:Y:S01]  /*8040*/  @!P2 IMAD.MOV R22, RZ, RZ, -R22 ;  /* 0x000000ffff16a224 */ /* 0x000fe200078e0a16 */
[----:B------:R-:W-:Y:S01]  /*8050*/  ISETP.GT.U32.AND P3, PT, R8, R9, PT ;  /* 0x000000090800720c */ /* 0x000fe20003f64070 */
[----:B------:R-:W-:Y:S01]  /*8060*/  IMAD.HI.U32 R19, R12, R11, RZ ;  /* 0x0000000b0c137227 */ /* 0x000fe200078e00ff */
[----:B------:R-:W-:-:S02]  /*8070*/  ISETP.GT.U32.AND P2, PT, R8, R0, PT ;  /* 0x000000000800720c */ /* 0x000fc40003f44070 */
[----:B------:R-:W-:Y:S01]  /*8080*/  STL [R1+0x2b4], R22 ;  /* 0x0002b41601007387 */ /* 0x000fe20000100800 */
[----:B------:R-:W-:Y:S02]  /*8090*/  IMAD.MOV R20, RZ, RZ, -R20 ;  /* 0x000000ffff147224 */ /* 0x000fe400078e0a14 */
[----:B------:R-:W-:Y:S02]  /*80a0*/  VIADD R7, R15, 0x6a ;  /* 0x0000006a0f077836 */ /* 0x000fe40000000000 */
[----:B------:R-:W-:Y:S02]  /*80b0*/  IMAD.MOV R19, RZ, RZ, -R19 ;  /* 0x000000ffff137224 */ /* 0x000fe400078e0a13 */
[C---:B------:R-:W-:Y:S01]  /*80c0*/  IMAD R13, R8.reuse, R20, R13 ;  /* 0x00000014080d7224 */ /* 0x040fe200078e020d */
[----:B------:R-:W-:Y:S01]  /*80d0*/  IABS R18, R7 ;  /* 0x0000000700127213 */ /* 0x000fe20000000000 */
[----:B------:R-:W-:Y:S02]  /*80e0*/  IMAD R19, R8, R19, R11 ;  /* 0x0000001308137224 */ /* 0x000fe400078e020b */
[----:B------:R-:W-:-:S02]  /*80f0*/  @!P3 IMAD.IADD R9, R9, 0x1, -R8 ;  /* 0x000000010909b824 */ /* 0x000fc400078e0a08 */
[----:B------:R-:W-:Y:S01]  /*8100*/  @!P5 IMAD.MOV R6, RZ, RZ, -R6 ;  /* 0x000000ffff06d224 */ /* 0x000fe200078e0a06 */
[C---:B------:R-:W-:Y:S01]  /*8110*/  ISETP.GT.U32.AND P5, PT, R8.reuse, R13, PT ;  /* 0x0000000d0800720c */ /* 0x040fe20003fa4070 */
[----:B------:R-:W-:Y:S01]  /*8120*/  IMAD.MOV.U32 R21, RZ, RZ, R5 ;  /* 0x000000ffff157224 */ /* 0x000fe200078e0005 */
[----:B------:R-:W-:Y:S01]  /*8130*/  ISETP.GT.U32.AND P3, PT, R8, R9, PT ;  /* 0x000000090800720c */ /* 0x000fe20003f64070 */
[----:B------:R-:W-:-:S04]  /*8140*/  IMAD.HI.U32 R17, R12, R18, RZ ;  /* 0x000000120c117227 */ /* 0x000fc800078e00ff */
[----:B------:R-:W-:Y:S01]  /*8150*/  @!P2 IMAD.IADD R0, R0, 0x1, -R8 ;  /* 0x000000010000a824 */ /* 0x000fe200078e0a08 */
[C---:B------:R-:W-:Y:S01]  /*8160*/  ISETP.GT.U32.AND P2, PT, R8.reuse, R19, PT ;  /* 0x000000130800720c */ /* 0x040fe20003f44070 */
[C---:B------:R-:W-:Y:S02]  /*8170*/  VIADD R16, R15.reuse, 0x67 ;  /* 0x000000670f107836 */ /* 0x040fe40000000000 */
[----:B------:R-:W-:Y:S02]  /*8180*/  @!P0 IMAD.MOV R21, RZ, RZ, -R21 ;  /* 0x000000ffff158224 */ /* 0x000fe400078e0a15 */
[----:B------:R-:W-:Y:S01]  /*8190*/  IMAD.MOV R17, RZ, RZ, -R17 ;  /* 0x000000ffff117224 */ /* 0x000fe200078e0a11 */
[----:B------:R-:W-:Y:S01]  /*81a0*/  IABS R10, R16 ;  /* 0x00000010000a7213 */ /* 0x000fe20000000000 */
[----:B------:R-:W-:Y:S01]  /*81b0*/  VIADD R11, R15, 0x66 ;  /* 0x000000660f0b7836 */ /* 0x000fe20000000000 */
[----:B------:R-:W-:Y:S01]  /*81c0*/  STL [R1+0x2b0], R21 ;  /* 0x0002b01501007387 */ /* 0x000fe20000100800 */
[----:B------:R-:W-:-:S02]  /*81d0*/  IMAD R17, R8, R17, R18 ;  /* 0x0000001108117224 */ /* 0x000fc400078e0212 */
[----:B------:R-:W-:Y:S01]  /*81e0*/  IMAD.MOV.U32 R18, RZ, RZ, R4 ;  /* 0x000000ffff127224 */ /* 0x000fe200078e0004 */
[----:B------:R0:W-:Y:S01]  /*81f0*/  STL [R1+0x2ac], R6 ;  /* 0x0002ac0601007387 */ /* 0x0001e20000100800 */
[----:B------:R-:W-:Y:S01]  /*8200*/  @!P5 IMAD.IADD R13, R13, 0x1, -R8 ;  /* 0x000000010d0dd824 */ /* 0x000fe200078e0a08 */
[----:B------:R-:W-:Y:S01]  /*8210*/  IABS R5, R11 ;  /* 0x0000000b00057213 */ /* 0x000fe20000000000 */
[----:B------:R-:W-:Y:S01]  /*8220*/  IMAD.HI.U32 R4, R12, R10, RZ ;  /* 0x0000000a0c047227 */ /* 0x000fe200078e00ff */
[----:B------:R-:W-:-:S03]  /*8230*/  ISETP.GT.U32.AND P0, PT, R8, R17, PT ;  /* 0x000000110800720c */ /* 0x000fc60003f04070 */
[----:B------:R-:W-:Y:S01]  /*8240*/  @!P4 IMAD.MOV R18, RZ, RZ, -R18 ;  /* 0x000000ffff12c224 */ /* 0x000fe200078e0a12 */
[----:B------:R-:W-:Y:S01]  /*8250*/  ISETP.GE.AND P4, PT, R7, RZ, PT ;  /* 0x000000ff0700720c */ /* 0x000fe20003f86270 */
[----:B------:R-:W-:Y:S01]  /*8260*/  @!P3 IMAD.IADD R9, R9, 0x1, -R8 ;  /* 0x000000010909b824 */ /* 0x000fe200078e0a08 */
[----:B------:R-:W-:Y:S01]  /*8270*/  ISETP.GE.AND P3, PT, R2, RZ, PT ;  /* 0x000000ff0200720c */ /* 0x000fe20003f66270 */
[----:B0-----:R-:W-:Y:S01]  /*8280*/  IMAD.MOV.U32 R6, RZ, RZ, R0 ;  /* 0x000000ffff067224 */ /* 0x001fe200078e0000 */
[----:B------:R-:W-:Y:S01]  /*8290*/  STL [R1+0x2a0], R18 ;  /* 0x0002a01201007387 */ /* 0x000fe20000100800 */
[----:B------:R-:W-:Y:S01]  /*82a0*/  @!P2 IMAD.IADD R19, R19, 0x1, -R8 ;  /* 0x000000011313a824 */ /* 0x000fe200078e0a08 */
[C---:B------:R-:W-:Y:S01]  /*82b0*/  ISETP.GT.U32.AND P2, PT, R8.reuse, R13, PT ;  /* 0x0000000d0800720c */ /* 0x040fe20003f44070 */
[----:B------:R-:W-:Y:S02]  /*82c0*/  @!P1 IMAD.MOV R6, RZ, RZ, -R6 ;  /* 0x000000ffff069224 */ /* 0x000fe400078e0a06 */
[----:B------:R-:W-:Y:S01]  /*82d0*/  IMAD.MOV R4, RZ, RZ, -R4 ;  /* 0x000000ffff047224 */ /* 0x000fe200078e0a04 */
[----:B------:R-:W-:Y:S01]  /*82e0*/  ISETP.GT.U32.AND P1, PT, R8, R19, PT ;  /* 0x000000130800720c */ /* 0x000fe20003f24070 */
[----:B------:R-:W-:Y:S01]  /*82f0*/  IMAD.HI.U32 R2, R12, R5, RZ ;  /* 0x000000050c027227 */ /* 0x000fe200078e00ff */
[----:B------:R0:W-:Y:S03]  /*8300*/  STL [R1+0x29c], R6 ;  /* 0x00029c0601007387 */ /* 0x0001e60000100800 */
[----:B------:R-:W-:-:S02]  /*8310*/  IMAD R10, R8, R4, R10 ;  /* 0x00000004080a7224 */ /* 0x000fc400078e020a */
[----:B------:R-:W-:Y:S02]  /*8320*/  IMAD.MOV R2, RZ, RZ, -R2 ;  /* 0x000000ffff027224 */ /* 0x000fe400078e0a02 */
[----:B------:R-:W-:Y:S02]  /*8330*/  VIADD R0, R15, 0x65 ;  /* 0x000000650f007836 */ /* 0x000fe40000000000 */
[C---:B------:R-:W-:Y:S02]  /*8340*/  IMAD R2, R8.reuse, R2, R5 ;  /* 0x0000000208027224 */ /* 0x040fe400078e0205 */
[----:B0-----:R-:W-:Y:S01]  /*8350*/  IMAD.MOV.U32 R6, RZ, RZ, R9 ;  /* 0x000000ffff067224 */ /* 0x001fe200078e0009 */
[----:B------:R-:W-:Y:S01]  /*8360*/  IABS R4, R0 ;  /* 0x0000000000047213 */ /* 0x000fe20000000000 */
[----:B------:R-:W-:Y:S01]  /*8370*/  @!P0 IMAD.IADD R17, R17, 0x1, -R8 ;  /* 0x0000000111118824 */ /* 0x000fe200078e0a08 */
[----:B------:R-:W-:Y:S01]  /*8380*/  ISETP.GE.AND P0, PT, R3, RZ, PT ;  /* 0x000000ff0300720c */ /* 0x000fe20003f06270 */
[----:B------:R-:W-:Y:S01]  /*8390*/  @!P6 IMAD.MOV R6, RZ, RZ, -R6 ;  /* 0x000000ffff06e224 */ /* 0x000fe200078e0a06 */
[C---:B------:R-:W-:Y:S01]  /*83a0*/  ISETP.GT.U32.AND P6, PT, R8.reuse, R10, PT ;  /* 0x0000000a0800720c */ /* 0x040fe20003fc4070 */
[----:B------:R-:W-:Y:S01]  /*83b0*/  @!P2 IMAD.IADD R13, R13, 0x1, -R8 ;  /* 0x000000010d0da824 */ /* 0x000fe200078e0a08 */
[C---:B------:R-:W-:Y:S01]  /*83c0*/  ISETP.GT.U32.AND P2, PT, R8.reuse, R2, PT ;  /* 0x000000020800720c */ /* 0x040fe20003f44070 */
[----:B------:R-:W-:Y:S01]  /*83d0*/  VIADD R3, R15, 0x64 ;  /* 0x000000640f037836 */ /* 0x000fe20000000000 */
[----:B------:R-:W-:Y:S01]  /*83e0*/  ISETP.GT.U32.AND P5, PT, R8, R17, PT ;  /* 0x000000110800720c */ /* 0x000fe20003fa4070 */
[----:B------:R-:W-:Y:S01]  /*83f0*/  IMAD.HI.U32 R9, R12, R4, RZ ;  /* 0x000000040c097227 */ /* 0x000fe200078e00ff */
[----:B------:R0:W-:Y:S02]  /*8400*/  STL [R1+0x298], R6 ;  /* 0x0002980601007387 */ /* 0x0001e40000100800 */
[----:B------:R-:W-:Y:S01]  /*8410*/  IABS R5, R3 ;  /* 0x0000000300057213 */ /* 0x000fe20000000000 */
[----:B------:R-:W-:-:S02]  /*8420*/  IMAD.MOV R9, RZ, RZ, -R9 ;  /* 0x000000ffff097224 */ /* 0x000fc400078e0a09 */
[----:B------:R-:W-:Y:S02]  /*8430*/  @!P3 IMAD.MOV R13, RZ, RZ, -R13 ;  /* 0x000000ffff0db224 */ /* 0x000fe400078e0a0d */
[--C-:B------:R-:W-:Y:S01]  /*8440*/  @!P6 IMAD.IADD R10, R10, 0x1, -R8.reuse ;  /* 0x000000010a0ae824 */ /* 0x100fe200078e0a08 */
[----:B------:R-:W-:Y:S01]  /*8450*/  ISETP.GE.AND P6, PT, R0, RZ, PT ;  /* 0x000000ff0000720c */ /* 0x000fe20003fc6270 */
[----:B------:R-:W-:Y:S02]  /*8460*/  @!P2 IMAD.IADD R2, R2, 0x1, -R8 ;  /* 0x000000010202a824 */ /* 0x000fe400078e0a08 */
[----:B0-----:R-:W-:Y:S01]  /*8470*/  VIADD R6, R15, 0x63 ;  /* 0x000000630f067836 */ /* 0x001fe20000000000 */
[----:B------:R-:W-:Y:S01]  /*8480*/  ISETP.GT.U32.AND P2, PT, R8, R10, PT ;  /* 0x0000000a0800720c */ /* 0x000fe20003f44070 */
[----:B------:R-:W-:-:S03]  /*8490*/  IMAD.HI.U32 R7, R12, R5, RZ ;  /* 0x000000050c077227 */ /* 0x000fc600078e00ff */
[----:B------:R-:W-:Y:S01]  /*84a0*/  IABS R0, R6 ;  /* 0x0000000600007213 */ /* 0x000fe20000000000 */
[----:B------:R-:W-:Y:S02]  /*84b0*/  IMAD R4, R8, R9, R4 ;  /* 0x0000000908047224 */ /* 0x000fe400078e0204 */
[----:B------:R-:W-:Y:S01]  /*84c0*/  @!P5 IMAD.IADD R17, R17, 0x1, -R8 ;  /* 0x000000011111d824 */ /* 0x000fe200078e0a08 */
[----:B------:R-:W-:Y:S01]  /*84d0*/  ISETP.GE.AND P5, PT, R16, RZ, PT ;  /* 0x000000ff1000720c */ /* 0x000fe20003fa6270 */
[----:B------:R-:W-:Y:S01]  /*84e0*/  IMAD.MOV R7, RZ, RZ, -R7 ;  /* 0x000000ffff077224 */ /* 0x000fe200078e0a07 */
[C---:B------:R-:W-:Y:S01]  /*84f0*/  ISETP.GT.U32.AND P3, PT, R8.reuse, R4, PT ;  /* 0x000000040800720c */ /* 0x040fe20003f64070 */
[----:B------:R-:W-:Y:S02]  /*8500*/  IMAD.MOV.U32 R18, RZ, RZ, R17 ;  /* 0x000000ffff127224 */ /* 0x000fe400078e0011 */
[----:B------:R-:W-:Y:S02]  /*8510*/  IMAD R7, R8, R7, R5 ;  /* 0x0000000708077224 */ /* 0x000fe400078e0205 */
[----:B------:R-:W-:-:S04]  /*8520*/  IMAD.HI.U32 R5, R12, R0, RZ ;  /* 0x000000000c057227 */ /* 0x000fc800078e00ff */
[----:B------:R-:W-:Y:S01]  /*8530*/  @!P4 IMAD.MOV R18, RZ, RZ, -R18 ;  /* 0x000000ffff12c224 */ /* 0x000fe200078e0a12 */
[----:B------:R-:W-:Y:S01]  /*8540*/  ISETP.GT.U32.AND P4, PT, R8, R2, PT ;  /* 0x000000020800720c */ /* 0x000fe20003f84070 */
[----:B------:R-:W-:Y:S02]  /*8550*/  IMAD.MOV R5, RZ, RZ, -R5 ;  /* 0x000000ffff057224 */ /* 0x000fe400078e0a05 */
[--C-:B------:R-:W-:Y:S01]  /*8560*/  @!P2 IMAD.IADD R10, R10, 0x1, -R8.reuse ;  /* 0x000000010a0aa824 */ /* 0x100fe200078e0a08 */
[----:B------:R-:W-:Y:S01]  /*8570*/  STL [R1+0x27c], R18 ;  /* 0x00027c1201007387 */ /* 0x000fe20000100800 */
[----:B------:R-:W-:Y:S01]  /*8580*/  @!P1 IMAD.IADD R19, R19, 0x1, -R8 ;  /* 0x0000000113139824 */ /* 0x000fe200078e0a08 */
[----:B------:R-:W-:Y:S01]  /*8590*/  ISETP.GE.AND P1, PT, R11, RZ, PT ;  /* 0x000000ff0b00720c */ /* 0x000fe20003f26270 */
[C---:B------:R-:W-:Y:S01]  /*85a0*/  IMAD R5, R8.reuse, R5, R0 ;  /* 0x0000000508057224 */ /* 0x040fe200078e0200 */
[----:B------:R0:W-:Y:S01]  /*85b0*/  STL [R1+0x278], R13 ;  /* 0x0002780d01007387 */ /* 0x0001e20000100800 */
[----:B------:R-:W-:Y:S01]  /*85c0*/  IMAD.MOV.U32 R11, RZ, RZ, R19 ;  /* 0x000000ffff0b7224 */ /* 0x000fe200078e0013 */
[----:B------:R-:W-:Y:S01]  /*85d0*/  ISETP.GT.U32.AND P2, PT, R8, R7, PT ;  /* 0x000000070800720c */ /* 0x000fe20003f44070 */
[----:B------:R-:W-:-:S02]  /*85e0*/  @!P3 IMAD.IADD R4, R4, 0x1, -R8 ;  /* 0x000000010404b824 */ /* 0x000fc400078e0a08 */
[----:B------:R-:W-:Y:S01]  /*85f0*/  @!P0 IMAD.MOV R11, RZ, RZ, -R11 ;  /* 0x000000ffff0b8224 */ /* 0x000fe200078e0a0b */
[----:B------:R-:W-:Y:S01]  /*8600*/  ISETP.GE.AND P0, PT, R3, RZ, PT ;  /* 0x000000ff0300720c */ /* 0x000fe20003f06270 */
[C---:B------:R-:W-:Y:S01]  /*8610*/  VIADD R3, R15.reuse, 0x62 ;  /* 0x000000620f037836 */ /* 0x040fe20000000000 */
[----:B------:R-:W-:Y:S01]  /*8620*/  ISETP.GT.U32.AND P3, PT, R8, R4, PT ;  /* 0x000000040800720c */ /* 0x000fe20003f64070 */
[----:B------:R-:W-:Y:S01]  /*8630*/  @!P4 IMAD.IADD R2, R2, 0x1, -R8 ;  /* 0x000000010202c824 */ /* 0x000fe200078e0a08 */
[----:B------:R-:W-:Y:S01]  /*8640*/  ISETP.GE.AND P4, PT, R6, RZ, PT ;  /* 0x000000ff0600720c */ /* 0x000fe20003f86270 */
[----:B0-----:R-:W-:Y:S01]  /*8650*/  IMAD.MOV.U32 R13, RZ, RZ, R10 ;  /* 0x000000ffff0d7224 */ /* 0x001fe200078e000a */
[----:B------:R-:W-:Y:S01]  /*8660*/  IABS R20, R3 ;  /* 0x0000000300147213 */ /* 0x000fe20000000000 */
[----:B------:R-:W-:Y:S01]  /*8670*/  VIADD R6, R15, 0x61 ;  /* 0x000000610f067836 */ /* 0x000fe20000000000 */
[----:B------:R0:W-:Y:S01]  /*8680*/  STL [R1+0x274], R11 ;  /* 0x0002740b01007387 */ /* 0x0001e20000100800 */
[----:B------:R-:W-:Y:S01]  /*8690*/  @!P5 IMAD.MOV R13, RZ, RZ, -R13 ;  /* 0x000000ffff0dd224 */ /* 0x000fe200078e0a0d */
[----:B------:R-:W-:Y:S01]  /*86a0*/  ISETP.GT.U32.AND P5, PT, R8, R5, PT ;  /* 0x000000050800720c */ /* 0x000fe20003fa4070 */
[----:B------:R-:W-:Y:S01]  /*86b0*/  IMAD.HI.U32 R10, R12, R20, RZ ;  /* 0x000000140c0a7227 */ /* 0x000fe200078e00ff */
[----:B------:R-:W-:-:S02]  /*86c0*/  IABS R21, R6 ;  /* 0x0000000600157213 */ /* 0x000fc40000000000 */
[----:B------:R-:W-:Y:S01]  /*86d0*/  STL [R1+0x26c], R13 ;  /* 0x00026c0d01007387 */ /* 0x000fe20000100800 */
[--C-:B------:R-:W-:Y:S01]  /*86e0*/  @!P3 IMAD.IADD R4, R4, 0x1, -R8.reuse ;  /* 0x000000010404b824 */ /* 0x100fe200078e0a08 */
[----:B------:R-:W-:Y:S01]  /*86f0*/  ISETP.GE.AND P3, PT, R6, RZ, PT ;  /* 0x000000ff0600720c */ /* 0x000fe20003f66270 */
[----:B------:R-:W-:Y:S02]  /*8700*/  @!P2 IMAD.IADD R7, R7, 0x1, -R8 ;  /* 0x000000010707a824 */ /* 0x000fe400078e0a08 */
[----:B0-----:R-:W-:Y:S02]  /*8710*/  IMAD.MOV.U32 R11, RZ, RZ, R2 ;  /* 0x000000ffff0b7224 */ /* 0x001fe400078e0002 */
[----:B------:R-:W-:Y:S01]  /*8720*/  IMAD.MOV R6, RZ, RZ, -R10 ;  /* 0x000000ffff067224 */ /* 0x000fe200078e0a0a */
[----:B------:R-:W-:Y:S01]  /*8730*/  ISETP.GT.U32.AND P2, PT, R8, R7, PT ;  /* 0x000000070800720c */ /* 0x000fe20003f44070 */
[----:B------:R-:W-:Y:S02]  /*8740*/  @!P5 IMAD.IADD R5, R5, 0x1, -R8 ;  /* 0x000000010505d824 */ /* 0x000fe400078e0a08 */
[----:B------:R-:W-:Y:S01]  /*8750*/  @!P1 IMAD.MOV R11, RZ, RZ, -R11 ;  /* 0x000000ffff0b9224 */ /* 0x000fe200078e0a0b */
[----:B------:R-:W-:Y:S01]  /*8760*/  ISETP.GE.AND P1, PT, R3, RZ, PT ;  /* 0x000000ff0300720c */ /* 0x000fe20003f26270 */
[----:B------:R-:W-:Y:S01]  /*8770*/  IMAD.HI.U32 R3, R12, R21, RZ ;  /* 0x000000150c037227 */ /* 0x000fe200078e00ff */
[----:B------:R-:W-:-:S02]  /*8780*/  ISETP.GT.U32.AND P5, PT, R8, R5, PT ;  /* 0x000000050800720c */ /* 0x000fc40003fa4070 */
[----:B------:R0:W-:Y:S01]  /*8790*/  STL [R1+0x268], R11 ;  /* 0x0002680b01007387 */ /* 0x0001e20000100800 */
[----:B------:R-:W-:Y:S02]  /*87a0*/  VIADD R9, R15, 0x60 ;  /* 0x000000600f097836 */ /* 0x000fe40000000000 */
[C---:B------:R-:W-:Y:S02]  /*87b0*/  IMAD R20, R8.reuse, R6, R20 ;  /* 0x0000000608147224 */ /* 0x040fe400078e0214 */
[----:B------:R-:W-:Y:S01]  /*87c0*/  IMAD.MOV R3, RZ, RZ, -R3 ;  /* 0x000000ffff037224 */ /* 0x000fe200078e0a03 */
[----:B------:R-:W-:Y:S01]  /*87d0*/  IABS R0, R9 ;  /* 0x0000000900007213 */ /* 0x000fe20000000000 */
[----:B------:R-:W-:Y:S01]  /*87e0*/  @!P2 IMAD.IADD R7, R7, 0x1, -R8 ;  /* 0x000000010707a824 */ /* 0x000fe200078e0a08 */
[----:B------:R-:W-:Y:S01]  /*87f0*/  ISETP.GE.AND P2, PT, R9, RZ, PT ;  /* 0x000000ff0900720c */ /* 0x000fe20003f46270 */
[----:B------:R-:W-:Y:S02]  /*8800*/  IMAD R21, R8, R3, R21 ;  /* 0x0000000308157224 */ /* 0x000fe400078e0215 */
[----:B0-----:R-:W-:-:S02]  /*8810*/  IMAD.MOV.U32 R11, RZ, RZ, R4 ;  /* 0x000000ffff0b7224 */ /* 0x001fc400078e0004 */
[----:B------:R-:W-:-:S04]  /*8820*/  IMAD.HI.U32 R2, R12, R0, RZ ;  /* 0x000000000c027227 */ /* 0x000fc800078e00ff */
[----:B------:R-:W-:Y:S01]  /*8830*/  @!P6 IMAD.MOV R11, RZ, RZ, -R11 ;  /* 0x000000ffff0be224 */ /* 0x000fe200078e0a0b */
[C---:B------:R-:W-:Y:S01]  /*8840*/  ISETP.GT.U32.AND P6, PT, R8.reuse, R20, PT ;  /* 0x000000140800720c */ /* 0x040fe20003fc4070 */
[----:B------:R-:W-:Y:S01]  /*8850*/  @!P5 IMAD.IADD R5, R5, 0x1, -R8 ;  /* 0x000000010505d824 */ /* 0x000fe200078e0a08 */
[C---:B------:R-:W-:Y:S01]  /*8860*/  ISETP.GT.U32.AND P5, PT, R8.reuse, R21, PT ;  /* 0x000000150800720c */ /* 0x040fe20003fa4070 */
[----:B------:R-:W-:Y:S01]  /*8870*/  IMAD.MOV R2, RZ, RZ, -R2 ;  /* 0x000000ffff027224 */ /* 0x000fe200078e0a02 */
[----:B------:R0:W-:Y:S01]  /*8880*/  STL [R1+0x264], R11 ;  /* 0x0002640b01007387 */ /* 0x0001e20000100800 */
[C---:B------:R-:W-:Y:S02]  /*8890*/  VIADD R3, R15.reuse, 0x5f ;  /* 0x0000005f0f037836 */ /* 0x040fe40000000000 */
[----:B------:R-:W-:Y:S02]  /*88a0*/  IMAD R0, R8, R2, R0 ;  /* 0x0000000208007224 */ /* 0x000fe400078e0200 */
[----:B------:R-:W-:Y:S01]  /*88b0*/  IMAD.MOV.U32 R13, RZ, RZ, R7 ;  /* 0x000000ffff0d7224 */ /* 0x000fe200078e0007 */
[----:B------:R-:W-:Y:S01]  /*88c0*/  IABS R7, R3 ;  /* 0x0000000300077213 */ /* 0x000fe20000000000 */
[----:B------:R-:W-:-:S02]  /*88d0*/  VIADD R2, R15, 0x5e ;  /* 0x0000005e0f027836 */ /* 0x000fc40000000000 */
[--C-:B------:R-:W-:Y:S02]  /*88e0*/  @!P6 IMAD.IADD R20, R20, 0x1, -R8.reuse ;  /* 0x000000011414e824 */ /* 0x100fe400078e0a08 */
[----:B------:R-:W-:Y:S01]  /*88f0*/  @!P0 IMAD.MOV R13, RZ, RZ, -R13 ;  /* 0x000000ffff0d8224 */ /* 0x000fe200078e0a0d */
[----:B------:R-:W-:Y:S01]  /*8900*/  ISETP.GE.AND P0, PT, R3, RZ, PT ;  /* 0x000000ff0300720c */ /* 0x000fe20003f06270 */
[----:B------:R-:W-:Y:S01]  /*8910*/  IMAD.MOV.U32 R18, RZ, RZ, R5 ;  /* 0x000000ffff127224 */ /* 0x000fe200078e0005 */
[C---:B------:R-:W-:Y:S01]  /*8920*/  ISETP.GT.U32.AND P6, PT, R8.reuse, R20, PT ;  /* 0x000000140800720c */ /* 0x040fe20003fc4070 */
[----:B------:R-:W-:Y:S01]  /*8930*/  @!P5 IMAD.IADD R21, R21, 0x1, -R8 ;  /* 0x000000011515d824 */ /* 0x000fe200078e0a08 */
[----:B------:R-:W-:Y:S01]  /*8940*/  IABS R3, R2 ;  /* 0x0000000200037213 */ /* 0x000fe20000000000 */
[----:B------:R-:W-:Y:S01]  /*8950*/  @!P4 IMAD.MOV R18, RZ, RZ, -R18 ;  /* 0x000000ffff12c224 */ /* 0x000fe200078e0a12 */
[----:B------:R-:W-:Y:S01]  /*8960*/  ISETP.GT.U32.AND P4, PT, R8, R0, PT ;  /* 0x000000000800720c */ /* 0x000fe20003f84070 */
[----:B------:R-:W-:Y:S01]  /*8970*/  IMAD.HI.U32 R10, R12, R7, RZ ;  /* 0x000000070c0a7227 */ /* 0x000fe200078e00ff */
[----:B------:R-:W-:Y:S01]  /*8980*/  ISETP.GT.U32.AND P5, PT, R8, R21, PT ;  /* 0x000000150800720c */ /* 0x000fe20003fa4070 */
[----:B------:R-:W-:Y:S02]  /*8990*/  STL [R1+0x260], R13 ;  /* 0x0002600d01007387 */ /* 0x000fe40000100800 */
[----:B------:R-:W-:-:S02]  /*89a0*/  IMAD.HI.U32 R6, R12, R3, RZ ;  /* 0x000000030c067227 */ /* 0x000fc400078e00ff */
[----:B------:R1:W-:Y:S02]  /*89b0*/  STL [R1+0x254], R18 ;  /* 0x0002541201007387 */ /* 0x0003e40000100800 */
[----:B------:R-:W-:Y:S02]  /*89c0*/  IMAD.MOV R6, RZ, RZ, -R6 ;  /* 0x000000ffff067224 */ /* 0x000fe400078e0a06 */
[----:B------:R-:W-:Y:S02]  /*89d0*/  IMAD.MOV R10, RZ, RZ, -R10 ;  /* 0x000000ffff0a7224 */ /* 0x000fe400078e0a0a */
[----:B------:R-:W-:Y:S01]  /*89e0*/  @!P6 IMAD.IADD R20, R20, 0x1, -R8 ;  /* 0x000000011414e824 */ /* 0x000fe200078e0a08 */
[----:B------:R-:W-:Y:S01]  /*89f0*/  ISETP.GE.AND P6, PT, R2, RZ, PT ;  /* 0x000000ff0200720c */ /* 0x000fe20003fc6270 */
[C---:B------:R-:W-:Y:S02]  /*8a00*/  IMAD R3, R8.reuse, R6, R3 ;  /* 0x0000000608037224 */ /* 0x040fe400078e0203 */
[----:B------:R-:W-:-:S02]  /*8a10*/  IMAD R2, R8, R10, R7 ;  /* 0x0000000a08027224 */ /* 0x000fc400078e0207 */
[--C-:B------:R-:W-:Y:S01]  /*8a20*/  @!P4 IMAD.IADD R0, R0, 0x1, -R8.reuse ;  /* 0x000000010000c824 */ /* 0x100fe200078e0a08 */
[C---:B------:R-:W-:Y:S01]  /*8a30*/  ISETP.GT.U32.AND P4, PT, R8.reuse, R3, PT ;  /* 0x000000030800720c */ /* 0x040fe20003f84070 */
[----:B------:R-:W-:Y:S01]  /*8a40*/  @!P5 IMAD.IADD R21, R21, 0x1, -R8 ;  /* 0x000000011515d824 */ /* 0x000fe200078e0a08 */
[----:B------:R-:W-:Y:S01]  /*8a50*/  ISETP.GT.U32.AND P5, PT, R8, R2, PT ;  /* 0x000000020800720c */ /* 0x000fe20003fa4070 */
[C---:B------:R-:W-:Y:S02]  /*8a60*/  VIADD R17, R15.reuse, 0x5d ;  /* 0x0000005d0f117836 */ /* 0x040fe40000000000 */
[C---:B0-----:R-:W-:Y:S02]  /*8a70*/  VIADD R11, R15.reuse, 0x5c ;  /* 0x0000005c0f0b7836 */ /* 0x041fe40000000000 */
[C---:B------:R-:W-:Y:S01]  /*8a80*/  VIADD R7, R15.reuse, 0x5a ;  /* 0x0000005a0f077836 */ /* 0x040fe20000000000 */
[----:B------:R-:W-:Y:S01]  /*8a90*/  IABS R9, R17 ;  /* 0x0000001100097213 */ /* 0x000fe20000000000 */
[----:B------:R-:W-:Y:S01]  /*8aa0*/  VIADD R6, R15, 0x5b ;  /* 0x0000005b0f067836 */ /* 0x000fe20000000000 */
[----:B------:R-:W-:Y:S01]  /*8ab0*/  IABS R16, R11 ;  /* 0x0000000b00107213 */ /* 0x000fe20000000000 */
[----:B------:R-:W-:Y:S01]  /*8ac0*/  IMAD.MOV.U32 R23, RZ, RZ, R20 ;  /* 0x000000ffff177224 */ /* 0x000fe200078e0014 */
[----:B-1----:R-:W-:Y:S01]  /*8ad0*/  IABS R18, R7 ;  /* 0x0000000700127213 */ /* 0x002fe20000000000 */
[--C-:B------:R-:W-:Y:S01]  /*8ae0*/  @!P4 IMAD.IADD R3, R3, 0x1, -R8.reuse ;  /* 0x000000010303c824 */ /* 0x100fe200078e0a08 */
[----:B------:R-:W-:Y:S01]  /*8af0*/  IABS R10, R6 ;  /* 0x00000006000a7213 */ /* 0x000fe20000000000 */
[----:B------:R-:W-:Y:S01]  /*8b00*/  @!P5 IMAD.IADD R2, R2, 0x1, -R8 ;  /* 0x000000010202d824 */ /* 0x000fe200078e0a08 */
[----:B------:R-:W-:Y:S01]  /*8b10*/  ISETP.GT.U32.AND P5, PT, R8, R0, PT ;  /* 0x000000000800720c */ /* 0x000fe20003fa4070 */
[----:B------:R-:W-:-:S03]  /*8b20*/  IMAD.HI.U32 R13, R12, R9, RZ ;  /* 0x000000090c0d7227 */ /* 0x000fc600078e00ff */
[C---:B------:R-:W-:Y:S01]  /*8b30*/  ISETP.GT.U32.AND P4, PT, R8.reuse, R2, PT ;  /* 0x000000020800720c */ /* 0x040fe20003f84070 */
[----:B------:R-:W-:Y:S01]  /*8b40*/  @!P1 IMAD.MOV R23, RZ, RZ, -R23 ;  /* 0x000000ffff179224 */ /* 0x000fe200078e0a17 */
[----:B------:R-:W-:Y:S01]  /*8b50*/  ISETP.GT.U32.AND P1, PT, R8, R3, PT ;  /* 0x000000030800720c */ /* 0x000fe20003f24070 */
[----:B------:R-:W-:-:S03]  /*8b60*/  IMAD.HI.U32 R4, R12, R16, RZ ;  /* 0x000000100c047227 */ /* 0x000fc600078e00ff */
[----:B------:R0:W-:Y:S01]  /*8b70*/  STL [R1+0x244], R23 ;  /* 0x0002441701007387 */ /* 0x0001e20000100800 */
[----:B------:R-:W-:-:S04]  /*8b80*/  IMAD.HI.U32 R20, R12, R18, RZ ;  /* 0x000000120c147227 */ /* 0x000fc800078e00ff */
[----:B------:R-:W-:Y:S02]  /*8b90*/  IMAD.MOV R5, RZ, RZ, -R13 ;  /* 0x000000ffff057224 */ /* 0x000fe400078e0a0d */
[----:B------:R-:W-:-:S04]  /*8ba0*/  IMAD.HI.U32 R22, R12, R10, RZ ;  /* 0x0000000a0c167227 */ /* 0x000fc800078e00ff */
[----:B------:R-:W-:Y:S02]  /*8bb0*/  IMAD.MOV R4, RZ, RZ, -R4 ;  /* 0x000000ffff047224 */ /* 0x000fe400078e0a04 */
[----:B------:R-:W-:Y:S02]  /*8bc0*/  IMAD.MOV R20, RZ, RZ, -R20 ;  /* 0x000000ffff147224 */ /* 0x000fe400078e0a14 */
[C---:B------:R-:W-:Y:S02]  /*8bd0*/  IMAD R9, R8.reuse, R5, R9 ;  /* 0x0000000508097224 */ /* 0x040fe400078e0209 */
[----:B------:R-:W-:Y:S02]  /*8be0*/  IMAD.MOV R22, RZ, RZ, -R22 ;  /* 0x000000ffff167224 */ /* 0x000fe400078e0a16 */
[C---:B------:R-:W-:Y:S02]  /*8bf0*/  IMAD R16, R8.reuse, R4, R16 ;  /* 0x0000000408107224 */ /* 0x040fe400078e0210 */
[----:B------:R-:W-:-:S02]  /*8c00*/  IMAD R18, R8, R20, R18 ;  /* 0x0000001408127224 */ /* 0x000fc400078e0212 */
[----:B------:R-:W-:Y:S01]  /*8c10*/  @!P3 IMAD.MOV R21, RZ, RZ, -R21 ;  /* 0x000000ffff15b224 */ /* 0x000fe200078e0a15 */
[C---:B------:R-:W-:Y:S01]  /*8c20*/  ISETP.GT.U32.AND P3, PT, R8.reuse, R9, PT ;  /* 0x000000090800720c */ /* 0x040fe20003f64070 */
[----:B------:R-:W-:Y:S02]  /*8c30*/  IMAD R10, R8, R22, R10 ;  /* 0x00000016080a7224 */ /* 0x000fe400078e020a */
[--C-:B------:R-:W-:Y:S01]  /*8c40*/  @!P5 IMAD.IADD R0, R0, 0x1, -R8.reuse ;  /* 0x000000010000d824 */ /* 0x100fe200078e0a08 */
[C---:B------:R-:W-:Y:S01]  /*8c50*/  ISETP.GT.U32.AND P5, PT, R8.reuse, R16, PT ;  /* 0x000000100800720c */ /* 0x040fe20003fa4070 */
[----:B------:R-:W-:Y:S01]  /*8c60*/  VIADD R4, R15, 0x59 ;  /* 0x000000590f047836 */ /* 0x000fe20000000000 */
[----:B------:R1:W-:Y:S01]  /*8c70*/  STL [R1+0x240], R21 ;  /* 0x0002401501007387 */ /* 0x0003e20000100800 */
[--C-:B------:R-:W-:Y:S01]  /*8c80*/  @!P1 IMAD.IADD R3, R3, 0x1, -R8.reuse ;  /* 0x0000000103039824 */ /* 0x100fe200078e0a08 */
[----:B------:R-:W-:Y:S01]  /*8c90*/  ISETP.GT.U32.AND P1, PT, R8, R18, PT ;  /* 0x000000120800720c */ /* 0x000fe20003f24070 */
[--C-:B------:R-:W-:Y:S01]  /*8ca0*/  @!P4 IMAD.IADD R2, R2, 0x1, -R8.reuse ;  /* 0x000000010202c824 */ /* 0x100fe200078e0a08 */
[----:B------:R-:W-:Y:S01]  /*8cb0*/  ISETP.GT.U32.AND P4, PT, R8, R10, PT ;  /* 0x0000000a0800720c */ /* 0x000fe20003f84070 */
[----:B------:R-:W-:Y:S01]  /*8cc0*/  VIADD R5, R15, 0x58 ;  /* 0x000000580f057836 */ /* 0x000fe20000000000 */
[----:B------:R-:W-:Y:S01]  /*8cd0*/  IABS R19, R4 ;  /* 0x0000000400137213 */ /* 0x000fe20000000000 */
[----:B------:R-:W-:Y:S01]  /*8ce0*/  @!P3 IMAD.IADD R9, R9, 0x1, -R8 ;  /* 0x000000010909b824 */ /* 0x000fe200078e0a08 */
[----:B------:R-:W-:Y:S01]  /*8cf0*/  ISETP.GE.AND P3, PT, R17, RZ, PT ;  /* 0x000000ff1100720c */ /* 0x000fe20003f66270 */
[----:B0-----:R-:W-:Y:S01]  /*8d00*/  IMAD.MOV.U32 R23, RZ, RZ, R2 ;  /* 0x000000ffff177224 */ /* 0x001fe200078e0002 */
[----:B------:R-:W-:Y:S01]  /*8d10*/  IABS R13, R5 ;  /* 0x00000005000d7213 */ /* 0x000fe20000000000 */
[----:B-1----:R-:W-:-:S04]  /*8d20*/  IMAD.HI.U32 R21, R12, R19, RZ ;  /* 0x000000130c157227 */ /* 0x002fc800078e00ff */
[--C-:B------:R-:W-:Y:S01]  /*8d30*/  @!P5 IMAD.IADD R16, R16, 0x1, -R8.reuse ;  /* 0x000000011010d824 */ /* 0x100fe200078e0a08 */
[----:B------:R-:W-:Y:S01]  /*8d40*/  ISETP.GE.AND P5, PT, R11, RZ, PT ;  /* 0x000000ff0b00720c */ /* 0x000fe20003fa6270 */
[----:B------:R-:W-:Y:S02]  /*8d50*/  IMAD.MOV R21, RZ, RZ, -R21 ;  /* 0x000000ffff157224 */ /* 0x000fe400078e0a15 */
[--C-:B------:R-:W-:Y:S01]  /*8d60*/  @!P1 IMAD.IADD R18, R18, 0x1, -R8.reuse ;  /* 0x0000000112129824 */ /* 0x100fe200078e0a08 */
[----:B------:R-:W-:Y:S01]  /*8d70*/  ISETP.GT.U32.AND P1, PT, R8, R16, PT ;  /* 0x000000100800720c */ /* 0x000fe20003f24070 */
[----:B------:R-:W-:Y:S01]  /*8d80*/  @!P4 IMAD.IADD R10, R10, 0x1, -R8 ;  /* 0x000000010a0ac824 */ /* 0x000fe200078e0a08 */
[C---:B------:R-:W-:Y:S01]  /*8d90*/  ISETP.GT.U32.AND P4, PT, R8.reuse, R9, PT ;  /* 0x000000090800720c */ /* 0x040fe20003f84070 */
[----:B------:R-:W-:Y:S02]  /*8da0*/  IMAD.MOV.U32 R24, RZ, RZ, R0 ;  /* 0x000000ffff187224 */ /* 0x000fe400078e0000 */
[----:B------:R-:W-:-:S02]  /*8db0*/  IMAD R19, R8, R21, R19 ;  /* 0x0000001508137224 */ /* 0x000fc400078e0213 */
[----:B------:R-:W-:Y:S01]  /*8dc0*/  @!P0 IMAD.MOV R23, RZ, RZ, -R23 ;  /* 0x000000ffff178224 */ /* 0x000fe200078e0a17 */
[----:B------:R-:W-:Y:S01]  /*8dd0*/  ISETP.GT.U32.AND P0, PT, R8, R18, PT ;  /* 0x000000120800720c */ /* 0x000fe20003f04070 */
[----:B------:R-:W-:-:S04]  /*8de0*/  IMAD.HI.U32 R22, R12, R13, RZ ;  /* 0x0000000d0c167227 */ /* 0x000fc800078e00ff */
[----:B------:R-:W-:Y:S01]  /*8df0*/  @!P2 IMAD.MOV R24, RZ, RZ, -R24 ;  /* 0x000000ffff18a224 */ /* 0x000fe200078e0a18 */
[C---:B------:R-:W-:Y:S01]  /*8e00*/  ISETP.GT.U32.AND P2, PT, R8.reuse, R10, PT ;  /* 0x0000000a0800720c */ /* 0x040fe20003f44070 */
[C---:B------:R-:W-:Y:S02]  /*8e10*/  VIADD R11, R15.reuse, 0x57 ;  /* 0x000000570f0b7836 */ /* 0x040fe40000000000 */
[----:B------:R-:W-:Y:S01]  /*8e20*/  @!P6 IMAD.MOV R3, RZ, RZ, -R3 ;  /* 0x000000ffff03e224 */ /* 0x000fe200078e0a03 */
[C---:B------:R-:W-:Y:S01]  /*8e30*/  ISETP.GT.U32.AND P6, PT, R8.reuse, R19, PT ;  /* 0x000000130800720c */ /* 0x040fe20003fc4070 */
[----:B------:R-:W-:Y:S01]  /*8e40*/  IMAD.MOV R22, RZ, RZ, -R22 ;  /* 0x000000ffff167224 */ /* 0x000fe200078e0a16 */
[----:B------:R-:W-:Y:S01]  /*8e50*/  IABS R2, R11 ;  /* 0x0000000b00027213 */ /* 0x000fe20000000000 */
[----:B------:R-:W-:Y:S01]  /*8e60*/  VIADD R17, R15, 0x56 ;  /* 0x000000560f117836 */ /* 0x000fe20000000000 */
[----:B------:R-:W-:Y:S01]  /*8e70*/  STL [R1+0x23c], R24 ;  /* 0x00023c1801007387 */ /* 0x000fe20000100800 */
[----:B------:R-:W-:-:S02]  /*8e80*/  IMAD R13, R8, R22, R13 ;  /* 0x00000016080d7224 */ /* 0x000fc400078e020d */
[--C-:B------:R-:W-:Y:S01]  /*8e90*/  @!P4 IMAD.IADD R9, R9, 0x1, -R8.reuse ;  /* 0x000000010909c824 */ /* 0x100fe200078e0a08 */
[----:B------:R-:W-:Y:S01]  /*8ea0*/  STL [R1+0x238], R23 ;  /* 0x0002381701007387 */ /* 0x000fe20000100800 */
[----:B------:R-:W-:Y:S01]  /*8eb0*/  IABS R0, R17 ;  /* 0x0000001100007213 */ /* 0x000fe20000000000 */
[--C-:B------:R-:W-:Y:S01]  /*8ec0*/  @!P1 IMAD.IADD R16, R16, 0x1, -R8.reuse ;  /* 0x0000000110109824 */ /* 0x100fe200078e0a08 */
[----:B------:R-:W-:Y:S01]  /*8ed0*/  ISETP.GE.AND P4, PT, R6, RZ, PT ;  /* 0x000000ff0600720c */ /* 0x000fe20003f86270 */
[----:B------:R0:W-:Y:S01]  /*8ee0*/  STL [R1+0x234], R3 ;  /* 0x0002340301007387 */ /* 0x0001e20000100800 */
[----:B------:R-:W-:Y:S01]  /*8ef0*/  ISETP.GT.U32.AND P1, PT, R8, R13, PT ;  /* 0x0000000d0800720c */ /* 0x000fe20003f24070 */
[--C-:B------:R-:W-:Y:S01]  /*8f00*/  @!P0 IMAD.IADD R18, R18, 0x1, -R8.reuse ;  /* 0x0000000112128824 */ /* 0x100fe200078e0a08 */
[----:B------:R-:W-:Y:S01]  /*8f10*/  ISETP.GE.AND P0, PT, R4, RZ, PT ;  /* 0x000000ff0400720c */ /* 0x000fe20003f06270 */
[----:B------:R-:W-:Y:S01]  /*8f20*/  @!P2 IMAD.IADD R10, R10, 0x1, -R8 ;  /* 0x000000010a0aa824 */ /* 0x000fe200078e0a08 */
[----:B------:R-:W-:Y:S01]  /*8f30*/  ISETP.GE.AND P2, PT, R7, RZ, PT ;  /* 0x000000ff0700720c */ /* 0x000fe20003f46270 */
[----:B------:R-:W-:-:S04]  /*8f40*/  IMAD.HI.U32 R4, R12, R0, RZ ;  /* 0x000000000c047227 */ /* 0x000fc800078e00ff */
[----:B0-----:R-:W-:-:S04]  /*8f50*/  IMAD.HI.U32 R3, R12, R2, RZ ;  /* 0x000000020c037227 */ /* 0x001fc800078e00ff */
[----:B------:R-:W-:Y:S02]  /*8f60*/  IMAD.MOV R3, RZ, RZ, -R3 ;  /* 0x000000ffff037224 */ /* 0x000fe400078e0a03 */
[----:B------:R-:W-:Y:S01]  /*8f70*/  @!P6 IMAD.IADD R19, R19, 0x1, -R8 ;  /* 0x000000011313e824 */ /* 0x000fe200078e0a08 */
[----:B------:R-:W-:Y:S01]  /*8f80*/  ISETP.GE.AND P6, PT, R5, RZ, PT ;  /* 0x000000ff0500720c */ /* 0x000fe20003fc6270 */
[----:B------:R-:W-:Y:S02]  /*8f90*/  IMAD.MOV R5, RZ, RZ, -R4 ;  /* 0x000000ffff057224 */ /* 0x000fe400078e0a04 */
[C---:B------:R-:W-:Y:S02]  /*8fa0*/  IMAD R4, R8.reuse, R3, R2 ;  /* 0x0000000308047224 */ /* 0x040fe400078e0202 */
[----:B------:R-:W-:Y:S02]  /*8fb0*/  IMAD.MOV.U32 R7, RZ, RZ, R10 ;  /* 0x000000ffff077224 */ /* 0x000fe400078e000a */
[----:B------:R-:W-:-:S02]  /*8fc0*/  IMAD R0, R8, R5, R0 ;  /* 0x0000000508007224 */ /* 0x000fc400078e0200 */
[----:B------:R-:W-:Y:S02]  /*8fd0*/  IMAD.MOV.U32 R6, RZ, RZ, R18 ;  /* 0x000000ffff067224 */ /* 0x000fe400078e0012 */
[----:B------:R-:W-:Y:S01]  /*8fe0*/  @!P4 IMAD.MOV R7, RZ, RZ, -R7 ;  /* 0x000000ffff07c224 */ /* 0x000fe200078e0a07 */
[C---:B------:R-:W-:Y:S01]  /*8ff0*/  ISETP.GT.U32.AND P4, PT, R8.reuse, R4, PT ;  /* 0x000000040800720c */ /* 0x040fe20003f84070 */
[----:B------:R-:W-:Y:S02]  /*9000*/  IMAD.MOV.U32 R20, RZ, RZ, R16 ;  /* 0x000000ffff147224 */ /* 0x000fe400078e0010 */
[----:B------:R-:W-:Y:S01]  /*9010*/  @!P1 IMAD.IADD R13, R13, 0x1, -R8 ;  /* 0x000000010d0d9824 */ /* 0x000fe200078e0a08 */
[C---:B------:R-:W-:Y:S01]  /*9020*/  ISETP.GT.U32.AND P1, PT, R8.reuse, R19, PT ;  /* 0x000000130800720c */ /* 0x040fe20003f24070 */
[----:B------:R-:W-:Y:S01]  /*9030*/  @!P2 IMAD.MOV R6, RZ, RZ, -R6 ;  /* 0x000000ffff06a224 */ /* 0x000fe200078e0a06 */
[C---:B------:R-:W-:Y:S01]  /*9040*/  ISETP.GT.U32.AND P2, PT, R8.reuse, R0, PT ;  /* 0x000000000800720c */ /* 0x040fe20003f44070 */
[----:B------:R-:W-:Y:S01]  /*9050*/  @!P5 IMAD.MOV R20, RZ, RZ, -R20 ;  /* 0x000000ffff14d224 */ /* 0x000fe200078e0a14 */
[----:B------:R-:W-:Y:S01]  /*9060*/  ISETP.GT.U32.AND P5, PT, R8, R13, PT ;  /* 0x0000000d0800720c */ /* 0x000fe20003fa4070 */
[----:B------:R-:W-:-:S02]  /*9070*/  IMAD.MOV.U32 R21, RZ, RZ, R9 ;  /* 0x000000ffff157224 */ /* 0x000fc400078e0009 */
[C---:B------:R-:W-:Y:S02]  /*9080*/  VIADD R2, R15.reuse, 0x54 ;  /* 0x000000540f027836 */ /* 0x040fe40000000000 */
[----:B------:R-:W-:Y:S02]  /*9090*/  VIADD R3, R15, 0x55 ;  /* 0x000000550f037836 */ /* 0x000fe40000000000 */
[--C-:B------:R-:W-:Y:S01]  /*90a0*/  @!P4 IMAD.IADD R4, R4, 0x1, -R8.reuse ;  /* 0x000000010404c824 */ /* 0x100fe200078e0a08 */
[----:B------:R-:W-:Y:S01]  /*90b0*/  IABS R5, R2 ;  /* 0x0000000200057213 */ /* 0x000fe20000000000 */
[----:B------:R-:W-:Y:S01]  /*90c0*/  @!P3 IMAD.MOV R21, RZ, RZ, -R21 ;  /* 0x000000ffff15b224 */ /* 0x000fe200078e0a15 */
[----:B------:R-:W-:Y:S01]  /*90d0*/  ISETP.GE.AND P3, PT, R11, RZ, PT ;  /* 0x000000ff0b00720c */ /* 0x000fe20003f66270 */
[--C-:B------:R-:W-:Y:S01]  /*90e0*/  @!P2 IMAD.IADD R0, R0, 0x1, -R8.reuse ;  /* 0x000000010000a824 */ /* 0x100fe200078e0a08 */
[----:B------:R-:W-:Y:S01]  /*90f0*/  IABS R11, R3 ;  /* 0x00000003000b7213 */ /* 0x000fe20000000000 */
[--C-:B------:R-:W-:Y:S01]  /*9100*/  @!P5 IMAD.IADD R13, R13, 0x1, -R8.reuse ;  /* 0x000000010d0dd824 */ /* 0x100fe200078e0a08 */
[----:B------:R-:W-:Y:S01]  /*9110*/  ISETP.GT.U32.AND P2, PT, R8, R4, PT ;  /* 0x000000040800720c */ /* 0x000fe20003f44070 */
[----:B------:R-:W-:Y:S01]  /*9120*/  STL [R1+0x224], R21 ;  /* 0x0002241501007387 */ /* 0x000fe20000100800 */
[----:B------:R-:W-:Y:S01]  /*9130*/  @!P1 IMAD.IADD R19, R19, 0x1, -R8 ;  /* 0x0000000113139824 */ /* 0x000fe200078e0a08 */
[----:B------:R-:W-:Y:S01]  /*9140*/  ISETP.GE.AND P5, PT, R3, RZ, PT ;  /* 0x000000ff0300720c */ /* 0x000fe20003fa6270 */
[----:B------:R-:W-:Y:S01]  /*9150*/  IMAD.MOV.U32 R3, RZ, RZ, R5 ;  /* 0x000000ffff037224 */ /* 0x000fe200078e0005 */
[----:B------:R-:W-:Y:S01]  /*9160*/  STL [R1+0x218], R20 ;  /* 0x0002181401007387 */ /* 0x000fe20000100800 */
[----:B------:R-:W-:Y:S01]  /*9170*/  IMAD.HI.U32 R5, R12, R11, RZ ;  /* 0x0000000b0c057227 */ /* 0x000fe200078e00ff */
[----:B------:R-:W-:-:S02]  /*9180*/  ISETP.GE.AND P4, PT, R2, RZ, PT ;  /* 0x000000ff0200720c */ /* 0x000fc40003f86270 */
[----:B------:R-:W-:Y:S01]  /*9190*/  STL [R1+0x1f8], R7 ;  /* 0x0001f80701007387 */ /* 0x000fe20000100800 */
[----:B------:R-:W-:Y:S01]  /*91a0*/  IMAD.MOV R5, RZ, RZ, -R5 ;  /* 0x000000ffff057224 */ /* 0x000fe200078e0a05 */
[----:B------:R-:W-:Y:S01]  /*91b0*/  ISETP.GE.AND P1, PT, R17, RZ, PT ;  /* 0x000000ff1100720c */ /* 0x000fe20003f26270 */
[----:B------:R-:W-:Y:S01]  /*91c0*/  IMAD.HI.U32 R2, R12, R3, RZ ;  /* 0x000000030c027227 */ /* 0x000fe200078e00ff */
[----:B------:R0:W-:Y:S03]  /*91d0*/  STL [R1+0x1e4], R6 ;  /* 0x0001e40601007387 */ /* 0x0001e60000100800 */
[----:B------:R-:W-:Y:S02]  /*91e0*/  IMAD R11, R8, R5, R11 ;  /* 0x00000005080b7224 */ /* 0x000fe400078e020b */
[----:B------:R-:W-:Y:S02]  /*91f0*/  IMAD.MOV R2, RZ, RZ, -R2 ;  /* 0x000000ffff027224 */ /* 0x000fe400078e0a02 */
[----:B------:R-:W-:Y:S01]  /*9200*/  @!P2 IMAD.IADD R4, R4, 0x1, -R8 ;  /* 0x000000010404a824 */ /* 0x000fe200078e0a08 */
[C---:B------:R-:W-:Y:S01]  /*9210*/  ISETP.GT.U32.AND P2, PT, R8.reuse, R11, PT ;  /* 0x0000000b0800720c */ /* 0x040fe20003f44070 */
[----:B------:R-:W-:-:S02]  /*9220*/  IMAD R3, R8, R2, R3 ;  /* 0x0000000208037224 */ /* 0x000fc400078e0203 */
[----:B0-----:R-:W-:Y:S02]  /*9230*/  IMAD.MOV.U32 R6, RZ, RZ, R19 ;  /* 0x000000ffff067224 */ /* 0x001fe400078e0013 */
[C---:B------:R-:W-:Y:S02]  /*9240*/  VIADD R10, R15.reuse, 0x53 ;  /* 0x000000530f0a7836 */ /* 0x040fe40000000000 */
[----:B------:R-:W-:Y:S01]  /*9250*/  @!P0 IMAD.MOV R6, RZ, RZ, -R6 ;  /* 0x000000ffff068224 */ /* 0x000fe200078e0a06 */
[----:B------:R-:W-:Y:S01]  /*9260*/  ISETP.GT.U32.AND P0, PT, R8, R0, PT ;  /* 0x000000000800720c */ /* 0x000fe20003f04070 */
[C---:B------:R-:W-:Y:S02]  /*9270*/  VIADD R9, R15.reuse, 0x51 ;  /* 0x000000510f097836 */ /* 0x040fe40000000000 */
[----:B------:R-:W-:Y:S01]  /*9280*/  VIADD R2, R15, 0x50 ;  /* 0x000000500f027836 */ /* 0x000fe20000000000 */
[----:B------:R0:W-:Y:S01]  /*9290*/  STL [R1+0x184], R6 ;  /* 0x0001840601007387 */ /* 0x0001e20000100800 */
[----:B------:R-:W-:-:S02]  /*92a0*/  @!P2 IMAD.IADD R11, R11, 0x1, -R8 ;  /* 0x000000010b0ba824 */ /* 0x000fc400078e0a08 */
[----:B------:R-:W-:-:S03]  /*92b0*/  VIADD R19, R15, 0x4f ;  /* 0x0000004f0f137836 */ /* 0x000fc60000000000 */
[----:B------:R-:W-:-:S03]  /*92c0*/  ISETP.GT.U32.AND P2, PT, R8, R11, PT ;  /* 0x0000000b0800720c */ /* 0x000fc60003f44070 */
[----:B------:R-:W-:Y:S02]  /*92d0*/  @!P0 IMAD.IADD R0, R0, 0x1, -R8 ;  /* 0x0000000100008824 */ /* 0x000fe400078e0a08 */
[----:B0-----:R-:W-:Y:S02]  /*92e0*/  IMAD.MOV.U32 R6, RZ, RZ, R13 ;  /* 0x000000ffff067224 */ /* 0x001fe400078e000d */
[----:B------:R-:W-:Y:S02]  /*92f0*/  IMAD.MOV.U32 R13, RZ, RZ, R4 ;  /* 0x000000ffff0d7224 */ /* 0x000fe400078e0004 */
[----:B------:R-:W-:Y:S01]  /*9300*/  @!P6 IMAD.MOV R6, RZ, RZ, -R6 ;  /* 0x000000ffff06e224 */ /* 0x000fe200078e0a06 */
[----:B------:R-:W-:Y:S01]  /*9310*/  ISETP.GE.AND P6, PT, R10, RZ, PT ;  /* 0x000000ff0a00720c */ /* 0x000fe20003fc6270 */
[----:B------:R-:W-:Y:S01]  /*9320*/  @!P3 IMAD.MOV R13, RZ, RZ, -R13 ;  /* 0x000000ffff0db224 */ /* 0x000fe200078e0a0d */
[----:B------:R-:W-:Y:S01]  /*9330*/  ISETP.GT.U32.AND P3, PT, R8, R3, PT ;  /* 0x000000030800720c */ /* 0x000fe20003f64070 */
[----:B------:R-:W-:Y:S01]  /*9340*/  IMAD.MOV.U32 R7, RZ, RZ, R0 ;  /* 0x000000ffff077224 */ /* 0x000fe200078e0000 */
[----:B------:R-:W-:Y:S01]  /*9350*/  IABS R10, R10 ;  /* 0x0000000a000a7213 */ /* 0x000fe20000000000 */
[----:B------:R0:W-:Y:S01]  /*9360*/  STL [R1+0x188], R6 ;  /* 0x0001880601007387 */ /* 0x0001e20000100800 */
[----:B------:R-:W-:-:S02]  /*9370*/  @!P2 IMAD.IADD R11, R11, 0x1, -R8 ;  /* 0x000000010b0ba824 */ /* 0x000fc400078e0a08 */
[----:B------:R-:W-:Y:S01]  /*9380*/  @!P1 IMAD.MOV R7, RZ, RZ, -R7 ;  /* 0x000000ffff079224 */ /* 0x000fe200078e0a07 */
[----:B------:R-:W-:Y:S01]  /*9390*/  ISETP.GE.AND P1, PT, R9, RZ, PT ;  /* 0x000000ff0900720c */ /* 0x000fe20003f26270 */
[----:B------:R-:W-:Y:S01]  /*93a0*/  IMAD.HI.U32 R5, R12, R10, RZ ;  /* 0x0000000a0c057227 */ /* 0x000fe200078e00ff */
[----:B------:R-:W-:Y:S01]  /*93b0*/  IABS R9, R9 ;  /* 0x0000000900097213 */ /* 0x000fe20000000000 */
[----:B------:R-:W-:Y:S02]  /*93c0*/  STL [R1+0x18c], R13 ;  /* 0x00018c0d01007387 */ /* 0x000fe40000100800 */
[----:B------:R-:W-:Y:S02]  /*93d0*/  IMAD.MOV R4, RZ, RZ, -R5 ;  /* 0x000000ffff047224 */ /* 0x000fe400078e0a05 */
[----:B0-----:R-:W-:Y:S01]  /*93e0*/  VIADD R6, R15, 0x52 ;  /* 0x000000520f067836 */ /* 0x001fe20000000000 */
[----:B------:R0:W-:Y:S01]  /*93f0*/  STL [R1+0x194], R7 ;  /* 0x0001940701007387 */ /* 0x0001e20000100800 */
[----:B------:R-:W-:-:S02]  /*9400*/  @!P3 IMAD.IADD R3, R3, 0x1, -R8 ;  /* 0x000000010303b824 */ /* 0x000fc400078e0a08 */
[----:B------:R-:W-:Y:S01]  /*9410*/  IMAD R10, R8, R4, R10 ;  /* 0x00000004080a7224 */ /* 0x000fe200078e020a */
[----:B------:R-:W-:Y:S01]  /*9420*/  ISETP.GE.AND P0, PT, R6, RZ, PT ;  /* 0x000000ff0600720c */ /* 0x000fe20003f06270 */
[----:B------:R-:W-:Y:S01]  /*9430*/  IMAD.HI.U32 R4, R12, R9, RZ ;  /* 0x000000090c047227 */ /* 0x000fe200078e00ff */
[----:B------:R-:W-:Y:S02]  /*9440*/  IABS R6, R6 ;  /* 0x0000000600067213 */ /* 0x000fe40000000000 */
[----:B------:R-:W-:Y:S01]  /*9450*/  ISETP.GT.U32.AND P3, PT, R8, R3, PT ;  /* 0x000000030800720c */ /* 0x000fe20003f64070 */
[----:B------:R-:W-:Y:S01]  /*9460*/  IMAD.MOV R4, RZ, RZ, -R4 ;  /* 0x000000ffff047224 */ /* 0x000fe200078e0a04 */
[----:B0-----:R-:W-:Y:S01]  /*9470*/  IABS R7, R2 ;  /* 0x0000000200077213 */ /* 0x001fe20000000000 */
[----:B------:R-:W-:Y:S01]  /*9480*/  IMAD.HI.U32 R0, R12, R6, RZ ;  /* 0x000000060c007227 */ /* 0x000fe200078e00ff */
[----:B------:R-:W-:-:S03]  /*9490*/  ISETP.GT.U32.AND P2, PT, R8, R10, PT ;  /* 0x0000000a0800720c */ /* 0x000fc60003f44070 */
[----:B------:R-:W-:Y:S02]  /*94a0*/  IMAD.MOV R0, RZ, RZ, -R0 ;  /* 0x000000ffff007224 */ /* 0x000fe400078e0a00 */
[----:B------:R-:W-:Y:S02]  /*94b0*/  IMAD R9, R8, R4, R9 ;  /* 0x0000000408097224 */ /* 0x000fe400078e0209 */
[----:B------:R-:W-:-:S04]  /*94c0*/  IMAD.HI.U32 R5, R12, R7, RZ ;  /* 0x000000070c057227 */ /* 0x000fc800078e00ff */
[C---:B------:R-:W-:Y:S01]  /*94d0*/  IMAD R6, R8.reuse, R0, R6 ;  /* 0x0000000008067224 */ /* 0x040fe200078e0206 */
[----:B------:R-:W-:Y:S01]  /*94e0*/  IABS R0, R19 ;  /* 0x0000001300007213 */ /* 0x000fe20000000000 */
[----:B------:R-:W-:Y:S02]  /*94f0*/  IMAD.MOV.U32 R13, RZ, RZ, R11 ;  /* 0x000000ffff0d7224 */ /* 0x000fe400078e000b */
[----:B------:R-:W-:Y:S01]  /*9500*/  @!P3 IMAD.IADD R3, R3, 0x1, -R8 ;  /* 0x000000010303b824 */ /* 0x000fe200078e0a08 */
[C---:B------:R-:W-:Y:S01]  /*9510*/  ISETP.GT.U32.AND P3, PT, R8.reuse, R9, PT ;  /* 0x000000090800720c */ /* 0x040fe20003f64070 */
[----:B------:R-:W-:Y:S02]  /*9520*/  IMAD.MOV R5, RZ, RZ, -R5 ;  /* 0x000000ffff057224 */ /* 0x000fe400078e0a05 */
[----:B------:R-:W-:Y:S01]  /*9530*/  @!P5 IMAD.MOV R13, RZ, RZ, -R13 ;  /* 0x000000ffff0dd224 */ /* 0x000fe200078e0a0d */
[C---:B------:R-:W-:Y:S01]  /*9540*/  ISETP.GT.U32.AND P5, PT, R8.reuse, R6, PT ;  /* 0x000000060800720c */ /* 0x040fe20003fa4070 */
[----:B------:R-:W-:-:S02]  /*9550*/  IMAD R7, R8, R5, R7 ;  /* 0x0000000508077224 */ /* 0x000fc400078e0207 */
[----:B------:R-:W-:Y:S01]  /*9560*/  @!P2 IMAD.IADD R10, R10, 0x1, -R8 ;  /* 0x000000010a0aa824 */ /* 0x000fe200078e0a08 */
[----:B------:R0:W-:Y:S01]  /*9570*/  STL [R1+0x198], R13 ;  /* 0x0001980d01007387 */ /* 0x0001e20000100800 */
[----:B------:R-:W-:Y:S01]  /*9580*/  IMAD.MOV.U32 R16, RZ, RZ, R3 ;  /* 0x000000ffff107224 */ /* 0x000fe200078e0003 */
[----:B------:R-:W-:Y:S01]  /*9590*/  ISETP.GT.U32.AND P2, PT, R8, R7, PT ;  /* 0x000000070800720c */ /* 0x000fe20003f44070 */
[----:B------:R-:W-:-:S04]  /*95a0*/  IMAD.HI.U32 R4, R12, R0, RZ ;  /* 0x000000000c047227 */ /* 0x000fc800078e00ff */
[--C-:B------:R-:W-:Y:S02]  /*95b0*/  @!P3 IMAD.IADD R9, R9, 0x1, -R8.reuse ;  /* 0x000000010909b824 */ /* 0x100fe400078e0a08 */
[----:B------:R-:W-:Y:S01]  /*95c0*/  @!P5 IMAD.IADD R6, R6, 0x1, -R8 ;  /* 0x000000010606d824 */ /* 0x000fe200078e0a08 */
[C---:B------:R-:W-:Y:S01]  /*95d0*/  ISETP.GT.U32.AND P5, PT, R8.reuse, R10, PT ;  /* 0x0000000a0800720c */ /* 0x040fe20003fa4070 */
[----:B0-----:R-:W-:Y:S02]  /*95e0*/  VIADD R13, R15, 0x4e ;  /* 0x0000004e0f0d7836 */ /* 0x001fe40000000000 */
[----:B------:R-:W-:Y:S01]  /*95f0*/  @!P4 IMAD.MOV R16, RZ, RZ, -R16 ;  /* 0x000000ffff10c224 */ /* 0x000fe200078e0a10 */
[C---:B------:R-:W-:Y:S01]  /*9600*/  ISETP.GT.U32.AND P4, PT, R8.reuse, R9, PT ;  /* 0x000000090800720c */ /* 0x040fe20003f84070 */
[----:B------:R-:W-:Y:S01]  /*9610*/  @!P2 IMAD.IADD R7, R7, 0x1, -R8 ;  /* 0x000000010707a824 */ /* 0x000fe200078e0a08 */
[----:B------:R-:W-:Y:S01]  /*9620*/  IABS R11, R13 ;  /* 0x0000000d000b7213 */ /* 0x000fe20000000000 */
[----:B------:R-:W-:Y:S01]  /*9630*/  IMAD.MOV R4, RZ, RZ, -R4 ;  /* 0x000000ffff047224 */ /* 0x000fe200078e0a04 */
[C---:B------:R-:W-:Y:S01]  /*9640*/  ISETP.GT.U32.AND P3, PT, R8.reuse, R6, PT ;  /* 0x000000060800720c */ /* 0x040fe20003f64070 */
[----:B------:R-:W-:Y:S01]  /*9650*/  VIADD R5, R15, 0x4d ;  /* 0x0000004d0f057836 */ /* 0x000fe20000000000 */
[----:B------:R-:W-:Y:S01]  /*9660*/  ISETP.GT.U32.AND P2, PT, R8, R7, PT ;  /* 0x000000070800720c */ /* 0x000fe20003f44070 */
[----:B------:R-:W-:Y:S01]  /*9670*/  IMAD.HI.U32 R3, R12, R11, RZ ;  /* 0x0000000b0c037227 */ /* 0x000fe200078e00ff */
[----:B------:R0:W-:Y:S02]  /*9680*/  STL [R1+0x190], R16 ;  /* 0x0001901001007387 */ /* 0x0001e40000100800 */
[----:B------:R-:W-:Y:S01]  /*9690*/  IABS R18, R5 ;  /* 0x0000000500127213 */ /* 0x000fe20000000000 */
[----:B------:R-:W-:-:S02]  /*96a0*/  IMAD.MOV R3, RZ, RZ, -R3 ;  /* 0x000000ffff037224 */ /* 0x000fc400078e0a03 */
[C---:B------:R-:W-:Y:S02]  /*96b0*/  IMAD R0, R8.reuse, R4, R0 ;  /* 0x0000000408007224 */ /* 0x040fe400078e0200 */
[----:B------:R-:W-:Y:S02]  /*96c0*/  IMAD R11, R8, R3, R11 ;  /* 0x00000003080b7224 */ /* 0x000fe400078e020b */
[--C-:B------:R-:W-:Y:S01]  /*96d0*/  @!P5 IMAD.IADD R10, R10, 0x1, -R8.reuse ;  /* 0x000000010a0ad824 */ /* 0x100fe200078e0a08 */
[C---:B------:R-:W-:Y:S01]  /*96e0*/  ISETP.GT.U32.AND P5, PT, R8.reuse, R0, PT ;  /* 0x000000000800720c */ /* 0x040fe20003fa4070 */
[--C-:B------:R-:W-:Y:S01]  /*96f0*/  @!P4 IMAD.IADD R9, R9, 0x1, -R8.reuse ;  /* 0x000000010909c824 */ /* 0x100fe200078e0a08 */
[----:B------:R-:W-:Y:S01]  /*9700*/  ISETP.GT.U32.AND P4, PT, R8, R11, PT ;  /* 0x0000000b0800720c */ /* 0x000fe20003f84070 */
[C---:B------:R-:W-:Y:S02]  /*9710*/  VIADD R4, R15.reuse, 0x4c ;  /* 0x0000004c0f047836 */ /* 0x040fe40000000000 */
[--C-:B------:R-:W-:Y:S01]  /*9720*/  @!P3 IMAD.IADD R6, R6, 0x1, -R8.reuse ;  /* 0x000000010606b824 */ /* 0x100fe200078e0a08 */
[----:B------:R-:W-:Y:S01]  /*9730*/  ISETP.GE.AND P3, PT, R2, RZ, PT ;  /* 0x000000ff0200720c */ /* 0x000fe20003f66270 */
[----:B------:R-:W-:Y:S01]  /*9740*/  VIADD R2, R15, 0x4b ;  /* 0x0000004b0f027836 */ /* 0x000fe20000000000 */
[----:B------:R-:W-:Y:S01]  /*9750*/  IABS R17, R4 ;  /* 0x0000000400117213 */ /* 0x000fe20000000000 */
[----:B------:R-:W-:Y:S01]  /*9760*/  @!P2 IMAD.IADD R7, R7, 0x1, -R8 ;  /* 0x000000010707a824 */ /* 0x000fe200078e0a08 */
[----:B------:R-:W-:Y:S01]  /*9770*/  ISETP.GE.AND P2, PT, R19, RZ, PT ;  /* 0x000000ff1300720c */ /* 0x000fe20003f46270 */
[----:B------:R-:W-:Y:S01]  /*9780*/  IMAD.MOV.U32 R21, RZ, RZ, R10 ;  /* 0x000000ffff157224 */ /* 0x000fe200078e000a */
[----:B------:R-:W-:Y:S01]  /*9790*/  IABS R19, R2 ;  /* 0x0000000200137213 */ /* 0x000fe20000000000 */
[----:B------:R-:W-:-:S04]  /*97a0*/  IMAD.HI.U32 R3, R12, R17, RZ ;  /* 0x000000110c037227 */ /* 0x000fc800078e00ff */
[--C-:B------:R-:W-:Y:S01]  /*97b0*/  @!P5 IMAD.IADD R0, R0, 0x1, -R8.reuse ;  /* 0x000000010000d824 */ /* 0x100fe200078e0a08 */
[----:B------:R-:W-:Y:S01]  /*97c0*/  ISETP.GE.AND P5, PT, R13, RZ, PT ;  /* 0x000000ff0d00720c */ /* 0x000fe20003fa6270 */
[----:B------:R-:W-:Y:S02]  /*97d0*/  @!P4 IMAD.IADD R11, R11, 0x1, -R8 ;  /* 0x000000010b0bc824 */ /* 0x000fe400078e0a08 */
[----:B------:R-:W-:Y:S01]  /*97e0*/  IMAD.MOV.U32 R13, RZ, RZ, R19 ;  /* 0x000000ffff0d7224 */ /* 0x000fe200078e0013 */
[C---:B------:R-:W-:Y:S01]  /*97f0*/  ISETP.GT.U32.AND P4, PT, R8.reuse, R0, PT ;  /* 0x000000000800720c */ /* 0x040fe20003f84070 */
[----:B------:R-:W-:Y:S02]  /*9800*/  IMAD.MOV R3, RZ, RZ, -R3 ;  /* 0x000000ffff037224 */ /* 0x000fe400078e0a03 */
[----:B------:R-:W-:Y:S01]  /*9810*/  @!P6 IMAD.MOV R21, RZ, RZ, -R21 ;  /* 0x000000ffff15e224 */ /* 0x000fe200078e0a15 */
[----:B------:R-:W-:Y:S01]  /*9820*/  ISETP.GT.U32.AND P6, PT, R8, R11, PT ;  /* 0x0000000b0800720c */ /* 0x000fe20003fc4070 */
[----:B------:R-:W-:-:S03]  /*9830*/  IMAD.HI.U32 R10, R12, R13, RZ ;  /* 0x0000000d0c0a7227 */ /* 0x000fc600078e00ff */
[----:B------:R1:W-:Y:S01]  /*9840*/  STL [R1+0x7c], R21 ;  /* 0x00007c1501007387 */ /* 0x0003e20000100800 */
[----:B------:R-:W-:Y:S02]  /*9850*/  IMAD R17, R8, R3, R17 ;  /* 0x0000000308117224 */ /* 0x000fe400078e0211 */
[----:B------:R-:W-:Y:S02]  /*9860*/  IMAD.MOV.U32 R20, RZ, RZ, R6 ;  /* 0x000000ffff147224 */ /* 0x000fe400078e0006 */
[----:B------:R-:W-:Y:S02]  /*9870*/  IMAD.MOV R6, RZ, RZ, -R10 ;  /* 0x000000ffff067224 */ /* 0x000fe400078e0a0a */
[----:B0-----:R-:W-:-:S04]  /*9880*/  IMAD.HI.U32 R16, R12, R18, RZ ;  /* 0x000000120c107227 */ /* 0x001fc800078e00ff */
[----:B------:R-:W-:Y:S01]  /*9890*/  @!P3 IMAD.MOV R7, RZ, RZ, -R7 ;  /* 0x000000ffff07b224 */ /* 0x000fe200078e0a07 */
[C---:B------:R-:W-:Y:S01]  /*98a0*/  ISETP.GT.U32.AND P3, PT, R8.reuse, R17, PT ;  /* 0x000000110800720c */ /* 0x040fe20003f64070 */
[C---:B------:R-:W-:Y:S02]  /*98b0*/  IMAD R13, R8.reuse, R6, R13 ;  /* 0x00000006080d7224 */ /* 0x040fe400078e020d */
[----:B------:R-:W-:Y:S02]  /*98c0*/  IMAD.MOV R16, RZ, RZ, -R16 ;  /* 0x000000ffff107224 */ /* 0x000fe400078e0a10 */
[----:B------:R-:W-:Y:S02]  /*98d0*/  @!P0 IMAD.MOV R20, RZ, RZ, -R20 ;  /* 0x000000ffff148224 */ /* 0x000fe400078e0a14 */
[----:B------:R-:W-:Y:S01]  /*98e0*/  @!P6 IMAD.IADD R11, R11, 0x1, -R8 ;  /* 0x000000010b0be824 */ /* 0x000fe200078e0a08 */
[C---:B------:R-:W-:Y:S01]  /*98f0*/  ISETP.GT.U32.AND P6, PT, R8.reuse, R13, PT ;  /* 0x0000000d0800720c */ /* 0x040fe20003fc4070 */
[----:B------:R-:W-:Y:S01]  /*9900*/  IMAD R18, R8, R16, R18 ;  /* 0x0000001008127224 */ /* 0x000fe200078e0212 */
[----:B------:R-:W-:Y:S01]  /*9910*/  STL [R1+0x174], R20 ;  /* 0x0001741401007387 */ /* 0x000fe20000100800 */
[----:B------:R-:W-:Y:S01]  /*9920*/  @!P1 IMAD.MOV R9, RZ, RZ, -R9 ;  /* 0x000000ffff099224 */ /* 0x000fe200078e0a09 */
[----:B------:R-:W-:Y:S01]  /*9930*/  ISETP.GE.AND P1, PT, R5, RZ, PT ;  /* 0x000000ff0500720c */ /* 0x000fe20003f26270 */
[--C-:B------:R-:W-:Y:S01]  /*9940*/  @!P4 IMAD.IADD R0, R0, 0x1, -R8.reuse ;  /* 0x000000010000c824 */ /* 0x100fe200078e0a08 */
[----:B------:R-:W-:Y:S01]  /*9950*/  ISETP.GT.U32.AND P0, PT, R8, R18, PT ;  /* 0x000000120800720c */ /* 0x000fe20003f04070 */
[----:B------:R-:W-:Y:S01]  /*9960*/  @!P3 IMAD.IADD R17, R17, 0x1, -R8 ;  /* 0x000000011111b824 */ /* 0x000fe200078e0a08 */
[----:B------:R-:W-:Y:S01]  /*9970*/  STL [R1+0x178], R9 ;  /* 0x0001780901007387 */ /* 0x000fe20000100800 */
[----:B------:R-:W-:Y:S01]  /*9980*/  ISETP.GE.AND P4, PT, R4, RZ, PT ;  /* 0x000000ff0400720c */ /* 0x000fe20003f86270 */
[----:B------:R-:W-:-:S02]  /*9990*/  VIADD R4, R15, 0x49 ;  /* 0x000000490f047836 */ /* 0x000fc40000000000 */
[----:B------:R0:W-:Y:S01]  /*99a0*/  STL [R1+0x17c], R7 ;  /* 0x00017c0701007387 */ /* 0x0001e20000100800 */
[--C-:B------:R-:W-:Y:S02]  /*99b0*/  @!P6 IMAD.IADD R13, R13, 0x1, -R8.reuse ;  /* 0x000000010d0de824 */ /* 0x100fe400078e0a08 */
[C---:B------:R-:W-:Y:S01]  /*99c0*/  VIADD R3, R15.reuse, 0x4a ;  /* 0x0000004a0f037836 */ /* 0x040fe20000000000 */
[----:B------:R-:W-:Y:S01]  /*99d0*/  IABS R6, R4 ;  /* 0x0000000400067213 */ /* 0x000fe20000000000 */
[----:B------:R-:W-:Y:S01]  /*99e0*/  VIADD R5, R15, 0x48 ;  /* 0x000000480f057836 */ /* 0x000fe20000000000 */
[----:B------:R-:W-:Y:S01]  /*99f0*/  ISETP.GT.U32.AND P6, PT, R8, R13, PT ;  /* 0x0000000d0800720c */ /* 0x000fe20003fc4070 */
[----:B------:R-:W-:Y:S01]  /*9a00*/  @!P0 IMAD.IADD R18, R18, 0x1, -R8 ;  /* 0x0000000112128824 */ /* 0x000fe200078e0a08 */
[----:B------:R-:W-:Y:S01]  /*9a10*/  IABS R10, R3 ;  /* 0x00000003000a7213 */ /* 0x000fe20000000000 */
[----:B-1----:R-:W-:Y:S01]  /*9a20*/  IMAD.MOV.U32 R21, RZ, RZ, R11 ;  /* 0x000000ffff157224 */ /* 0x002fe200078e000b */
[----:B------:R-:W-:Y:S01]  /*9a30*/  ISETP.GE.AND P0, PT, R2, RZ, PT ;  /* 0x000000ff0200720c */ /* 0x000fe20003f06270 */
[----:B0-----:R-:W-:Y:S01]  /*9a40*/  IMAD.MOV.U32 R7, RZ, RZ, R0 ;  /* 0x000000ffff077224 */ /* 0x001fe200078e0000 */
[----:B------:R-:W-:Y:S01]  /*9a50*/  ISETP.GT.U32.AND P3, PT, R8, R18, PT ;  /* 0x000000120800720c */ /* 0x000fe20003f64070 */
[----:B------:R-:W-:Y:S01]  /*9a60*/  IMAD.HI.U32 R2, R12, R10, RZ ;  /* 0x0000000a0c027227 */ /* 0x000fe200078e00ff */
[----:B------:R-:W-:-:S03]  /*9a70*/  IABS R16, R5 ;  /* 0x0000000500107213 */ /* 0x000fc60000000000 */
[----:B------:R-:W-:Y:S01]  /*9a80*/  @!P2 IMAD.MOV R7, RZ, RZ, -R7 ;  /* 0x000000ffff07a224 */ /* 0x000fe200078e0a07 */
[C---:B------:R-:W-:Y:S01]  /*9a90*/  ISETP.GT.U32.AND P2, PT, R8.reuse, R17, PT ;  /* 0x000000110800720c */ /* 0x040fe20003f44070 */
[----:B------:R-:W-:Y:S02]  /*9aa0*/  IMAD.MOV R2, RZ, RZ, -R2 ;  /* 0x000000ffff027224 */ /* 0x000fe400078e0a02 */
[----:B------:R-:W-:Y:S01]  /*9ab0*/  @!P6 IMAD.IADD R13, R13, 0x1, -R8 ;  /* 0x000000010d0de824 */ /* 0x000fe200078e0a08 */
[----:B------:R0:W-:Y:S01]  /*9ac0*/  STL [R1+0x180], R7 ;  /* 0x0001800701007387 */ /* 0x0001e20000100800 */
[----:B------:R-:W-:Y:S02]  /*9ad0*/  IMAD R10, R8, R2, R10 ;  /* 0x00000002080a7224 */ /* 0x000fe400078e020a */
[----:B------:R-:W-:Y:S02]  /*9ae0*/  @!P3 IMAD.IADD R18, R18, 0x1, -R8 ;  /* 0x000000011212b824 */ /* 0x000fe400078e0a08 */
[----:B------:R-:W-:Y:S01]  /*9af0*/  VIADD R0, R15, 0x47 ;  /* 0x000000470f007836 */ /* 0x000fe20000000000 */
[----:B------:R-:W-:Y:S01]  /*9b00*/  ISETP.GT.U32.AND P3, PT, R8, R10, PT ;  /* 0x0000000a0800720c */ /* 0x000fe20003f64070 */
[----:B------:R-:W-:-:S02]  /*9b10*/  IMAD.MOV.U32 R20, RZ, RZ, R18 ;  /* 0x000000ffff147224 */ /* 0x000fc400078e0012 */
[----:B------:R-:W-:Y:S01]  /*9b20*/  @!P2 IMAD.IADD R17, R17, 0x1, -R8 ;  /* 0x000000011111a824 */ /* 0x000fe200078e0a08 */
[----:B------:R-:W-:Y:S01]  /*9b30*/  ISETP.GE.AND P2, PT, R3, RZ, PT ;  /* 0x000000ff0300720c */ /* 0x000fe20003f46270 */
[----:B0-----:R-:W-:Y:S01]  /*9b40*/  IMAD.HI.U32 R7, R12, R6, RZ ;  /* 0x000000060c077227 */ /* 0x001fe200078e00ff */
[----:B------:R-:W-:-:S03]  /*9b50*/  IABS R2, R0 ;  /* 0x0000000000027213 */ /* 0x000fc60000000000 */
[----:B------:R-:W-:Y:S02]  /*9b60*/  IMAD.MOV R7, RZ, RZ, -R7 ;  /* 0x000000ffff077224 */ /* 0x000fe400078e0a07 */
[----:B------:R-:W-:-:S04]  /*9b70*/  IMAD.HI.U32 R19, R12, R16, RZ ;  /* 0x000000100c137227 */ /* 0x000fc800078e00ff */
[C---:B------:R-:W-:Y:S02]  /*9b80*/  IMAD R3, R8.reuse, R7, R6 ;  /* 0x0000000708037224 */ /* 0x040fe400078e0206 */
[----:B------:R-:W-:Y:S02]  /*9b90*/  VIADD R7, R15, 0x46 ;  /* 0x000000460f077836 */ /* 0x000fe40000000000 */
[----:B------:R-:W-:Y:S01]  /*9ba0*/  @!P1 IMAD.MOV R20, RZ, RZ, -R20 ;  /* 0x000000ffff149224 */ /* 0x000fe200078e0a14 */
[----:B------:R-:W-:Y:S01]  /*9bb0*/  ISETP.GT.U32.AND P6, PT, R8, R3, PT ;  /* 0x000000030800720c */ /* 0x000fe20003fc4070 */
[----:B------:R-:W-:Y:S01]  /*9bc0*/  @!P3 IMAD.IADD R10, R10, 0x1, -R8 ;  /* 0x000000010a0ab824 */ /* 0x000fe200078e0a08 */
[----:B------:R-:W-:Y:S01]  /*9bd0*/  IABS R9, R7 ;  /* 0x0000000700097213 */ /* 0x000fe20000000000 */
[----:B------:R-:W-:Y:S01]  /*9be0*/  IMAD.HI.U32 R6, R12, R2, RZ ;  /* 0x000000020c067227 */ /* 0x000fe200078e00ff */
[----:B------:R-:W-:-:S03]  /*9bf0*/  ISETP.GE.AND P3, PT, R4, RZ, PT ;  /* 0x000000ff0400720c */ /* 0x000fc60003f66270 */
[----:B------:R-:W-:-:S04]  /*9c00*/  IMAD.HI.U32 R11, R12, R9, RZ ;  /* 0x000000090c0b7227 */ /* 0x000fc800078e00ff */
[----:B------:R-:W-:Y:S02]  /*9c10*/  IMAD.MOV R19, RZ, RZ, -R19 ;  /* 0x000000ffff137224 */ /* 0x000fe400078e0a13 */
[----:B------:R-:W-:Y:S02]  /*9c20*/  @!P6 IMAD.IADD R3, R3, 0x1, -R8 ;  /* 0x000000010303e824 */ /* 0x000fe400078e0a08 */
[----:B------:R-:W-:Y:S01]  /*9c30*/  @!P5 IMAD.MOV R21, RZ, RZ, -R21 ;  /* 0x000000ffff15d224 */ /* 0x000fe200078e0a15 */
[C---:B------:R-:W-:Y:S01]  /*9c40*/  ISETP.GT.U32.AND P5, PT, R8.reuse, R10, PT ;  /* 0x0000000a0800720c */ /* 0x040fe20003fa4070 */
[----:B------:R-:W-:Y:S01]  /*9c50*/  IMAD.MOV R11, RZ, RZ, -R11 ;  /* 0x000000ffff0b7224 */ /* 0x000fe200078e0a0b */
[C---:B------:R-:W-:Y:S01]  /*9c60*/  ISETP.GT.U32.AND P1, PT, R8.reuse, R3, PT ;  /* 0x000000030800720c */ /* 0x040fe20003f24070 */
[----:B------:R-:W-:Y:S01]  /*9c70*/  IMAD.MOV R6, RZ, RZ, -R6 ;  /* 0x000000ffff067224 */ /* 0x000fe200078e0a06 */
[----:B------:R-:W-:Y:S01]  /*9c80*/  STL [R1+0x58], R21 ;  /* 0x0000581501007387 */ /* 0x000fe20000100800 */
[----:B------:R-:W-:-:S02]  /*9c90*/  IMAD R16, R8, R19, R16 ;  /* 0x0000001308107224 */ /* 0x000fc400078e0210 */
[C---:B------:R-:W-:Y:S01]  /*9ca0*/  IMAD R9, R8.reuse, R11, R9 ;  /* 0x0000000b08097224 */ /* 0x040fe200078e0209 */
[----:B------:R0:W-:Y:S01]  /*9cb0*/  STL [R1+0x54], R20 ;  /* 0x0000541401007387 */ /* 0x0001e20000100800 */
[C---:B------:R-:W-:Y:S01]  /*9cc0*/  IMAD R2, R8.reuse, R6, R2 ;  /* 0x0000000608027224 */ /* 0x040fe200078e0202 */
[C---:B------:R-:W-:Y:S01]  /*9cd0*/  ISETP.GT.U32.AND P6, PT, R8.reuse, R16, PT ;  /* 0x000000100800720c */ /* 0x040fe20003fc4070 */
[----:B------:R-:W-:Y:S01]  /*9ce0*/  @!P4 IMAD.MOV R17, RZ, RZ, -R17 ;  /* 0x000000ffff11c224 */ /* 0x000fe200078e0a11 */
[----:B------:R-:W-:Y:S01]  /*9cf0*/  ISETP.GE.AND P4, PT, R5, RZ, PT ;  /* 0x000000ff0500720c */ /* 0x000fe20003f86270 */
[----:B------:R-:W-:Y:S01]  /*9d00*/  @!P0 IMAD.MOV R13, RZ, RZ, -R13 ;  /* 0x000000ffff0d8224 */ /* 0x000fe200078e0a0d */
[C---:B------:R-:W-:Y:S01]  /*9d10*/  ISETP.GT.U32.AND P0, PT, R8.reuse, R2, PT ;  /* 0x000000020800720c */ /* 0x040fe20003f04070 */
[--C-:B------:R-:W-:Y:S01]  /*9d20*/  @!P1 IMAD.IADD R3, R3, 0x1, -R8.reuse ;  /* 0x0000000103039824 */ /* 0x100fe200078e0a08 */
[----:B------:R-:W-:Y:S01]  /*9d30*/  ISETP.GT.U32.AND P1, PT, R8, R9, PT ;  /* 0x000000090800720c */ /* 0x000fe20003f24070 */
[--C-:B------:R-:W-:Y:S01]  /*9d40*/  @!P5 IMAD.IADD R10, R10, 0x1, -R8.reuse ;  /* 0x000000010a0ad824 */ /* 0x100fe200078e0a08 */
[----:B------:R-:W-:Y:S01]  /*9d50*/  STL [R1+0x50], R17 ;  /* 0x0000501101007387 */ /* 0x000fe20000100800 */
[C---:B------:R-:W-:Y:S01]  /*9d60*/  VIADD R4, R15.reuse, 0x45 ;  /* 0x000000450f047836 */ /* 0x040fe20000000000 */
[----:B------:R-:W-:Y:S01]  /*9d70*/  ISETP.GE.AND P5, PT, R0, RZ, PT ;  /* 0x000000ff0000720c */ /* 0x000fe20003fa6270 */
[C---:B------:R-:W-:Y:S01]  /*9d80*/  VIADD R0, R15.reuse, 0x44 ;  /* 0x000000440f007836 */ /* 0x040fe20000000000 */
[----:B------:R1:W-:Y:S01]  /*9d90*/  STL [R1+0x4c], R13 ;  /* 0x00004c0d01007387 */ /* 0x0003e20000100800 */
[--C-:B------:R-:W-:Y:S01]  /*9da0*/  @!P6 IMAD.IADD R16, R16, 0x1, -R8.reuse ;  /* 0x000000011010e824 */ /* 0x100fe200078e0a08 */
[----:B------:R-:W-:Y:S01]  /*9db0*/  IABS R6, R4 ;  /* 0x0000000400067213 */ /* 0x000fe20000000000 */
[----:B0-----:R-:W-:Y:S01]  /*9dc0*/  VIADD R20, R15, 0x30 ;  /* 0x000000300f147836 */ /* 0x001fe20000000000 */
[----:B------:R-:W-:Y:S01]  /*9dd0*/  IABS R11, R0 ;  /* 0x00000000000b7213 */ /* 0x000fe20000000000 */
[--C-:B------:R-:W-:Y:S01]  /*9de0*/  @!P0 IMAD.IADD R2, R2, 0x1, -R8.reuse ;  /* 0x0000000102028824 */ /* 0x100fe200078e0a08 */
[----:B------:R-:W-:Y:S01]  /*9df0*/  ISETP.GT.U32.AND P0, PT, R8, R16, PT ;  /* 0x000000100800720c */ /* 0x000fe20003f04070 */
[----:B------:R-:W-:Y:S01]  /*9e00*/  @!P1 IMAD.IADD R9, R9, 0x1, -R8 ;  /* 0x0000000109099824 */ /* 0x000fe200078e0a08 */
[----:B------:R-:W-:Y:S01]  /*9e10*/  ISETP.GE.AND P6, PT, R7, RZ, PT ;  /* 0x000000ff0700720c */ /* 0x000fe20003fc6270 */
[----:B------:R-:W-:Y:S01]  /*9e20*/  IMAD.HI.U32 R5, R12, R6, RZ ;  /* 0x000000060c057227 */ /* 0x000fe200078e00ff */
[----:B------:R-:W-:-:S02]  /*9e30*/  IABS R21, R20 ;  /* 0x0000001400157213 */ /* 0x000fc40000000000 */
[C---:B------:R-:W-:Y:S01]  /*9e40*/  ISETP.GT.U32.AND P1, PT, R8.reuse, R9, PT ;  /* 0x000000090800720c */ /* 0x040fe20003f24070 */
[----:B-1----:R-:W-:Y:S02]  /*9e50*/  IMAD.MOV.U32 R13, RZ, RZ, R10 ;  /* 0x000000ffff0d7224 */ /* 0x002fe400078e000a */
[----:B------:R-:W-:Y:S02]  /*9e60*/  IMAD.MOV R5, RZ, RZ, -R5 ;  /* 0x000000ffff057224 */ /* 0x000fe400078e0a05 */
[----:B------:R-:W-:Y:S01]  /*9e70*/  @!P2 IMAD.MOV R13, RZ, RZ, -R13 ;  /* 0x000000ffff0da224 */ /* 0x000fe200078e0a0d */
[C---:B------:R-:W-:Y:S01]  /*9e80*/  ISETP.GT.U32.AND P2, PT, R8.reuse, R2, PT ;  /* 0x000000020800720c */ /* 0x040fe20003f44070 */
[----:B------:R-:W-:Y:S02]  /*9e90*/  IMAD R6, R8, R5, R6 ;  /* 0x0000000508067224 */ /* 0x000fe400078e0206 */
[--C-:B------:R-:W-:Y:S01]  /*9ea0*/  @!P0 IMAD.IADD R16, R16, 0x1, -R8.reuse ;  /* 0x0000000110108824 */ /* 0x100fe200078e0a08 */
[----:B------:R0:W-:Y:S01]  /*9eb0*/  STL [R1+0x48], R13 ;  /* 0x0000480d01007387 */ /* 0x0001e20000100800 */
[----:B------:R-:W-:Y:S01]  /*9ec0*/  VIADD R7, R15, 0x43 ;  /* 0x000000430f077836 */ /* 0x000fe20000000000 */
[----:B------:R-:W-:Y:S01]  /*9ed0*/  ISETP.GT.U32.AND P0, PT, R8, R6, PT ;  /* 0x000000060800720c */ /* 0x000fe20003f04070 */
[----:B------:R-:W-:-:S02]  /*9ee0*/  @!P1 IMAD.IADD R9, R9, 0x1, -R8 ;  /* 0x0000000109099824 */ /* 0x000fc400078e0a08 */
[----:B------:R-:W-:Y:S01]  /*9ef0*/  IMAD.MOV.U32 R17, RZ, RZ, R16 ;  /* 0x000000ffff117224 */ /* 0x000fe200078e0010 */
[----:B------:R-:W-:Y:S01]  /*9f00*/  IABS R10, R7 ;  /* 0x00000007000a7213 */ /* 0x000fe20000000000 */
[----:B------:R-:W-:Y:S02]  /*9f10*/  @!P6 IMAD.MOV R9, RZ, RZ, -R9 ;  /* 0x000000ffff09e224 */ /* 0x000fe400078e0a09 */
[----:B------:R-:W-:Y:S01]  /*9f20*/  @!P2 IMAD.IADD R2, R2, 0x1, -R8 ;  /* 0x000000010202a824 */ /* 0x000fe200078e0a08 */
[----:B------:R-:W-:Y:S01]  /*9f30*/  ISETP.GE.AND P2, PT, R0, RZ, PT ;  /* 0x000000ff0000720c */ /* 0x000fe20003f46270 */
[----:B0-----:R-:W-:Y:S02]  /*9f40*/  IMAD.MOV.U32 R13, RZ, RZ, R3 ;  /* 0x000000ffff0d7224 */ /* 0x001fe400078e0003 */
[----:B------:R-:W-:-:S04]  /*9f50*/  IMAD.HI.U32 R3, R12, R11, RZ ;  /* 0x0000000b0c037227 */ /* 0x000fc800078e00ff */
[----:B------:R-:W-:Y:S02]  /*9f60*/  IMAD.MOV R3, RZ, RZ, -R3 ;  /* 0x000000ffff037224 */ /* 0x000fe400078e0a03 */
[----:B------:R-:W-:Y:S01]  /*9f70*/  @!P3 IMAD.MOV R13, RZ, RZ, -R13 ;  /* 0x000000ffff0db224 */ /* 0x000fe200078e0a0d */
[----:B------:R-:W-:Y:S01]  /*9f80*/  ISETP.GE.AND P3, PT, R4, RZ, PT ;  /* 0x000000ff0400720c */ /* 0x000fe20003f66270 */
[----:B------:R-:W-:Y:S02]  /*9f90*/  IMAD R11, R8, R3, R11 ;  /* 0x00000003080b7224 */ /* 0x000fe400078e020b */
[C---:B------:R-:W-:Y:S01]  /*9fa0*/  VIADD R3, R15.reuse, 0x42 ;  /* 0x000000420f037836 */ /* 0x040fe20000000000 */
[----:B------:R0:W-:Y:S01]  /*9fb0*/  STL [R1+0x170], R13 ;  /* 0x0001700d01007387 */ /* 0x0001e20000100800 */
[----:B------:R-:W-:Y:S01]  /*9fc0*/  @!P0 IMAD.IADD R6, R6, 0x1, -R8 ;  /* 0x0000000106068824 */ /* 0x000fe200078e0a08 */
[C---:B------:R-:W-:Y:S01]  /*9fd0*/  ISETP.GT.U32.AND P1, PT, R8.reuse, R11, PT ;  /* 0x0000000b0800720c */ /* 0x040fe20003f24070 */
[----:B------:R-:W-:Y:S01]  /*9fe0*/  VIADD R4, R15, 0x41 ;  /* 0x000000410f047836 */ /* 0x000fe20000000000 */
[----:B------:R-:W-:Y:S01]  /*9ff0*/  IABS R0, R3 ;  /* 0x0000000300007213 */ /* 0x000fe20000000000 */
[----:B------:R-:W-:Y:S01]  /*a000*/  @!P4 IMAD.MOV R17, RZ, RZ, -R17 ;  /* 0x000000ffff11c224 */ /* 0x000fe200078e0a11 */
[----:B------:R-:W-:Y:S01]  /*a010*/  ISETP.GT.U32.AND P4, PT, R8, R6, PT ;  /* 0x000000060800720c */ /* 0x000fe20003f84070 */
[----:B------:R-:W-:Y:S01]  /*a020*/  IMAD.MOV.U32 R16, RZ, RZ, R2 ;  /* 0x000000ffff107224 */ /* 0x000fe200078e0002 */
[----:B------:R-:W-:Y:S01]  /*a030*/  ISETP.GE.AND P0, PT, R7, RZ, PT ;  /* 0x000000ff0700720c */ /* 0x000fe20003f06270 */
[C---:B------:R-:W-:Y:S01]  /*a040*/  IMAD.HI.U32 R7, R12.reuse, R0, RZ ;  /* 0x000000000c077227 */ /* 0x040fe200078e00ff */
[----:B------:R-:W-:Y:S01]  /*a050*/  IABS R5, R4 ;  /* 0x0000000400057213 */ /* 0x000fe20000000000 */
[----:B------:R-:W-:Y:S01]  /*a060*/  STL [R1+0x80], R17 ;  /* 0x0000801101007387 */ /* 0x000fe20000100800 */
[----:B------:R-:W-:Y:S01]  /*a070*/  ISETP.GE.AND P6, PT, R3, RZ, PT ;  /* 0x000000ff0300720c */ /* 0x000fe20003fc6270 */
[----:B0-----:R-:W-:-:S04]  /*a080*/  IMAD.HI.U32 R13, R12, R10, RZ ;  /* 0x0000000a0c0d7227 */ /* 0x001fc800078e00ff */
[----:B------:R-:W-:Y:S02]  /*a090*/  @!P1 IMAD.IADD R11, R11, 0x1, -R8 ;  /* 0x000000010b0b9824 */ /* 0x000fe400078e0a08 */
[----:B------:R-:W-:Y:S02]  /*a0a0*/  IMAD.MOV R13, RZ, RZ, -R13 ;  /* 0x000000ffff0d7224 */ /* 0x000fe400078e0a0d */
[----:B------:R-:W-:Y:S01]  /*a0b0*/  IMAD.MOV R3, RZ, RZ, -R7 ;  /* 0x000000ffff037224 */ /* 0x000fe200078e0a07 */
[C---:B------:R-:W-:Y:S01]  /*a0c0*/  ISETP.GT.U32.AND P1, PT, R8.reuse, R11, PT ;  /* 0x0000000b0800720c */ /* 0x040fe20003f24070 */
[----:B------:R-:W-:Y:S02]  /*a0d0*/  IMAD R10, R8, R13, R10 ;  /* 0x0000000d080a7224 */ /* 0x000fe400078e020a */
[----:B------:R-:W-:-:S04]  /*a0e0*/  IMAD.HI.U32 R2, R12, R5, RZ ;  /* 0x000000050c027227 */ /* 0x000fc800078e00ff */
[----:B------:R-:W-:Y:S01]  /*a0f0*/  @!P5 IMAD.MOV R16, RZ, RZ, -R16 ;  /* 0x000000ffff10d224 */ /* 0x000fe200078e0a10 */
[C---:B------:R-:W-:Y:S01]  /*a100*/  ISETP.GT.U32.AND P5, PT, R8.reuse, R10, PT ;  /* 0x0000000a0800720c */ /* 0x040fe20003fa4070 */
[----:B------:R-:W-:Y:S02]  /*a110*/  IMAD R0, R8, R3, R0 ;  /* 0x0000000308007224 */ /* 0x000fe400078e0200 */
[----:B------:R-:W-:Y:S01]  /*a120*/  IMAD.MOV R2, RZ, RZ, -R2 ;  /* 0x000000ffff027224 */ /* 0x000fe200078e0a02 */
[----:B------:R0:W-:Y:S01]  /*a130*/  STL [R1+0x84], R16 ;  /* 0x0000841001007387 */ /* 0x0001e20000100800 */
[--C-:B------:R-:W-:Y:S01]  /*a140*/  @!P4 IMAD.IADD R6, R6, 0x1, -R8.reuse ;  /* 0x000000010606c824 */ /* 0x100fe200078e0a08 */
[----:B------:R-:W-:Y:S01]  /*a150*/  ISETP.GE.AND P4, PT, R4, RZ, PT ;  /* 0x000000ff0400720c */ /* 0x000fe20003f86270 */
[----:B------:R-:W-:Y:S01]  /*a160*/  @!P1 IMAD.IADD R11, R11, 0x1, -R8 ;  /* 0x000000010b0b9824 */ /* 0x000fe200078e0a08 */
[C---:B------:R-:W-:Y:S01]  /*a170*/  ISETP.GT.U32.AND P1, PT, R8.reuse, R0, PT ;  /* 0x000000000800720c */ /* 0x040fe20003f24070 */
[----:B------:R-:W-:Y:S01]  /*a180*/  IMAD R5, R8, R2, R5 ;  /* 0x0000000208057224 */ /* 0x000fe200078e0205 */
[----:B------:R1:W-:Y:S01]  /*a190*/  STL [R1+0xa0], R9 ;  /* 0x0000a00901007387 */ /* 0x0003e20000100800 */
[----:B------:R-:W-:-:S02]  /*a1a0*/  VIADD R7, R15, 0x40 ;  /* 0x000000400f077836 */ /* 0x000fc40000000000 */
[----:B------:R-:W-:Y:S02]  /*a1b0*/  @!P5 IMAD.IADD R10, R10, 0x1, -R8 ;  /* 0x000000010a0ad824 */ /* 0x000fe400078e0a08 */
[----:B0-----:R-:W-:Y:S01]  /*a1c0*/  IMAD.MOV.U32 R16, RZ, RZ, R6 ;  /* 0x000000ffff107224 */ /* 0x001fe200078e0006 */
[----:B------:R-:W-:Y:S01]  /*a1d0*/  IABS R4, R7 ;  /* 0x0000000700047213 */ /* 0x000fe20000000000 */
[----:B------:R-:W-:Y:S01]  /*a1e0*/  VIADD R3, R15, 0x3f ;  /* 0x0000003f0f037836 */ /* 0x000fe20000000000 */
[C---:B------:R-:W-:Y:S01]  /*a1f0*/  ISETP.GT.U32.AND P5, PT, R8.reuse, R10, PT ;  /* 0x0000000a0800720c */ /* 0x040fe20003fa4070 */
[----:B------:R-:W-:Y:S01]  /*a200*/  @!P3 IMAD.MOV R16, RZ, RZ, -R16 ;  /* 0x000000ffff10b224 */ /* 0x000fe200078e0a10 */
[----:B------:R-:W-:Y:S01]  /*a210*/  ISETP.GT.U32.AND P3, PT, R8, R5, PT ;  /* 0x000000050800720c */ /* 0x000fe20003f64070 */
[----:B------:R-:W-:Y:S01]  /*a220*/  @!P1 IMAD.IADD R0, R0, 0x1, -R8 ;  /* 0x0000000100009824 */ /* 0x000fe200078e0a08 */
[----:B-1----:R-:W-:Y:S01]  /*a230*/  IABS R9, R3 ;  /* 0x0000000300097213 */ /* 0x002fe20000000000 */
[----:B------:R-:W-:Y:S01]  /*a240*/  IMAD.MOV.U32 R13, RZ, RZ, R11 ;  /* 0x000000ffff0d7224 */ /* 0x000fe200078e000b */
[----:B------:R-:W-:Y:S01]  /*a250*/  STL [R1+0x104], R16 ;  /* 0x0001041001007387 */ /* 0x000fe20000100800 */
[----:B------:R-:W-:Y:S01]  /*a260*/  IMAD.HI.U32 R11, R12, R4, RZ ;  /* 0x000000040c0b7227 */ /* 0x000fe200078e00ff */
[----:B------:R-:W-:-:S03]  /*a270*/  ISETP.GT.U32.AND P1, PT, R8, R0, PT ;  /* 0x000000000800720c */ /* 0x000fc60003f24070 */
[----:B------:R-:W-:Y:S01]  /*a280*/  @!P2 IMAD.MOV R13, RZ, RZ, -R13 ;  /* 0x000000ffff0da224 */ /* 0x000fe200078e0a0d */
[----:B------:R-:W-:Y:S01]  /*a290*/  ISETP.GE.AND P2, PT, R7, RZ, PT ;  /* 0x000000ff0700720c */ /* 0x000fe20003f46270 */
[----:B------:R-:W-:Y:S02]  /*a2a0*/  VIADD R2, R15, 0x3e ;  /* 0x0000003e0f027836 */ /* 0x000fe40000000000 */
[--C-:B------:R-:W-:Y:S01]  /*a2b0*/  @!P3 IMAD.IADD R5, R5, 0x1, -R8.reuse ;  /* 0x000000010505b824 */ /* 0x100fe200078e0a08 */
[----:B------:R0:W-:Y:S01]  /*a2c0*/  STL [R1+0x138], R13 ;  /* 0x0001380d01007387 */ /* 0x0001e20000100800 */
[----:B------:R-:W-:Y:S01]  /*a2d0*/  IMAD.MOV.U32 R7, RZ, RZ, R9 ;  /* 0x000000ffff077224 */ /* 0x000fe200078e0009 */
[----:B------:R-:W-:Y:S01]  /*a2e0*/  IABS R6, R2 ;  /* 0x0000000200067213 */ /* 0x000fe20000000000 */
[----:B------:R-:W-:Y:S01]  /*a2f0*/  IMAD.MOV R11, RZ, RZ, -R11 ;  /* 0x000000ffff0b7224 */ /* 0x000fe200078e0a0b */
[----:B------:R-:W-:Y:S01]  /*a300*/  ISETP.GT.U32.AND P3, PT, R8, R5, PT ;  /* 0x000000050800720c */ /* 0x000fe20003f64070 */
[----:B------:R-:W-:Y:S01]  /*a310*/  @!P5 IMAD.IADD R10, R10, 0x1, -R8 ;  /* 0x000000010a0ad824 */ /* 0x000fe200078e0a08 */
[----:B------:R-:W-:Y:S01]  /*a320*/  ISETP.GE.AND P5, PT, R3, RZ, PT ;  /* 0x000000ff0300720c */ /* 0x000fe20003fa6270 */
[----:B------:R-:W-:-:S04]  /*a330*/  IMAD.HI.U32 R3, R12, R7, RZ ;  /* 0x000000070c037227 */ /* 0x000fc800078e00ff */
[----:B------:R-:W-:Y:S02]  /*a340*/  IMAD R4, R8, R11, R4 ;  /* 0x0000000b08047224 */ /* 0x000fe400078e0204 */
[----:B------:R-:W-:Y:S02]  /*a350*/  IMAD.MOV R3, RZ, RZ, -R3 ;  /* 0x000000ffff037224 */ /* 0x000fe400078e0a03 */
[----:B------:R-:W-:Y:S01]  /*a360*/  @!P1 IMAD.IADD R0, R0, 0x1, -R8 ;  /* 0x0000000100009824 */ /* 0x000fe200078e0a08 */
[----:B------:R-:W-:Y:S01]  /*a370*/  ISETP.GT.U32.AND P1, PT, R8, R4, PT ;  /* 0x000000040800720c */ /* 0x000fe20003f24070 */
[----:B------:R-:W-:-:S04]  /*a380*/  IMAD.HI.U32 R9, R12, R6, RZ ;  /* 0x000000060c097227 */ /* 0x000fc800078e00ff */
[----:B0-----:R-:W-:Y:S02]  /*a390*/  IMAD.MOV.U32 R13, RZ, RZ, R10 ;  /* 0x000000ffff0d7224 */ /* 0x001fe400078e000a */
[C---:B------:R-:W-:Y:S02]  /*a3a0*/  IMAD R7, R8.reuse, R3, R7 ;  /* 0x0000000308077224 */ /* 0x040fe400078e0207 */
[----:B------:R-:W-:Y:S02]  /*a3b0*/  IMAD.MOV.U32 R10, RZ, RZ, R0 ;  /* 0x000000ffff0a7224 */ /* 0x000fe400078e0000 */
[----:B------:R-:W-:Y:S02]  /*a3c0*/  IMAD.MOV R9, RZ, RZ, -R9 ;  /* 0x000000ffff097224 */ /* 0x000fe400078e0a09 */
[----:B------:R-:W-:Y:S02]  /*a3d0*/  @!P3 IMAD.IADD R5, R5, 0x1, -R8 ;  /* 0x000000010505b824 */ /* 0x000fe400078e0a08 */
[----:B------:R-:W-:Y:S01]  /*a3e0*/  @!P6 IMAD.MOV R10, RZ, RZ, -R10 ;  /* 0x000000ffff0ae224 */ /* 0x000fe200078e0a0a */
[C---:B------:R-:W-:Y:S01]  /*a3f0*/  ISETP.GT.U32.AND P6, PT, R8.reuse, R7, PT ;  /* 0x000000070800720c */ /* 0x040fe20003fc4070 */
[----:B------:R-:W-:-:S02]  /*a400*/  IMAD R6, R8, R9, R6 ;  /* 0x0000000908067224 */ /* 0x000fc400078e0206 */
[----:B------:R-:W-:Y:S02]  /*a410*/  IMAD.MOV.U32 R18, RZ, RZ, R5 ;  /* 0x000000ffff127224 */ /* 0x000fe400078e0005 */
[----:B------:R-:W-:Y:S02]  /*a420*/  @!P1 IMAD.IADD R4, R4, 0x1, -R8 ;  /* 0x0000000104049824 */ /* 0x000fe400078e0a08 */
[----:B------:R-:W-:Y:S01]  /*a430*/  @!P4 IMAD.MOV R18, RZ, RZ, -R18 ;  /* 0x000000ffff12c224 */ /* 0x000fe200078e0a12 */
[C---:B------:R-:W-:Y:S01]  /*a440*/  ISETP.GT.U32.AND P4, PT, R8.reuse, R6, PT ;  /* 0x000000060800720c */ /* 0x040fe20003f84070 */
[----:B------:R-:W-:Y:S01]  /*a450*/  VIADD R16, R15, 0x3d ;  /* 0x0000003d0f107836 */ /* 0x000fe20000000000 */
[----:B------:R-:W-:Y:S01]  /*a460*/  ISETP.GT.U32.AND P1, PT, R8, R4, PT ;  /* 0x000000040800720c */ /* 0x000fe20003f24070 */
[----:B------:R-:W-:Y:S01]  /*a470*/  @!P0 IMAD.MOV R13, RZ, RZ, -R13 ;  /* 0x000000ffff0d8224 */ /* 0x000fe200078e0a0d */
[----:B------:R-:W-:Y:S01]  /*a480*/  ISETP.GE.AND P0, PT, R2, RZ, PT ;  /* 0x000000ff0200720c */ /* 0x000fe20003f06270 */
[----:B------:R-:W-:Y:S01]  /*a490*/  @!P6 IMAD.IADD R7, R7, 0x1, -R8 ;  /* 0x000000010707e824 */ /* 0x000fe200078e0a08 */
[----:B------:R-:W-:Y:S01]  /*a4a0*/  ISETP.GE.AND P3, PT, R16, RZ, PT ;  /* 0x000000ff1000720c */ /* 0x000fe20003f66270 */
[C---:B------:R-:W-:Y:S01]  /*a4b0*/  VIADD R11, R15.reuse, 0x3c ;  /* 0x0000003c0f0b7836 */ /* 0x040fe20000000000 */
[----:B------:R-:W-:Y:S01]  /*a4c0*/  IABS R16, R16 ;  /* 0x0000001000107213 */ /* 0x000fe20000000000 */
[----:B------:R0:W-:Y:S01]  /*a4d0*/  STL [R1+0x164], R13 ;  /* 0x0001640d01007387 */ /* 0x0001e20000100800 */
[----:B------:R-:W-:Y:S01]  /*a4e0*/  ISETP.GT.U32.AND P6, PT, R8, R7, PT ;  /* 0x000000070800720c */ /* 0x000fe20003fc4070 */
[----:B------:R-:W-:-:S02]  /*a4f0*/  VIADD R3, R15, 0x3b ;  /* 0x0000003b0f037836 */ /* 0x000fc40000000000 */
[----:B------:R-:W-:Y:S01]  /*a500*/  IMAD.HI.U32 R17, R12, R16, RZ ;  /* 0x000000100c117227 */ /* 0x000fe200078e00ff */
[----:B------:R1:W-:Y:S02]  /*a510*/  STL [R1+0x168], R10 ;  /* 0x0001680a01007387 */ /* 0x0003e40000100800 */
[----:B------:R-:W-:Y:S01]  /*a520*/  IABS R2, R3 ;  /* 0x0000000300027213 */ /* 0x000fe20000000000 */
[--C-:B------:R-:W-:Y:S01]  /*a530*/  @!P4 IMAD.IADD R6, R6, 0x1, -R8.reuse ;  /* 0x000000010606c824 */ /* 0x100fe200078e0a08 */
[----:B------:R2:W-:Y:S01]  /*a540*/  STL [R1+0x16c], R18 ;  /* 0x00016c1201007387 */ /* 0x0005e20000100800 */
[----:B0-----:R-:W-:Y:S01]  /*a550*/  IABS R13, R11 ;  /* 0x0000000b000d7213 */ /* 0x001fe20000000000 */
[----:B------:R-:W-:Y:S02]  /*a560*/  IMAD.MOV R17, RZ, RZ, -R17 ;  /* 0x000000ffff117224 */ /* 0x000fe400078e0a11 */
[----:B------:R-:W-:Y:S01]  /*a570*/  ISETP.GT.U32.AND P4, PT, R8, R6, PT ;  /* 0x000000060800720c */ /* 0x000fe20003f84070 */
[----:B------:R-:W-:Y:S01]  /*a580*/  @!P1 IMAD.IADD R4, R4, 0x1, -R8 ;  /* 0x0000000104049824 */ /* 0x000fe200078e0a08 */
[----:B------:R-:W-:Y:S01]  /*a590*/  ISETP.GE.AND P1, PT, R11, RZ, PT ;  /* 0x000000ff0b00720c */ /* 0x000fe20003f26270 */
[----:B-1----:R-:W-:-:S02]  /*a5a0*/  VIADD R10, R15, 0x3a ;  /* 0x0000003a0f0a7836 */ /* 0x002fc40000000000 */
[----:B------:R-:W-:-:S03]  /*a5b0*/  IMAD.HI.U32 R9, R12, R13, RZ ;  /* 0x0000000d0c097227 */ /* 0x000fc600078e00ff */
[----:B------:R-:W-:Y:S01]  /*a5c0*/  IABS R0, R10 ;  /* 0x0000000a00007213 */ /* 0x000fe20000000000 */
[C---:B------:R-:W-:Y:S02]  /*a5d0*/  IMAD R11, R8.reuse, R17, R16 ;  /* 0x00000011080b7224 */ /* 0x040fe400078e0210 */
[----:B------:R-:W-:Y:S02]  /*a5e0*/  IMAD.MOV R9, RZ, RZ, -R9 ;  /* 0x000000ffff097224 */ /* 0x000fe400078e0a09 */
[----:B------:R-:W-:Y:S01]  /*a5f0*/  @!P6 IMAD.IADD R7, R7, 0x1, -R8 ;  /* 0x000000010707e824 */ /* 0x000fe200078e0a08 */
[C---:B------:R-:W-:Y:S01]  /*a600*/  ISETP.GT.U32.AND P6, PT, R8.reuse, R11, PT ;  /* 0x0000000b0800720c */ /* 0x040fe20003fc4070 */
[----:B------:R-:W-:Y:S02]  /*a610*/  IMAD R13, R8, R9, R13 ;  /* 0x00000009080d7224 */ /* 0x000fe400078e020d */
[----:B------:R-:W-:-:S04]  /*a620*/  IMAD.HI.U32 R9, R12, R0, RZ ;  /* 0x000000000c097227 */ /* 0x000fc800078e00ff */
[----:B------:R-:W-:Y:S02]  /*a630*/  IMAD.MOV.U32 R19, RZ, RZ, R4 ;  /* 0x000000ffff137224 */ /* 0x000fe400078e0004 */
[----:B------:R-:W-:Y:S02]  /*a640*/  IMAD.MOV R4, RZ, RZ, -R9 ;  /* 0x000000ffff047224 */ /* 0x000fe400078e0a09 */
[----:B------:R-:W-:Y:S02]  /*a650*/  @!P4 IMAD.IADD R6, R6, 0x1, -R8 ;  /* 0x000000010606c824 */ /* 0x000fe400078e0a08 */
[----:B------:R-:W-:-:S04]  /*a660*/  IMAD.HI.U32 R5, R12, R2, RZ ;  /* 0x000000020c057227 */ /* 0x000fc800078e00ff */
[----:B------:R-:W-:Y:S01]  /*a670*/  @!P2 IMAD.MOV R19, RZ, RZ, -R19 ;  /* 0x000000ffff13a224 */ /* 0x000fe200078e0a13 */
[C---:B------:R-:W-:Y:S01]  /*a680*/  ISETP.GT.U32.AND P2, PT, R8.reuse, R13, PT ;  /* 0x0000000d0800720c */ /* 0x040fe20003f44070 */
[----:B------:R-:W-:Y:S02]  /*a690*/  IMAD R0, R8, R4, R0 ;  /* 0x0000000408007224 */ /* 0x000fe400078e0200 */
[----:B------:R-:W-:Y:S01]  /*a6a0*/  IMAD.MOV.U32 R9, RZ, RZ, R6 ;  /* 0x000000ffff097224 */ /* 0x000fe200078e0006 */
[----:B------:R-:W-:Y:S01]  /*a6b0*/  STL [R1+0x13c], R19 ;  /* 0x00013c1301007387 */ /* 0x000fe20000100800 */
[----:B------:R-:W-:Y:S02]  /*a6c0*/  IMAD.MOV R5, RZ, RZ, -R5 ;  /* 0x000000ffff057224 */ /* 0x000fe400078e0a05 */
[----:B--2---:R-:W-:Y:S02]  /*a6d0*/  IMAD.MOV.U32 R18, RZ, RZ, R7 ;  /* 0x000000ffff127224 */ /* 0x004fe400078e0007 */
[----:B------:R-:W-:-:S02]  /*a6e0*/  @!P6 IMAD.IADD R11, R11, 0x1, -R8 ;  /* 0x000000010b0be824 */ /* 0x000fc400078e0a08 */
[----:B------:R-:W-:Y:S01]  /*a6f0*/  @!P0 IMAD.MOV R9, RZ, RZ, -R9 ;  /* 0x000000ffff098224 */ /* 0x000fe200078e0a09 */
[C---:B------:R-:W-:Y:S01]  /*a700*/  ISETP.GT.U32.AND P0, PT, R8.reuse, R0, PT ;  /* 0x000000000800720c */ /* 0x040fe20003f04070 */
[----:B------:R-:W-:Y:S01]  /*a710*/  @!P5 IMAD.MOV R18, RZ, RZ, -R18 ;  /* 0x000000ffff12d224 */ /* 0x000fe200078e0a12 */
[----:B------:R-:W-:Y:S01]  /*a720*/  ISETP.GE.AND P5, PT, R3, RZ, PT ;  /* 0x000000ff0300720c */ /* 0x000fe20003fa6270 */
[C---:B------:R-:W-:Y:S01]  /*a730*/  IMAD R2, R8.reuse, R5, R2 ;  /* 0x0000000508027224 */ /* 0x040fe200078e0202 */
[C---:B------:R-:W-:Y:S01]  /*a740*/  ISETP.GT.U32.AND P6, PT, R8.reuse, R11, PT ;  /* 0x0000000b0800720c */ /* 0x040fe20003fc4070 */
[C---:B------:R-:W-:Y:S01]  /*a750*/  VIADD R3, R15.reuse, 0x39 ;  /* 0x000000390f037836 */ /* 0x040fe20000000000 */
[----:B------:R-:W-:Y:S01]  /*a760*/  STL [R1+0x150], R18 ;  /* 0x0001501201007387 */ /* 0x000fe20000100800 */
[----:B------:R-:W-:Y:S01]  /*a770*/  VIADD R4, R15, 0x38 ;  /* 0x000000380f047836 */ /* 0x000fe20000000000 */
[----:B------:R-:W-:Y:S01]  /*a780*/  ISETP.GT.U32.AND P4, PT, R8, R2, PT ;  /* 0x000000020800720c */ /* 0x000fe20003f84070 */
[--C-:B------:R-:W-:Y:S01]  /*a790*/  @!P2 IMAD.IADD R13, R13, 0x1, -R8.reuse ;  /* 0x000000010d0da824 */ /* 0x100fe200078e0a08 */
[----:B------:R-:W-:Y:S01]  /*a7a0*/  IABS R7, R3 ;  /* 0x0000000300077213 */ /* 0x000fe20000000000 */
[----:B------:R-:W-:Y:S01]  /*a7b0*/  VIADD R5, R15, 0x37 ;  /* 0x000000370f057836 */ /* 0x000fe20000000000 */
[----:B------:R-:W-:Y:S01]  /*a7c0*/  IABS R6, R4 ;  /* 0x0000000400067213 */ /* 0x000fe20000000000 */
[--C-:B------:R-:W-:Y:S01]  /*a7d0*/  @!P0 IMAD.IADD R0, R0, 0x1, -R8.reuse ;  /* 0x0000000100008824 */ /* 0x100fe200078e0a08 */
[----:B------:R-:W-:Y:S01]  /*a7e0*/  ISETP.GT.U32.AND P2, PT, R8, R13, PT ;  /* 0x0000000d0800720c */ /* 0x000fe20003f44070 */
[----:B------:R-:W-:Y:S01]  /*a7f0*/  IMAD.HI.U32 R16, R12, R7, RZ ;  /* 0x000000070c107227 */ /* 0x000fe200078e00ff */
[----:B------:R0:W-:Y:S02]  /*a800*/  STL [R1+0x160], R9 ;  /* 0x0001600901007387 */ /* 0x0001e40000100800 */
[----:B------:R-:W-:Y:S01]  /*a810*/  ISETP.GT.U32.AND P0, PT, R8, R0, PT ;  /* 0x000000000800720c */ /* 0x000fe20003f04070 */
[----:B------:R-:W-:Y:S01]  /*a820*/  @!P6 IMAD.IADD R11, R11, 0x1, -R8 ;  /* 0x000000010b0be824 */ /* 0x000fe200078e0a08 */
[----:B------:R-:W-:Y:S01]  /*a830*/  ISETP.GE.AND P6, PT, R10, RZ, PT ;  /* 0x000000ff0a00720c */ /* 0x000fe20003fc6270 */
[----:B------:R-:W-:-:S02]  /*a840*/  IMAD.MOV R16, RZ, RZ, -R16 ;  /* 0x000000ffff107224 */ /* 0x000fc400078e0a10 */
[----:B------:R-:W-:Y:S01]  /*a850*/  IMAD.HI.U32 R10, R12, R6, RZ ;  /* 0x000000060c0a7227 */ /* 0x000fe200078e00ff */
[----:B0-----:R-:W-:-:S03]  /*a860*/  IABS R9, R5 ;  /* 0x0000000500097213 */ /* 0x001fc60000000000 */
[----:B------:R-:W-:Y:S02]  /*a870*/  @!P4 IMAD.IADD R2, R2, 0x1, -R8 ;  /* 0x000000010202c824 */ /* 0x000fe400078e0a08 */
[C---:B------:R-:W-:Y:S02]  /*a880*/  IMAD R7, R8.reuse, R16, R7 ;  /* 0x0000001008077224 */ /* 0x040fe400078e0207 */
[----:B------:R-:W-:Y:S01]  /*a890*/  IMAD.MOV R10, RZ, RZ, -R10 ;  /* 0x000000ffff0a7224 */ /* 0x000fe200078e0a0a */
[C---:B------:R-:W-:Y:S01]  /*a8a0*/  ISETP.GT.U32.AND P4, PT, R8.reuse, R2, PT ;  /* 0x000000020800720c */ /* 0x040fe20003f84070 */
[----:B------:R-:W-:Y:S01]  /*a8b0*/  @!P2 IMAD.IADD R13, R13, 0x1, -R8 ;  /* 0x000000010d0da824 */ /* 0x000fe200078e0a08 */
[C---:B------:R-:W-:Y:S01]  /*a8c0*/  ISETP.GT.U32.AND P2, PT, R8.reuse, R7, PT ;  /* 0x000000070800720c */ /* 0x040fe20003f44070 */
[----:B------:R-:W-:Y:S02]  /*a8d0*/  IMAD R6, R8, R10, R6 ;  /* 0x0000000a08067224 */ /* 0x000fe400078e0206 */
[----:B------:R-:W-:-:S02]  /*a8e0*/  @!P0 IMAD.IADD R0, R0, 0x1, -R8 ;  /* 0x0000000100008824 */ /* 0x000fc400078e0a08 */
[----:B------:R-:W-:Y:S01]  /*a8f0*/  IMAD.MOV.U32 R18, RZ, RZ, R11 ;  /* 0x000000ffff127224 */ /* 0x000fe200078e000b */
[----:B------:R-:W-:Y:S01]  /*a900*/  ISETP.GT.U32.AND P0, PT, R8, R6, PT ;  /* 0x000000060800720c */ /* 0x000fe20003f04070 */
[----:B------:R-:W-:Y:S02]  /*a910*/  IMAD.MOV.U32 R17, RZ, RZ, R13 ;  /* 0x000000ffff117224 */ /* 0x000fe400078e000d */
[----:B------:R-:W-:Y:S01]  /*a920*/  @!P3 IMAD.MOV R18, RZ, RZ, -R18 ;  /* 0x000000ffff12b224 */ /* 0x000fe200078e0a12 */
[----:B------:R-:W-:Y:S01]  /*a930*/  ISETP.GE.AND P3, PT, R3, RZ, PT ;  /* 0x000000ff0300720c */ /* 0x000fe20003f66270 */
[--C-:B------:R-:W-:Y:S01]  /*a940*/  @!P4 IMAD.IADD R2, R2, 0x1, -R8.reuse ;  /* 0x000000010202c824 */ /* 0x100fe200078e0a08 */
[----:B------:R-:W-:Y:S01]  /*a950*/  ISETP.GE.AND P4, PT, R5, RZ, PT ;  /* 0x000000ff0500720c */ /* 0x000fe20003f86270 */
[----:B------:R-:W-:Y:S01]  /*a960*/  @!P2 IMAD.IADD R7, R7, 0x1, -R8 ;  /* 0x000000010707a824 */ /* 0x000fe200078e0a08 */
[----:B------:R-:W-:Y:S01]  /*a970*/  STL [R1+0x140], R18 ;  /* 0x0001401201007387 */ /* 0x000fe20000100800 */
[----:B------:R-:W-:-:S02]  /*a980*/  VIADD R3, R15, 0x36 ;  /* 0x000000360f037836 */ /* 0x000fc40000000000 */
[----:B------:R-:W-:Y:S01]  /*a990*/  IMAD.MOV.U32 R16, RZ, RZ, R2 ;  /* 0x000000ffff107224 */ /* 0x000fe200078e0002 */
[----:B------:R-:W-:Y:S01]  /*a9a0*/  ISETP.GT.U32.AND P2, PT, R8, R7, PT ;  /* 0x000000070800720c */ /* 0x000fe20003f44070 */
[----:B------:R-:W-:Y:S01]  /*a9b0*/  VIADD R2, R15, 0x35 ;  /* 0x000000350f027836 */ /* 0x000fe20000000000 */
[----:B------:R-:W-:Y:S01]  /*a9c0*/  IABS R19, R3 ;  /* 0x0000000300137213 */ /* 0x000fe20000000000 */
[----:B------:R-:W-:Y:S02]  /*a9d0*/  IMAD.MOV.U32 R13, RZ, RZ, R0 ;  /* 0x000000ffff0d7224 */ /* 0x000fe400078e0000 */
[----:B------:R-:W-:Y:S02]  /*a9e0*/  @!P0 IMAD.IADD R6, R6, 0x1, -R8 ;  /* 0x0000000106068824 */ /* 0x000fe400078e0a08 */
[----:B------:R-:W-:Y:S01]  /*a9f0*/  @!P6 IMAD.MOV R13, RZ, RZ, -R13 ;  /* 0x000000ffff0de224 */ /* 0x000fe200078e0a0d */
[----:B------:R-:W-:Y:S01]  /*aa00*/  ISETP.GE.AND P6, PT, R2, RZ, PT ;  /* 0x000000ff0200720c */ /* 0x000fe20003fc6270 */
[----:B------:R-:W-:Y:S01]  /*aa10*/  IMAD.HI.U32 R5, R12, R19, RZ ;  /* 0x000000130c057227 */ /* 0x000fe200078e00ff */
[----:B------:R-:W-:-:S02]  /*aa20*/  IABS R2, R2 ;  /* 0x0000000200027213 */ /* 0x000fc40000000000 */
[----:B------:R-:W-:Y:S01]  /*aa30*/  ISETP.GT.U32.AND P0, PT, R8, R6, PT ;  /* 0x000000060800720c */ /* 0x000fe20003f04070 */
[----:B------:R-:W-:-:S04]  /*aa40*/  IMAD.HI.U32 R11, R12, R9, RZ ;  /* 0x000000090c0b7227 */ /* 0x000fc800078e00ff */
[----:B------:R-:W-:-:S04]  /*aa50*/  IMAD.HI.U32 R0, R12, R2, RZ ;  /* 0x000000020c007227 */ /* 0x000fc800078e00ff */
[----:B------:R-:W-:Y:S02]  /*aa60*/  IMAD.MOV R5, RZ, RZ, -R5 ;  /* 0x000000ffff057224 */ /* 0x000fe400078e0a05 */
[----:B------:R-:W-:Y:S02]  /*aa70*/  IMAD.MOV R11, RZ, RZ, -R11 ;  /* 0x000000ffff0b7224 */ /* 0x000fe400078e0a0b */
[----:B------:R-:W-:Y:S02]  /*aa80*/  @!P2 IMAD.IADD R7, R7, 0x1, -R8 ;  /* 0x000000010707a824 */ /* 0x000fe400078e0a08 */
[----:B------:R-:W-:Y:S02]  /*aa90*/  IMAD.MOV R0, RZ, RZ, -R0 ;  /* 0x000000ffff007224 */ /* 0x000fe400078e0a00 */
[C---:B------:R-:W-:Y:S02]  /*aaa0*/  IMAD R19, R8.reuse, R5, R19 ;  /* 0x0000000508137224 */ /* 0x040fe400078e0213 */
[----:B------:R-:W-:-:S02]  /*aab0*/  IMAD R9, R8, R11, R9 ;  /* 0x0000000b08097224 */ /* 0x000fc400078e0209 */
[----:B------:R-:W-:Y:S02]  /*aac0*/  IMAD R2, R8, R0, R2 ;  /* 0x0000000008027224 */ /* 0x000fe400078e0202 */
[----:B------:R-:W-:Y:S01]  /*aad0*/  @!P0 IMAD.IADD R6, R6, 0x1, -R8 ;  /* 0x0000000106068824 */ /* 0x000fe200078e0a08 */
[C---:B------:R-:W-:Y:S01]  /*aae0*/  ISETP.GT.U32.AND P0, PT, R8.reuse, R19, PT ;  /* 0x000000130800720c */ /* 0x040fe20003f04070 */
[----:B------:R-:W-:Y:S01]  /*aaf0*/  IMAD.MOV.U32 R11, RZ, RZ, R7 ;  /* 0x000000ffff0b7224 */ /* 0x000fe200078e0007 */
[----:B------:R-:W-:Y:S01]  /*ab00*/  ISETP.GT.U32.AND P2, PT, R8, R9, PT ;  /* 0x000000090800720c */ /* 0x000fe20003f44070 */
[----:B------:R-:W-:Y:S01]  /*ab10*/  @!P1 IMAD.MOV R17, RZ, RZ, -R17 ;  /* 0x000000ffff119224 */ /* 0x000fe200078e0a11 */
[----:B------:R-:W-:Y:S01]  /*ab20*/  ISETP.GE.AND P1, PT, R4, RZ, PT ;  /* 0x000000ff0400720c */ /* 0x000fe20003f26270 */
[----:B------:R-:W-:Y:S01]  /*ab30*/  @!P3 IMAD.MOV R11, RZ, RZ, -R11 ;  /* 0x000000ffff0bb224 */ /* 0x000fe200078e0a0b */
[----:B------:R-:W-:Y:S01]  /*ab40*/  ISETP.GT.U32.AND P3, PT, R8, R2, PT ;  /* 0x000000020800720c */ /* 0x000fe20003f64070 */
[----:B------:R-:W-:Y:S01]  /*ab50*/  @!P5 IMAD.MOV R16, RZ, RZ, -R16 ;  /* 0x000000ffff10d224 */ /* 0x000fe200078e0a10 */
[----:B------:R-:W-:Y:S01]  /*ab60*/  ISETP.GE.AND P5, PT, R3, RZ, PT ;  /* 0x000000ff0300720c */ /* 0x000fe20003fa6270 */
[C---:B------:R-:W-:Y:S01]  /*ab70*/  VIADD R4, R15.reuse, 0x33 ;  /* 0x000000330f047836 */ /* 0x040fe20000000000 */
[----:B------:R0:W-:Y:S01]  /*ab80*/  STL [R1+0x148], R17 ;  /* 0x0001481101007387 */ /* 0x0001e20000100800 */
[----:B------:R-:W-:-:S02]  /*ab90*/  VIADD R3, R15, 0x34 ;  /* 0x000000340f037836 */ /* 0x000fc40000000000 */
[----:B------:R-:W-:Y:S01]  /*aba0*/  @!P0 IMAD.IADD R19, R19, 0x1, -R8 ;  /* 0x0000000113138824 */ /* 0x000fe200078e0a08 */
[----:B------:R1:W-:Y:S01]  /*abb0*/  STL [R1+0x14c], R16 ;  /* 0x00014c1001007387 */ /* 0x0003e20000100800 */
[----:B------:R-:W-:Y:S02]  /*abc0*/  IMAD.MOV.U32 R10, RZ, RZ, R6 ;  /* 0x000000ffff0a7224 */ /* 0x000fe400078e0006 */
[--C-:B------:R-:W-:Y:S01]  /*abd0*/  @!P2 IMAD.IADD R9, R9, 0x1, -R8.reuse ;  /* 0x000000010909a824 */ /* 0x100fe200078e0a08 */
[----:B------:R2:W-:Y:S01]  /*abe0*/  STL [R1+0x1e0], R13 ;  /* 0x0001e00d01007387 */ /* 0x0005e20000100800 */
[----:B------:R-:W-:Y:S01]  /*abf0*/  @!P3 IMAD.IADD R2, R2, 0x1, -R8 ;  /* 0x000000010202b824 */ /* 0x000fe200078e0a08 */
[C---:B------:R-:W-:Y:S01]  /*ac00*/  ISETP.GT.U32.AND P0, PT, R8.reuse, R19, PT ;  /* 0x000000130800720c */ /* 0x040fe20003f04070 */
[C---:B0-----:R-:W-:Y:S01]  /*ac10*/  VIADD R17, R15.reuse, 0x32 ;  /* 0x000000320f117836 */ /* 0x041fe20000000000 */
[----:B------:R0:W-:Y:S01]  /*ac20*/  STL [R1+0x144], R11 ;  /* 0x0001440b01007387 */ /* 0x0001e20000100800 */
[----:B------:R-:W-:Y:S01]  /*ac30*/  @!P1 IMAD.MOV R10, RZ, RZ, -R10 ;  /* 0x000000ffff0a9224 */ /* 0x000fe200078e0a0a */
[----:B-1----:R-:W-:Y:S01]  /*ac40*/  IABS R16, R3 ;  /* 0x0000000300107213 */ /* 0x002fe20000000000 */
[C---:B------:R-:W-:Y:S01]  /*ac50*/  VIADD R18, R15.reuse, 0x2f ;  /* 0x0000002f0f127836 */ /* 0x040fe20000000000 */
[----:B------:R-:W-:Y:S01]  /*ac60*/  ISETP.GT.U32.AND P3, PT, R8, R2, PT ;  /* 0x000000020800720c */ /* 0x000fe20003f64070 */
[----:B------:R-:W-:Y:S01]  /*ac70*/  VIADD R6, R15, 0x2e ;  /* 0x0000002e0f067836 */ /* 0x000fe20000000000 */
[----:B--2---:R-:W-:Y:S01]  /*ac80*/  IABS R13, R4 ;  /* 0x00000004000d7213 */ /* 0x004fe20000000000 */
[----:B------:R-:W-:Y:S01]  /*ac90*/  IMAD.HI.U32 R5, R12, R16, RZ ;  /* 0x000000100c057227 */ /* 0x000fe200078e00ff */
[----:B------:R1:W-:Y:S01]  /*aca0*/  STL [R1+0x1cc], R10 ;  /* 0x0001cc0a01007387 */ /* 0x0003e20000100800 */
[----:B------:R-:W-:-:S02]  /*acb0*/  ISETP.GT.U32.AND P2, PT, R8, R9, PT ;  /* 0x000000090800720c */ /* 0x000fc40003f44070 */
[----:B------:R-:W-:Y:S01]  /*acc0*/  IMAD.HI.U32 R0, R12, R13, RZ ;  /* 0x0000000d0c007227 */ /* 0x000fe200078e00ff */
[----:B0-----:R-:W-:Y:S02]  /*acd0*/  IABS R11, R17 ;  /* 0x00000011000b7213 */ /* 0x001fe40000000000 */
[----:B------:R-:W-:Y:S01]  /*ace0*/  ISETP.GE.AND P1, PT, R3, RZ, PT ;  /* 0x000000ff0300720c */ /* 0x000fe20003f26270 */
[----:B------:R-:W-:Y:S01]  /*acf0*/  IMAD.MOV R0, RZ, RZ, -R0 ;  /* 0x000000ffff007224 */ /* 0x000fe200078e0a00 */
[----:B------:R-:W-:Y:S01]  /*ad00*/  IABS R3, R6 ;  /* 0x0000000600037213 */ /* 0x000fe20000000000 */
[----:B------:R-:W-:Y:S02]  /*ad10*/  IMAD.MOV R5, RZ, RZ, -R5 ;  /* 0x000000ffff057224 */ /* 0x000fe400078e0a05 */
[C---:B------:R-:W-:Y:S02]  /*ad20*/  IMAD R13, R8.reuse, R0, R13 ;  /* 0x00000000080d7224 */ /* 0x040fe400078e020d */
[----:B------:R-:W-:-:S02]  /*ad30*/  IMAD R16, R8, R5, R16 ;  /* 0x0000000508107224 */ /* 0x000fc400078e0210 */
[----:B------:R-:W-:Y:S02]  /*ad40*/  VIADD R0, R15, 0x31 ;  /* 0x000000310f007836 */ /* 0x000fe40000000000 */
[----:B------:R-:W-:Y:S01]  /*ad50*/  @!P0 IMAD.IADD R19, R19, 0x1, -R8 ;  /* 0x0000000113138824 */ /* 0x000fe200078e0a08 */
[----:B------:R-:W-:Y:S01]  /*ad60*/  ISETP.GT.U32.AND P0, PT, R8, R16, PT ;  /* 0x000000100800720c */ /* 0x000fe20003f04070 */
[----:B------:R-:W-:Y:S01]  /*ad70*/  IMAD.HI.U32 R5, R12, R11, RZ ;  /* 0x0000000b0c057227 */ /* 0x000fe200078e00ff */
[----:B-1----:R-:W-:-:S03]  /*ad80*/  IABS R10, R0 ;  /* 0x00000000000a7213 */ /* 0x002fc60000000000 */
        /* <DEDUP_REMOVED lines=8> */
[C---:B------:R-:W-:Y:S02]  /*ae10*/  IMAD R10, R8.reuse, R23, R10 ;  /* 0x00000017080a7224 */ /* 0x040fe400078e020a */
[--C-:B------:R-:W-:Y:S02]  /*ae20*/  @!P3 IMAD.IADD R13, R13, 0x1, -R8.reuse ;  /* 0x000000010d0db824 */ /* 0x100fe400078e0a08 */
[----:B------:R-:W-:Y:S01]  /*ae30*/  @!P2 IMAD.IADD R9, R9, 0x1, -R8 ;  /* 0x000000010909a824 */ /* 0x000fe200078e0a08 */
[----:B------:R-:W-:Y:S01]  /*ae40*/  ISETP.GT.U32.AND P3, PT, R8, R10, PT ;  /* 0x0000000a0800720c */ /* 0x000fe20003f64070 */
[----:B------:R-:W-:Y:S01]  /*ae50*/  IMAD.HI.U32 R22, R12, R21, RZ ;  /* 0x000000150c167227 */ /* 0x000fe200078e00ff */
[----:B------:R-:W-:-:S02]  /*ae60*/  ISETP.GE.AND P2, PT, R4, RZ, PT ;  /* 0x000000ff0400720c */ /* 0x000fc40003f46270 */
[----:B------:R-:W-:Y:S01]  /*ae70*/  IABS R4, R18 ;  /* 0x0000001200047213 */ /* 0x000fe20000000000 */
[----:B------:R-:W-:Y:S02]  /*ae80*/  IMAD.MOV R22, RZ, RZ, -R22 ;  /* 0x000000ffff167224 */ /* 0x000fe400078e0a16 */
[----:B------:R-:W-:Y:S01]  /*ae90*/  @!P0 IMAD.IADD R11, R11, 0x1, -R8 ;  /* 0x000000010b0b8824 */ /* 0x000fe200078e0a08 */
[----:B------:R-:W-:Y:S01]  /*aea0*/  ISETP.GT.U32.AND P0, PT, R8, R13, PT ;  /* 0x0000000d0800720c */ /* 0x000fe20003f04070 */
[----:B------:R-:W-:-:S04]  /*aeb0*/  IMAD.HI.U32 R5, R12, R4, RZ ;  /* 0x000000040c057227 */ /* 0x000fc800078e00ff */
[----:B------:R-:W-:Y:S02]  /*aec0*/  IMAD.MOV.U32 R24, RZ, RZ, R9 ;  /* 0x000000ffff187224 */ /* 0x000fe400078e0009 */
[----:B------:R-:W-:Y:S01]  /*aed0*/  @!P3 IMAD.IADD R10, R10, 0x1, -R8 ;  /* 0x000000010a0ab824 */ /* 0x000fe200078e0a08 */
[----:B------:R-:W-:Y:S01]  /*aee0*/  ISETP.GT.U32.AND P3, PT, R8, R11, PT ;  /* 0x0000000b0800720c */ /* 0x000fe20003f64070 */
[----:B------:R-:W-:Y:S02]  /*aef0*/  IMAD.MOV R23, RZ, RZ, -R5 ;  /* 0x000000ffff177224 */ /* 0x000fe400078e0a05 */
[----:B------:R-:W-:-:S04]  /*af00*/  IMAD.HI.U32 R7, R12, R3, RZ ;  /* 0x000000030c077227 */ /* 0x000fc800078e00ff */
[C---:B------:R-:W-:Y:S02]  /*af10*/  IMAD R5, R8.reuse, R22, R21 ;  /* 0x0000001608057224 */ /* 0x040fe400078e0215 */
[----:B------:R-:W-:Y:S01]  /*af20*/  @!P4 IMAD.MOV R24, RZ, RZ, -R24 ;  /* 0x000000ffff18c224 */ /* 0x000fe200078e0a18 */
[C---:B------:R-:W-:Y:S01]  /*af30*/  ISETP.GT.U32.AND P4, PT, R8.reuse, R16, PT ;  /* 0x000000100800720c */ /* 0x040fe20003f84070 */
[----:B------:R-:W-:Y:S02]  /*af40*/  IMAD.MOV R21, RZ, RZ, -R7 ;  /* 0x000000ffff157224 */ /* 0x000fe400078e0a07 */
[----:B------:R-:W-:Y:S01]  /*af50*/  @!P6 IMAD.MOV R2, RZ, RZ, -R2 ;  /* 0x000000ffff02e224 */ /* 0x000fe200078e0a02 */
[C---:B------:R-:W-:Y:S01]  /*af60*/  ISETP.GT.U32.AND P6, PT, R8.reuse, R5, PT ;  /* 0x000000050800720c */ /* 0x040fe20003fc4070 */
[----:B------:R-:W-:Y:S01]  /*af70*/  IMAD.MOV.U32 R22, RZ, RZ, R19 ;  /* 0x000000ffff167224 */ /* 0x000fe200078e0013 */
[----:B------:R-:W-:Y:S01]  /*af80*/  STL [R1+0x90], R24 ;  /* 0x0000901801007387 */ /* 0x000fe20000100800 */
[----:B------:R-:W-:-:S02]  /*af90*/  IMAD R3, R8, R21, R3 ;  /* 0x0000001508037224 */ /* 0x000fc400078e0203 */
[----:B------:R-:W-:Y:S02]  /*afa0*/  VIADD R7, R15, 0x2d ;  /* 0x0000002d0f077836 */ /* 0x000fe40000000000 */
[----:B------:R-:W-:Y:S01]  /*afb0*/  @!P5 IMAD.MOV R22, RZ, RZ, -R22 ;  /* 0x000000ffff16d224 */ /* 0x000fe200078e0a16 */
[C---:B------:R-:W-:Y:S01]  /*afc0*/  ISETP.GT.U32.AND P5, PT, R8.reuse, R10, PT ;  /* 0x0000000a0800720c */ /* 0x040fe20003fa4070 */
[--C-:B------:R-:W-:Y:S01]  /*afd0*/  @!P3 IMAD.IADD R11, R11, 0x1, -R8.reuse ;  /* 0x000000010b0bb824 */ /* 0x100fe200078e0a08 */
[----:B------:R-:W-:Y:S01]  /*afe0*/  ISETP.GT.U32.AND P3, PT, R8, R3, PT ;  /* 0x000000030800720c */ /* 0x000fe20003f64070 */
[----:B------:R-:W-:Y:S01]  /*aff0*/  VIADD R9, R15, 0x2c ;  /* 0x0000002c0f097836 */ /* 0x000fe20000000000 */
[----:B------:R-:W-:Y:S01]  /*b000*/  IABS R21, R7 ;  /* 0x0000000700157213 */ /* 0x000fe20000000000 */
[----:B------:R-:W-:Y:S01]  /*b010*/  @!P4 IMAD.IADD R16, R16, 0x1, -R8 ;  /* 0x000000011010c824 */ /* 0x000fe200078e0a08 */
[----:B------:R-:W-:Y:S01]  /*b020*/  STL [R1+0x8c], R22 ;  /* 0x00008c1601007387 */ /* 0x000fe20000100800 */
[C---:B------:R-:W-:Y:S01]  /*b030*/  IMAD R4, R8.reuse, R23, R4 ;  /* 0x0000001708047224 */ /* 0x040fe200078e0204 */
[----:B------:R-:W-:Y:S01]  /*b040*/  IABS R19, R9 ;  /* 0x0000000900137213 */ /* 0x000fe20000000000 */
[--C-:B------:R-:W-:Y:S01]  /*b050*/  @!P0 IMAD.IADD R13, R13, 0x1, -R8.reuse ;  /* 0x000000010d0d8824 */ /* 0x100fe200078e0a08 */
[----:B------:R-:W-:Y:S01]  /*b060*/  ISETP.GE.AND P0, PT, R17, RZ, PT ;  /* 0x000000ff1100720c */ /* 0x000fe20003f06270 */
[----:B------:R-:W-:Y:S01]  /*b070*/  @!P6 IMAD.IADD R5, R5, 0x1, -R8 ;  /* 0x000000010505e824 */ /* 0x000fe200078e0a08 */
[----:B------:R-:W-:Y:S01]  /*b080*/  ISETP.GT.U32.AND P4, PT, R8, R4, PT ;  /* 0x000000040800720c */ /* 0x000fe20003f84070 */
[----:B------:R-:W-:Y:S01]  /*b090*/  IMAD.MOV.U32 R23, RZ, RZ, R16 ;  /* 0x000000ffff177224 */ /* 0x000fe200078e0010 */
[----:B------:R0:W-:Y:S01]  /*b0a0*/  STL [R1+0x88], R2 ;  /* 0x0000880201007387 */ /* 0x0001e20000100800 */
[----:B------:R-:W-:Y:S01]  /*b0b0*/  IMAD.HI.U32 R17, R12, R21, RZ ;  /* 0x000000150c117227 */ /* 0x000fe200078e00ff */
[----:B------:R-:W-:-:S03]  /*b0c0*/  ISETP.GE.AND P6, PT, R20, RZ, PT ;  /* 0x000000ff1400720c */ /* 0x000fc60003fc6270 */
[----:B------:R-:W-:Y:S01]  /*b0d0*/  @!P1 IMAD.MOV R23, RZ, RZ, -R23 ;  /* 0x000000ffff179224 */ /* 0x000fe200078e0a17 */
[----:B------:R-:W-:Y:S01]  /*b0e0*/  ISETP.GT.U32.AND P1, PT, R8, R5, PT ;  /* 0x000000050800720c */ /* 0x000fe20003f24070 */
[----:B------:R-:W-:Y:S02]  /*b0f0*/  IMAD.MOV R17, RZ, RZ, -R17 ;  /* 0x000000ffff117224 */ /* 0x000fe400078e0a11 */
[--C-:B------:R-:W-:Y:S01]  /*b100*/  @!P5 IMAD.IADD R10, R10, 0x1, -R8.reuse ;  /* 0x000000010a0ad824 */ /* 0x100fe200078e0a08 */
[----:B------:R-:W-:Y:S01]  /*b110*/  ISETP.GE.AND P5, PT, R0, RZ, PT ;  /* 0x000000ff0000720c */ /* 0x000fe20003fa6270 */
[----:B0-----:R-:W-:Y:S01]  /*b120*/  IMAD.HI.U32 R2, R12, R19, RZ ;  /* 0x000000130c027227 */ /* 0x001fe200078e00ff */
[----:B------:R-:W-:Y:S03]  /*b130*/  STL [R1+0x44], R23 ;  /* 0x0000441701007387 */ /* 0x000fe60000100800 */
[----:B------:R-:W-:-:S02]  /*b140*/  @!P3 IMAD.IADD R3, R3, 0x1, -R8 ;  /* 0x000000010303b824 */ /* 0x000fc400078e0a08 */
[----:B------:R-:W-:Y:S02]  /*b150*/  IMAD.MOV R0, RZ, RZ, -R2 ;  /* 0x000000ffff007224 */ /* 0x000fe400078e0a02 */
[----:B------:R-:W-:Y:S01]  /*b160*/  IMAD.MOV.U32 R22, RZ, RZ, R13 ;  /* 0x000000ffff167224 */ /* 0x000fe200078e000d */
[C---:B------:R-:W-:Y:S01]  /*b170*/  ISETP.GT.U32.AND P3, PT, R8.reuse, R3, PT ;  /* 0x000000030800720c */ /* 0x040fe20003f64070 */
[C---:B------:R-:W-:Y:S02]  /*b180*/  IMAD R2, R8.reuse, R17, R21 ;  /* 0x0000001108027224 */ /* 0x040fe400078e0215 */
[----:B------:R-:W-:Y:S02]  /*b190*/  IMAD.MOV.U32 R13, RZ, RZ, R11 ;  /* 0x000000ffff0d7224 */ /* 0x000fe400078e000b */
[C---:B------:R-:W-:Y:S02]  /*b1a0*/  IMAD R0, R8.reuse, R0, R19 ;  /* 0x0000000008007224 */ /* 0x040fe400078e0213 */
[----:B------:R-:W-:Y:S01]  /*b1b0*/  @!P0 IMAD.MOV R13, RZ, RZ, -R13 ;  /* 0x000000ffff0d8224 */ /* 0x000fe200078e0a0d */
[----:B------:R-:W-:Y:S01]  /*b1c0*/  ISETP.GT.U32.AND P0, PT, R8, R2, PT ;  /* 0x000000020800720c */ /* 0x000fe20003f04070 */
[----:B------:R-:W-:Y:S01]  /*b1d0*/  @!P4 IMAD.IADD R4, R4, 0x1, -R8 ;  /* 0x000000010404c824 */ /* 0x000fe200078e0a08 */
[----:B------:R-:W-:Y:S01]  /*b1e0*/  ISETP.GE.AND P4, PT, R18, RZ, PT ;  /* 0x000000ff1200720c */ /* 0x000fe20003f86270 */
[----:B------:R-:W-:-:S02]  /*b1f0*/  VIADD R16, R15, 0x2b ;  /* 0x0000002b0f107836 */ /* 0x000fc40000000000 */
[----:B------:R-:W-:Y:S01]  /*b200*/  @!P1 IMAD.IADD R5, R5, 0x1, -R8 ;  /* 0x0000000105059824 */ /* 0x000fe200078e0a08 */
[C---:B------:R-:W-:Y:S01]  /*b210*/  ISETP.GT.U32.AND P1, PT, R8.reuse, R0, PT ;  /* 0x000000000800720c */ /* 0x040fe20003f24070 */
[----:B------:R-:W-:Y:S01]  /*b220*/  @!P2 IMAD.MOV R22, RZ, RZ, -R22 ;  /* 0x000000ffff16a224 */ /* 0x000fe200078e0a16 */
[----:B------:R-:W-:Y:S01]  /*b230*/  ISETP.GT.U32.AND P2, PT, R8, R4, PT ;  /* 0x000000040800720c */ /* 0x000fe20003f44070 */
[----:B------:R-:W-:Y:S01]  /*b240*/  @!P5 IMAD.MOV R10, RZ, RZ, -R10 ;  /* 0x000000ffff0ad224 */ /* 0x000fe200078e0a0a */
[----:B------:R-:W-:Y:S01]  /*b250*/  ISETP.GE.AND P5, PT, R6, RZ, PT ;  /* 0x000000ff0600720c */ /* 0x000fe20003fa6270 */
[--C-:B------:R-:W-:Y:S01]  /*b260*/  @!P3 IMAD.IADD R3, R3, 0x1, -R8.reuse ;  /* 0x000000010303b824 */ /* 0x100fe200078e0a08 */
[----:B------:R-:W-:Y:S01]  /*b270*/  IABS R6, R16 ;  /* 0x0000001000067213 */ /* 0x000fe20000000000 */
[--C-:B------:R-:W-:Y:S01]  /*b280*/  @!P0 IMAD.IADD R2, R2, 0x1, -R8.reuse ;  /* 0x0000000102028824 */ /* 0x100fe200078e0a08 */
[----:B------:R-:W-:Y:S01]  /*b290*/  ISETP.GE.AND P3, PT, R9, RZ, PT ;  /* 0x000000ff0900720c */ /* 0x000fe20003f66270 */
[----:B------:R-:W-:Y:S01]  /*b2a0*/  VIADD R11, R15, 0x2a ;  /* 0x0000002a0f0b7836 */ /* 0x000fe20000000000 */
[----:B------:R-:W-:Y:S01]  /*b2b0*/  ISETP.GE.AND P0, PT, R16, RZ, PT ;  /* 0x000000ff1000720c */ /* 0x000fe20003f06270 */
[----:B------:R-:W-:Y:S01]  /*b2c0*/  IMAD.HI.U32 R9, R12, R6, RZ ;  /* 0x000000060c097227 */ /* 0x000fe200078e00ff */
[----:B------:R-:W-:Y:S03]  /*b2d0*/  STL [R1+0x40], R22 ;  /* 0x0000401601007387 */ /* 0x000fe60000100800 */
[----:B------:R-:W-:Y:S01]  /*b2e0*/  IMAD.MOV R9, RZ, RZ, -R9 ;  /* 0x000000ffff097224 */ /* 0x000fe200078e0a09 */
[----:B------:R0:W-:Y:S01]  /*b2f0*/  STL [R1+0x3c], R13 ;  /* 0x00003c0d01007387 */ /* 0x0001e20000100800 */
[--C-:B------:R-:W-:Y:S01]  /*b300*/  @!P1 IMAD.IADD R0, R0, 0x1, -R8.reuse ;  /* 0x0000000100009824 */ /* 0x100fe200078e0a08 */
[----:B------:R-:W-:Y:S01]  /*b310*/  ISETP.GT.U32.AND P1, PT, R8, R2, PT ;  /* 0x000000020800720c */ /* 0x000fe20003f24070 */
[----:B------:R-:W-:Y:S01]  /*b320*/  @!P2 IMAD.IADD R4, R4, 0x1, -R8 ;  /* 0x000000010404a824 */ /* 0x000fe200078e0a08 */
[----:B------:R1:W-:Y:S01]  /*b330*/  STL [R1+0x24], R10 ;  /* 0x0000240a01007387 */ /* 0x0003e20000100800 */
[----:B------:R-:W-:Y:S01]  /*b340*/  IMAD R16, R8, R9, R6 ;  /* 0x0000000908107224 */ /* 0x000fe200078e0206 */
[----:B------:R-:W-:Y:S01]  /*b350*/  ISETP.GE.AND P2, PT, R7, RZ, PT ;  /* 0x000000ff0700720c */ /* 0x000fe20003f46270 */
[----:B------:R-:W-:-:S02]  /*b360*/  IMAD.MOV.U32 R17, RZ, RZ, R5 ;  /* 0x000000ffff117224 */ /* 0x000fc400078e0005 */
[----:B------:R-:W-:Y:S01]  /*b370*/  @!P5 IMAD.MOV R3, RZ, RZ, -R3 ;  /* 0x000000ffff03d224 */ /* 0x000fe200078e0a03 */
[C---:B------:R-:W-:Y:S01]  /*b380*/  ISETP.GT.U32.AND P5, PT, R8.reuse, R16, PT ;  /* 0x000000100800720c */ /* 0x040fe20003fa4070 */
[----:B0-----:R-:W-:Y:S02]  /*b390*/  IMAD.MOV.U32 R13, RZ, RZ, R4 ;  /* 0x000000ffff0d7224 */ /* 0x001fe400078e0004 */
[----:B------:R-:W-:Y:S01]  /*b3a0*/  @!P6 IMAD.MOV R17, RZ, RZ, -R17 ;  /* 0x000000ffff11e224 */ /* 0x000fe200078e0a11 */
[----:B-1----:R-:W-:Y:S01]  /*b3b0*/  IABS R10, R11 ;  /* 0x0000000b000a7213 */ /* 0x002fe20000000000 */
[----:B------:R-:W-:Y:S01]  /*b3c0*/  @!P4 IMAD.MOV R13, RZ, RZ, -R13 ;  /* 0x000000ffff0dc224 */ /* 0x000fe200078e0a0d */
[----:B------:R-:W-:Y:S01]  /*b3d0*/  ISETP.GT.U32.AND P4, PT, R8, R0, PT ;  /* 0x000000000800720c */ /* 0x000fe20003f84070 */
[----:B------:R-:W-:Y:S01]  /*b3e0*/  @!P1 IMAD.IADD R2, R2, 0x1, -R8 ;  /* 0x0000000102029824 */ /* 0x000fe200078e0a08 */
[----:B------:R-:W-:Y:S01]  /*b3f0*/  STL [R1+0x5c], R17 ;  /* 0x00005c1101007387 */ /* 0x000fe20000100800 */
[----:B------:R-:W-:Y:S01]  /*b400*/  IMAD.HI.U32 R7, R12, R10, RZ ;  /* 0x0000000a0c077227 */ /* 0x000fe200078e00ff */
[----:B------:R-:W-:-:S02]  /*b410*/  ISETP.GE.AND P6, PT, R11, RZ, PT ;  /* 0x000000ff0b00720c */ /* 0x000fc40003fc6270 */
[----:B------:R0:W-:Y:S01]  /*b420*/  STL [R1+0x60], R13 ;  /* 0x0000600d01007387 */ /* 0x0001e20000100800 */
[----:B------:R-:W-:Y:S02]  /*b430*/  IMAD.MOV.U32 R6, RZ, RZ, R2 ;  /* 0x000000ffff067224 */ /* 0x000fe400078e0002 */
[----:B------:R-:W-:Y:S01]  /*b440*/  IMAD.MOV R7, RZ, RZ, -R7 ;  /* 0x000000ffff077224 */ /* 0x000fe200078e0a07 */
[----:B------:R1:W-:Y:S01]  /*b450*/  STL [R1+0x6c], R3 ;  /* 0x00006c0301007387 */ /* 0x0003e20000100800 */
[----:B------:R-:W-:Y:S02]  /*b460*/  @!P5 IMAD.IADD R16, R16, 0x1, -R8 ;  /* 0x000000011010d824 */ /* 0x000fe400078e0a08 */
[----:B------:R-:W-:Y:S02]  /*b470*/  @!P2 IMAD.MOV R6, RZ, RZ, -R6 ;  /* 0x000000ffff06a224 */ /* 0x000fe400078e0a06 */
[C---:B------:R-:W-:Y:S01]  /*b480*/  IMAD R10, R8.reuse, R7, R10 ;  /* 0x00000007080a7224 */ /* 0x040fe200078e020a */
[----:B------:R-:W-:Y:S01]  /*b490*/  ISETP.GT.U32.AND P5, PT, R8, R16, PT ;  /* 0x000000100800720c */ /* 0x000fe20003fa4070 */
[C---:B0-----:R-:W-:Y:S01]  /*b4a0*/  VIADD R13, R15.reuse, 0x29 ;  /* 0x000000290f0d7836 */ /* 0x041fe20000000000 */
[----:B------:R0:W-:Y:S01]  /*b4b0*/  STL [R1+0x78], R6 ;  /* 0x0000780601007387 */ /* 0x0001e20000100800 */
[----:B------:R-:W-:Y:S01]  /*b4c0*/  @!P4 IMAD.IADD R0, R0, 0x1, -R8 ;  /* 0x000000010000c824 */ /* 0x000fe200078e0a08 */
[----:B------:R-:W-:Y:S01]  /*b4d0*/  ISETP.GT.U32.AND P4, PT, R8, R10, PT ;  /* 0x0000000a0800720c */ /* 0x000fe20003f84070 */
[----:B-1----:R-:W-:Y:S01]  /*b4e0*/  VIADD R3, R15, 0x27 ;  /* 0x000000270f037836 */ /* 0x002fe20000000000 */
[----:B------:R-:W-:Y:S01]  /*b4f0*/  ISETP.GE.AND P1, PT, R13, RZ, PT ;  /* 0x000000ff0d00720c */ /* 0x000fe20003f26270 */
[C---:B------:R-:W-:Y:S01]  /*b500*/  VIADD R5, R15.reuse, 0x28 ;  /* 0x000000280f057836 */ /* 0x040fe20000000000 */
[----:B------:R-:W-:Y:S01]  /*b510*/  IABS R13, R13 ;  /* 0x0000000d000d7213 */ /* 0x000fe20000000000 */
[----:B------:R-:W-:Y:S01]  /*b520*/  @!P3 IMAD.MOV R0, RZ, RZ, -R0 ;  /* 0x000000ffff00b224 */ /* 0x000fe200078e0a00 */
[----:B------:R-:W-:Y:S01]  /*b530*/  IABS R7, R3 ;  /* 0x0000000300077213 */ /* 0x000fe20000000000 */
[----:B------:R-:W-:Y:S01]  /*b540*/  VIADD R9, R15, 0x25 ;  /* 0x000000250f097836 */ /* 0x000fe20000000000 */
[----:B------:R-:W-:Y:S01]  /*b550*/  IABS R4, R5 ;  /* 0x0000000500047213 */ /* 0x000fe20000000000 */
[----:B0-----:R-:W-:Y:S01]  /*b560*/  IMAD.HI.U32 R6, R12, R13, RZ ;  /* 0x0000000d0c067227 */ /* 0x001fe200078e00ff */
[----:B------:R-:W-:Y:S01]  /*b570*/  ISETP.GE.AND P2, PT, R5, RZ, PT ;  /* 0x000000ff0500720c */ /* 0x000fe20003f46270 */
[----:B------:R0:W-:Y:S01]  /*b580*/  STL [R1+0x15c], R0 ;  /* 0x00015c0001007387 */ /* 0x0001e20000100800 */
[----:B------:R-:W-:Y:S01]  /*b590*/  IABS R17, R9 ;  /* 0x0000000900117213 */ /* 0x000fe20000000000 */
[----:B------:R-:W-:Y:S01]  /*b5a0*/  IMAD.MOV R6, RZ, RZ, -R6 ;  /* 0x000000ffff067224 */ /* 0x000fe200078e0a06 */
[----:B------:R-:W-:Y:S01]  /*b5b0*/  ISETP.GE.AND P3, PT, R3, RZ, PT ;  /* 0x000000ff0300720c */ /* 0x000fe20003f66270 */
[----:B------:R-:W-:-:S02]  /*b5c0*/  @!P5 IMAD.IADD R16, R16, 0x1, -R8 ;  /* 0x000000011010d824 */ /* 0x000fc400078e0a08 */
[----:B------:R-:W-:Y:S02]  /*b5d0*/  IMAD R13, R8, R6, R13 ;  /* 0x00000006080d7224 */ /* 0x000fe400078e020d */
[----:B------:R-:W-:Y:S02]  /*b5e0*/  @!P4 IMAD.IADD R10, R10, 0x1, -R8 ;  /* 0x000000010a0ac824 */ /* 0x000fe400078e0a08 */
[----:B------:R-:W-:Y:S01]  /*b5f0*/  IMAD.HI.U32 R2, R12, R7, RZ ;  /* 0x000000070c027227 */ /* 0x000fe200078e00ff */
[C---:B------:R-:W-:Y:S02]  /*b600*/  ISETP.GT.U32.AND P5, PT, R8.reuse, R13, PT ;  /* 0x0000000d0800720c */ /* 0x040fe40003fa4070 */
[----:B------:R-:W-:Y:S01]  /*b610*/  ISETP.GT.U32.AND P4, PT, R8, R10, PT ;  /* 0x0000000a0800720c */ /* 0x000fe20003f84070 */
[----:B------:R-:W-:Y:S02]  /*b620*/  IMAD.MOV R2, RZ, RZ, -R2 ;  /* 0x000000ffff027224 */ /* 0x000fe400078e0a02 */
[----:B------:R-:W-:-:S04]  /*b630*/  IMAD.HI.U32 R5, R12, R4, RZ ;  /* 0x000000040c057227 */ /* 0x000fc800078e00ff */
[C---:B------:R-:W-:Y:S02]  /*b640*/  IMAD R7, R8.reuse, R2, R7 ;  /* 0x0000000208077224 */ /* 0x040fe400078e0207 */
[----:B------:R-:W-:Y:S02]  /*b650*/  IMAD.MOV R5, RZ, RZ, -R5 ;  /* 0x000000ffff057224 */ /* 0x000fe400078e0a05 */
[----:B0-----:R-:W-:Y:S02]  /*b660*/  VIADD R0, R15, 0x26 ;  /* 0x000000260f007836 */ /* 0x001fe40000000000 */
[----:B------:R-:W-:Y:S02]  /*b670*/  IMAD.MOV.U32 R18, RZ, RZ, R16 ;  /* 0x000000ffff127224 */ /* 0x000fe400078e0010 */
[----:B------:R-:W-:Y:S01]  /*b680*/  @!P5 IMAD.IADD R13, R13, 0x1, -R8 ;  /* 0x000000010d0dd824 */ /* 0x000fe200078e0a08 */
[C---:B------:R-:W-:Y:S01]  /*b690*/  ISETP.GT.U32.AND P5, PT, R8.reuse, R7, PT ;  /* 0x000000070800720c */ /* 0x040fe20003fa4070 */
[C---:B------:R-:W-:Y:S01]  /*b6a0*/  IMAD R4, R8.reuse, R5, R4 ;  /* 0x0000000508047224 */ /* 0x040fe200078e0204 */
[----:B------:R-:W-:Y:S01]  /*b6b0*/  IABS R5, R0 ;  /* 0x0000000000057213 */ /* 0x000fe20000000000 */
[----:B------:R-:W-:Y:S01]  /*b6c0*/  @!P0 IMAD.MOV R18, RZ, RZ, -R18 ;  /* 0x000000ffff128224 */ /* 0x000fe200078e0a12 */
[----:B------:R-:W-:Y:S01]  /*b6d0*/  ISETP.GT.U32.AND P0, PT, R8, R13, PT ;  /* 0x0000000d0800720c */ /* 0x000fe20003f04070 */
[----:B------:R-:W-:Y:S01]  /*b6e0*/  @!P4 IMAD.IADD R10, R10, 0x1, -R8 ;  /* 0x000000010a0ac824 */ /* 0x000fe200078e0a08 */
[----:B------:R-:W-:Y:S01]  /*b6f0*/  ISETP.GT.U32.AND P4, PT, R8, R4, PT ;  /* 0x000000040800720c */ /* 0x000fe20003f84070 */
[----:B------:R-:W-:Y:S01]  /*b700*/  IMAD.MOV.U32 R16, RZ, RZ, R17 ;  /* 0x000000ffff107224 */ /* 0x000fe200078e0011 */
[----:B------:R0:W-:Y:S01]  /*b710*/  STL [R1+0x74], R18 ;  /* 0x0000741201007387 */ /* 0x0001e20000100800 */
[----:B------:R-:W-:-:S04]  /*b720*/  IMAD.HI.U32 R17, R12, R5, RZ ;  /* 0x000000050c117227 */ /* 0x000fc800078e00ff */
[----:B------:R-:W-:Y:S02]  /*b730*/  IMAD.MOV R17, RZ, RZ, -R17 ;  /* 0x000000ffff117224 */ /* 0x000fe400078e0a11 */
[----:B------:R-:W-:Y:S02]  /*b740*/  @!P5 IMAD.IADD R7, R7, 0x1, -R8 ;  /* 0x000000010707d824 */ /* 0x000fe400078e0a08 */
[C---:B------:R-:W-:Y:S02]  /*b750*/  VIADD R6, R15.reuse, 0x24 ;  /* 0x000000240f067836 */ /* 0x040fe40000000000 */
[----:B0-----:R-:W-:Y:S01]  /*b760*/  IMAD.MOV.U32 R18, RZ, RZ, R10 ;  /* 0x000000ffff127224 */ /* 0x001fe200078e000a */
[----:B------:R-:W-:Y:S01]  /*b770*/  ISETP.GT.U32.AND P5, PT, R8, R7, PT ;  /* 0x000000070800720c */ /* 0x000fe20003fa4070 */
[----:B------:R-:W-:Y:S01]  /*b780*/  VIADD R2, R15, 0x23 ;  /* 0x000000230f027836 */ /* 0x000fe20000000000 */
[----:B------:R-:W-:Y:S01]  /*b790*/  IABS R11, R6 ;  /* 0x00000006000b7213 */ /* 0x000fe20000000000 */
[----:B------:R-:W-:Y:S01]  /*b7a0*/  @!P6 IMAD.MOV R18, RZ, RZ, -R18 ;  /* 0x000000ffff12e224 */ /* 0x000fe200078e0a12 */
[----:B------:R-:W-:Y:S01]  /*b7b0*/  ISETP.GE.AND P6, PT, R0, RZ, PT ;  /* 0x000000ff0000720c */ /* 0x000fe20003fc6270 */
[----:B------:R-:W-:Y:S01]  /*b7c0*/  IMAD R0, R8, R17, R5 ;  /* 0x0000001108007224 */ /* 0x000fe200078e0205 */
[----:B------:R-:W-:Y:S01]  /*b7d0*/  IABS R3, R2 ;  /* 0x0000000200037213 */ /* 0x000fe20000000000 */
[--C-:B------:R-:W-:Y:S01]  /*b7e0*/  @!P0 IMAD.IADD R13, R13, 0x1, -R8.reuse ;  /* 0x000000010d0d8824 */ /* 0x100fe200078e0a08 */
[----:B------:R0:W-:Y:S01]  /*b7f0*/  STL [R1+0x70], R18 ;  /* 0x0000701201007387 */ /* 0x0001e20000100800 */
[----:B------:R-:W-:Y:S01]  /*b800*/  @!P4 IMAD.IADD R4, R4, 0x1, -R8 ;  /* 0x000000010404c824 */ /* 0x000fe200078e0a08 */
[----:B------:R-:W-:Y:S01]  /*b810*/  ISETP.GT.U32.AND P0, PT, R8, R0, PT ;  /* 0x000000000800720c */ /* 0x000fe20003f04070 */
[----:B------:R-:W-:-:S02]  /*b820*/  IMAD.MOV.U32 R10, RZ, RZ, R11 ;  /* 0x000000ffff0a7224 */ /* 0x000fc400078e000b */
[----:B------:R-:W-:Y:S01]  /*b830*/  IMAD.HI.U32 R11, R12, R3, RZ ;  /* 0x000000030c0b7227 */ /* 0x000fe200078e00ff */
[----:B------:R-:W-:-:S03]  /*b840*/  ISETP.GT.U32.AND P4, PT, R8, R4, PT ;  /* 0x000000040800720c */ /* 0x000fc60003f84070 */
[----:B------:R-:W-:-:S04]  /*b850*/  IMAD.HI.U32 R5, R12, R10, RZ ;  /* 0x0000000a0c057227 */ /* 0x000fc800078e00ff */
[----:B------:R-:W-:Y:S02]  /*b860*/  IMAD.MOV R11, RZ, RZ, -R11 ;  /* 0x000000ffff0b7224 */ /* 0x000fe400078e0a0b */
[----:B------:R-:W-:Y:S02]  /*b870*/  @!P5 IMAD.IADD R7, R7, 0x1, -R8 ;  /* 0x000000010707d824 */ /* 0x000fe400078e0a08 */
[----:B------:R-:W-:-:S04]  /*b880*/  IMAD.HI.U32 R17, R12, R16, RZ ;  /* 0x000000100c117227 */ /* 0x000fc800078e00ff */
[----:B------:R-:W-:Y:S02]  /*b890*/  IMAD.MOV R5, RZ, RZ, -R5 ;  /* 0x000000ffff057224 */ /* 0x000fe400078e0a05 */
[----:B------:R-:W-:Y:S02]  /*b8a0*/  @!P0 IMAD.IADD R0, R0, 0x1, -R8 ;  /* 0x0000000100008824 */ /* 0x000fe400078e0a08 */
[----:B0-----:R-:W-:Y:S02]  /*b8b0*/  IMAD.MOV.U32 R18, RZ, RZ, R13 ;  /* 0x000000ffff127224 */ /* 0x001fe400078e000d */
[C---:B------:R-:W-:Y:S01]  /*b8c0*/  IMAD R3, R8.reuse, R11, R3 ;  /* 0x0000000b08037224 */ /* 0x040fe200078e0203 */
[----:B------:R-:W-:Y:S01]  /*b8d0*/  ISETP.GT.U32.AND P0, PT, R8, R0, PT ;  /* 0x000000000800720c */ /* 0x000fe20003f04070 */
[----:B------:R-:W-:Y:S02]  /*b8e0*/  IMAD.MOV.U32 R13, RZ, RZ, R7 ;  /* 0x000000ffff0d7224 */ /* 0x000fe400078e0007 */
[----:B------:R-:W-:-:S02]  /*b8f0*/  IMAD.MOV R17, RZ, RZ, -R17 ;  /* 0x000000ffff117224 */ /* 0x000fc400078e0a11 */
[----:B------:R-:W-:Y:S02]  /*b900*/  IMAD R10, R8, R5, R10 ;  /* 0x00000005080a7224 */ /* 0x000fe400078e020a */
[----:B------:R-:W-:Y:S01]  /*b910*/  @!P4 IMAD.IADD R4, R4, 0x1, -R8 ;  /* 0x000000010404c824 */ /* 0x000fe200078e0a08 */
[----:B------:R-:W-:Y:S01]  /*b920*/  ISETP.GE.AND P4, PT, R9, RZ, PT ;  /* 0x000000ff0900720c */ /* 0x000fe20003f86270 */
[----:B------:R-:W-:Y:S01]  /*b930*/  @!P3 IMAD.MOV R13, RZ, RZ, -R13 ;  /* 0x000000ffff0db224 */ /* 0x000fe200078e0a0d */
[C---:B------:R-:W-:Y:S01]  /*b940*/  ISETP.GT.U32.AND P3, PT, R8.reuse, R3, PT ;  /* 0x000000030800720c */ /* 0x040fe20003f64070 */
[C---:B------:R-:W-:Y:S01]  /*b950*/  IMAD R9, R8.reuse, R17, R16 ;  /* 0x0000001108097224 */ /* 0x040fe200078e0210 */
[----:B------:R-:W-:Y:S01]  /*b960*/  ISETP.GT.U32.AND P5, PT, R8, R10, PT ;  /* 0x0000000a0800720c */ /* 0x000fe20003fa4070 */
[----:B------:R-:W-:Y:S02]  /*b970*/  VIADD R5, R15, 0x22 ;  /* 0x000000220f057836 */ /* 0x000fe40000000000 */
[----:B------:R-:W-:-:S02]  /*b980*/  IMAD.MOV.U32 R16, RZ, RZ, R4 ;  /* 0x000000ffff107224 */ /* 0x000fc400078e0004 */
[----:B------:R-:W-:Y:S01]  /*b990*/  @!P1 IMAD.MOV R18, RZ, RZ, -R18 ;  /* 0x000000ffff129224 */ /* 0x000fe200078e0a12 */
[----:B------:R-:W-:Y:S01]  /*b9a0*/  IABS R11, R5 ;  /* 0x00000005000b7213 */ /* 0x000fe20000000000 */
[----:B------:R-:W-:Y:S01]  /*b9b0*/  @!P2 IMAD.MOV R16, RZ, RZ, -R16 ;  /* 0x000000ffff10a224 */ /* 0x000fe200078e0a10 */
[----:B------:R-:W-:Y:S01]  /*b9c0*/  ISETP.GT.U32.AND P1, PT, R8, R9, PT ;  /* 0x000000090800720c */ /* 0x000fe20003f24070 */
[--C-:B------:R-:W-:Y:S01]  /*b9d0*/  @!P0 IMAD.IADD R0, R0, 0x1, -R8.reuse ;  /* 0x0000000100008824 */ /* 0x100fe200078e0a08 */
[----:B------:R-:W-:Y:S01]  /*b9e0*/  ISETP.GE.AND P2, PT, R6, RZ, PT ;  /* 0x000000ff0600720c */ /* 0x000fe20003f46270 */
[----:B------:R-:W-:Y:S01]  /*b9f0*/  IMAD.MOV.U32 R4, RZ, RZ, R11 ;  /* 0x000000ffff047224 */ /* 0x000fe200078e000b */
[----:B------:R-:W-:Y:S01]  /*ba00*/  STL [R1+0x64], R18 ;  /* 0x0000641201007387 */ /* 0x000fe20000100800 */
[----:B------:R-:W-:Y:S01]  /*ba10*/  VIADD R6, R15, 0x21 ;  /* 0x000000210f067836 */ /* 0x000fe20000000000 */
[----:B------:R-:W-:Y:S01]  /*ba20*/  ISETP.GE.AND P0, PT, R2, RZ, PT ;  /* 0x000000ff0200720c */ /* 0x000fe20003f06270 */
[----:B------:R-:W-:Y:S01]  /*ba30*/  @!P3 IMAD.IADD R3, R3, 0x1, -R8 ;  /* 0x000000010303b824 */ /* 0x000fe200078e0a08 */
[----:B------:R-:W-:Y:S01]  /*ba40*/  STL [R1+0x68], R16 ;  /* 0x0000681001007387 */ /* 0x000fe20000100800 */
[----:B------:R-:W-:Y:S01]  /*ba50*/  IMAD.HI.U32 R7, R12, R4, RZ ;  /* 0x000000040c077227 */ /* 0x000fe200078e00ff */
[----:B------:R-:W-:-:S02]  /*ba60*/  IABS R11, R6 ;  /* 0x00000006000b7213 */ /* 0x000fc40000000000 */
[----:B------:R0:W-:Y:S01]  /*ba70*/  STL [R1+0x128], R13 ;  /* 0x0001280d01007387 */ /* 0x0001e20000100800 */
[--C-:B------:R-:W-:Y:S01]  /*ba80*/  @!P5 IMAD.IADD R10, R10, 0x1, -R8.reuse ;  /* 0x000000010a0ad824 */ /* 0x100fe200078e0a08 */
[----:B------:R-:W-:Y:S01]  /*ba90*/  ISETP.GT.U32.AND P3, PT, R8, R3, PT ;  /* 0x000000030800720c */ /* 0x000fe20003f64070 */
[----:B------:R-:W-:Y:S01]  /*baa0*/  @!P1 IMAD.IADD R9, R9, 0x1, -R8 ;  /* 0x0000000109099824 */ /* 0x000fe200078e0a08 */
[----:B------:R-:W-:Y:S01]  /*bab0*/  ISETP.GE.AND P1, PT, R5, RZ, PT ;  /* 0x000000ff0500720c */ /* 0x000fe20003f26270 */
[----:B------:R-:W-:Y:S02]  /*bac0*/  IMAD.MOV R7, RZ, RZ, -R7 ;  /* 0x000000ffff077224 */ /* 0x000fe400078e0a07 */
[----:B------:R-:W-:Y:S01]  /*bad0*/  IMAD.HI.U32 R5, R12, R11, RZ ;  /* 0x0000000b0c057227 */ /* 0x000fe200078e00ff */
[----:B------:R-:W-:-:S03]  /*bae0*/  ISETP.GT.U32.AND P5, PT, R8, R9, PT ;  /* 0x000000090800720c */ /* 0x000fc60003fa4070 */
[----:B0-----:R-:W-:Y:S02]  /*baf0*/  IMAD.MOV.U32 R13, RZ, RZ, R0 ;  /* 0x000000ffff0d7224 */ /* 0x001fe400078e0000 */
[C---:B------:R-:W-:Y:S02]  /*bb00*/  IMAD R4, R8.reuse, R7, R4 ;  /* 0x0000000708047224 */ /* 0x040fe400078e0204 */
[----:B------:R-:W-:Y:S01]  /*bb10*/  @!P6 IMAD.MOV R13, RZ, RZ, -R13 ;  /* 0x000000ffff0de224 */ /* 0x000fe200078e0a0d */
[----:B------:R-:W-:Y:S01]  /*bb20*/  ISETP.GT.U32.AND P6, PT, R8, R10, PT ;  /* 0x0000000a0800720c */ /* 0x000fe20003fc4070 */
[C---:B------:R-:W-:Y:S02]  /*bb30*/  VIADD R7, R15.reuse, 0x1e ;  /* 0x0000001e0f077836 */ /* 0x040fe40000000000 */
[C---:B------:R-:W-:Y:S01]  /*bb40*/  VIADD R2, R15.reuse, 0x20 ;  /* 0x000000200f027836 */ /* 0x040fe20000000000 */
[----:B------:R0:W-:Y:S01]  /*bb50*/  STL [R1+0x12c], R13 ;  /* 0x00012c0d01007387 */ /* 0x0001e20000100800 */
[----:B------:R-:W-:Y:S01]  /*bb60*/  IMAD.MOV R5, RZ, RZ, -R5 ;  /* 0x000000ffff057224 */ /* 0x000fe200078e0a05 */
[----:B------:R-:W-:Y:S01]  /*bb70*/  IABS R16, R7 ;  /* 0x0000000700107213 */ /* 0x000fe20000000000 */
[----:B------:R-:W-:-:S02]  /*bb80*/  VIADD R0, R15, 0x1f ;  /* 0x0000001f0f007836 */ /* 0x000fc40000000000 */
[----:B------:R-:W-:Y:S02]  /*bb90*/  IMAD R11, R8, R5, R11 ;  /* 0x00000005080b7224 */ /* 0x000fe400078e020b */
[--C-:B------:R-:W-:Y:S01]  /*bba0*/  @!P3 IMAD.IADD R3, R3, 0x1, -R8.reuse ;  /* 0x000000010303b824 */ /* 0x100fe200078e0a08 */
[----:B------:R-:W-:Y:S01]  /*bbb0*/  ISETP.GE.AND P3, PT, R6, RZ, PT ;  /* 0x000000ff0600720c */ /* 0x000fe20003f66270 */
[----:B------:R-:W-:Y:S01]  /*bbc0*/  @!P6 IMAD.IADD R10, R10, 0x1, -R8 ;  /* 0x000000010a0ae824 */ /* 0x000fe200078e0a08 */
[----:B0-----:R-:W-:Y:S01]  /*bbd0*/  IABS R13, R2 ;  /* 0x00000002000d7213 */ /* 0x001fe20000000000 */
[----:B------:R-:W-:Y:S01]  /*bbe0*/  IMAD.MOV.U32 R6, RZ, RZ, R16 ;  /* 0x000000ffff067224 */ /* 0x000fe200078e0010 */
[----:B------:R-:W-:Y:S01]  /*bbf0*/  IABS R5, R0 ;  /* 0x0000000000057213 */ /* 0x000fe20000000000 */
[----:B------:R-:W-:Y:S01]  /*bc00*/  @!P5 IMAD.IADD R9, R9, 0x1, -R8 ;  /* 0x000000010909d824 */ /* 0x000fe200078e0a08 */
[----:B------:R-:W-:Y:S01]  /*bc10*/  ISETP.GT.U32.AND P6, PT, R8, R11, PT ;  /* 0x0000000b0800720c */ /* 0x000fe20003fc4070 */
[----:B------:R-:W-:Y:S01]  /*bc20*/  IMAD.HI.U32 R16, R12, R13, RZ ;  /* 0x0000000d0c107227 */ /* 0x000fe200078e00ff */
[----:B------:R-:W-:-:S03]  /*bc30*/  ISETP.GT.U32.AND P5, PT, R8, R4, PT ;  /* 0x000000040800720c */ /* 0x000fc60003fa4070 */
[----:B------:R-:W-:-:S04]  /*bc40*/  IMAD.HI.U32 R17, R12, R5, RZ ;  /* 0x000000050c117227 */ /* 0x000fc800078e00ff */
[----:B------:R-:W-:Y:S02]  /*bc50*/  IMAD.MOV R16, RZ, RZ, -R16 ;  /* 0x000000ffff107224 */ /* 0x000fe400078e0a10 */
[----:B------:R-:W-:Y:S02]  /*bc60*/  IMAD.MOV.U32 R18, RZ, RZ, R9 ;  /* 0x000000ffff127224 */ /* 0x000fe400078e0009 */
[----:B------:R-:W-:Y:S02]  /*bc70*/  IMAD.MOV R9, RZ, RZ, -R17 ;  /* 0x000000ffff097224 */ /* 0x000fe400078e0a11 */
[C---:B------:R-:W-:Y:S02]  /*bc80*/  IMAD R13, R8.reuse, R16, R13 ;  /* 0x00000010080d7224 */ /* 0x040fe400078e020d */
[----:B------:R-:W-:Y:S02]  /*bc90*/  @!P6 IMAD.IADD R11, R11, 0x1, -R8 ;  /* 0x000000010b0be824 */ /* 0x000fe400078e0a08 */
[----:B------:R-:W-:-:S02]  /*bca0*/  IMAD R5, R8, R9, R5 ;  /* 0x0000000908057224 */ /* 0x000fc400078e0205 */
[----:B------:R-:W-:Y:S01]  /*bcb0*/  @!P2 IMAD.MOV R10, RZ, RZ, -R10 ;  /* 0x000000ffff0aa224 */ /* 0x000fe200078e0a0a */
[----:B------:R-:W-:Y:S01]  /*bcc0*/  ISETP.GT.U32.AND P2, PT, R8, R13, PT ;  /* 0x0000000d0800720c */ /* 0x000fe20003f44070 */
[----:B------:R-:W-:Y:S01]  /*bcd0*/  @!P5 IMAD.IADD R4, R4, 0x1, -R8 ;  /* 0x000000010404d824 */ /* 0x000fe200078e0a08 */
[----:B------:R-:W-:Y:S01]  /*bce0*/  ISETP.GE.AND P5, PT, R2, RZ, PT ;  /* 0x000000ff0200720c */ /* 0x000fe20003fa6270 */
[----:B------:R-:W-:Y:S01]  /*bcf0*/  @!P0 IMAD.MOV R3, RZ, RZ, -R3 ;  /* 0x000000ffff038224 */ /* 0x000fe200078e0a03 */
[----:B------:R-:W-:Y:S01]  /*bd00*/  ISETP.GT.U32.AND P6, PT, R8, R11, PT ;  /* 0x0000000b0800720c */ /* 0x000fe20003fc4070 */
[----:B------:R-:W-:Y:S01]  /*bd10*/  IMAD.HI.U32 R2, R12, R6, RZ ;  /* 0x000000060c027227 */ /* 0x000fe200078e00ff */
[----:B------:R-:W-:-:S03]  /*bd20*/  ISETP.GT.U32.AND P0, PT, R8, R5, PT ;  /* 0x000000050800720c */ /* 0x000fc60003f04070 */
[----:B------:R-:W-:Y:S01]  /*bd30*/  @!P4 IMAD.MOV R18, RZ, RZ, -R18 ;  /* 0x000000ffff12c224 */ /* 0x000fe200078e0a12 */
[C---:B------:R-:W-:Y:S01]  /*bd40*/  ISETP.GT.U32.AND P4, PT, R8.reuse, R4, PT ;  /* 0x000000040800720c */ /* 0x040fe20003f84070 */
[----:B------:R-:W-:Y:S02]  /*bd50*/  IMAD.MOV R2, RZ, RZ, -R2 ;  /* 0x000000ffff027224 */ /* 0x000fe400078e0a02 */
[----:B------:R-:W-:Y:S01]  /*bd60*/  VIADD R16, R15, 0x1d ;  /* 0x0000001d0f107836 */ /* 0x000fe20000000000 */
[----:B------:R-:W-:Y:S01]  /*bd70*/  STL [R1+0x11c], R18 ;  /* 0x00011c1201007387 */ /* 0x000fe20000100800 */
[C---:B------:R-:W-:Y:S02]  /*bd80*/  IMAD R6, R8.reuse, R2, R6 ;  /* 0x0000000208067224 */ /* 0x040fe400078e0206 */
[--C-:B------:R-:W-:Y:S01]  /*bd90*/  @!P2 IMAD.IADD R13, R13, 0x1, -R8.reuse ;  /* 0x000000010d0da824 */ /* 0x100fe200078e0a08 */
[----:B------:R-:W-:Y:S01]  /*bda0*/  IABS R2, R16 ;  /* 0x0000001000027213 */ /* 0x000fe20000000000 */
[--C-:B------:R-:W-:Y:S01]  /*bdb0*/  @!P6 IMAD.IADD R11, R11, 0x1, -R8.reuse ;  /* 0x000000010b0be824 */ /* 0x100fe200078e0a08 */
[C---:B------:R-:W-:Y:S01]  /*bdc0*/  ISETP.GT.U32.AND P6, PT, R8.reuse, R6, PT ;  /* 0x000000060800720c */ /* 0x040fe20003fc4070 */
[----:B------:R-:W-:Y:S01]  /*bdd0*/  @!P0 IMAD.IADD R5, R5, 0x1, -R8 ;  /* 0x0000000105058824 */ /* 0x000fe200078e0a08 */
[----:B------:R-:W-:Y:S01]  /*bde0*/  ISETP.GT.U32.AND P0, PT, R8, R13, PT ;  /* 0x0000000d0800720c */ /* 0x000fe20003f04070 */
[----:B------:R-:W-:Y:S01]  /*bdf0*/  IMAD.HI.U32 R9, R12, R2, RZ ;  /* 0x000000020c097227 */ /* 0x000fe200078e00ff */
[----:B------:R0:W-:Y:S01]  /*be00*/  STL [R1+0xf8], R10 ;  /* 0x0000f80a01007387 */ /* 0x0001e20000100800 */
[----:B------:R-:W-:-:S02]  /*be10*/  ISETP.GE.AND P2, PT, R7, RZ, PT ;  /* 0x000000ff0700720c */ /* 0x000fc40003f46270 */
[--C-:B------:R-:W-:Y:S01]  /*be20*/  @!P4 IMAD.IADD R4, R4, 0x1, -R8.reuse ;  /* 0x000000010404c824 */ /* 0x100fe200078e0a08 */
[----:B------:R-:W-:Y:S01]  /*be30*/  ISETP.GE.AND P4, PT, R0, RZ, PT ;  /* 0x000000ff0000720c */ /* 0x000fe20003f86270 */
[----:B------:R-:W-:Y:S01]  /*be40*/  VIADD R0, R15, 0x1c ;  /* 0x0000001c0f007836 */ /* 0x000fe20000000000 */
[----:B------:R1:W-:Y:S01]  /*be50*/  STL [R1+0x100], R3 ;  /* 0x0001000301007387 */ /* 0x0003e20000100800 */
[----:B------:R-:W-:Y:S02]  /*be60*/  IMAD.MOV R9, RZ, RZ, -R9 ;  /* 0x000000ffff097224 */ /* 0x000fe400078e0a09 */
[----:B------:R-:W-:Y:S01]  /*be70*/  @!P6 IMAD.IADD R6, R6, 0x1, -R8 ;  /* 0x000000010606e824 */ /* 0x000fe200078e0a08 */
[C---:B------:R-:W-:Y:S01]  /*be80*/  ISETP.GT.U32.AND P6, PT, R8.reuse, R5, PT ;  /* 0x000000050800720c */ /* 0x040fe20003fc4070 */
[----:B------:R-:W-:Y:S02]  /*be90*/  IMAD R2, R8, R9, R2 ;  /* 0x0000000908027224 */ /* 0x000fe400078e0202 */
[----:B------:R-:W-:-:S02]  /*bea0*/  @!P0 IMAD.IADD R13, R13, 0x1, -R8 ;  /* 0x000000010d0d8824 */ /* 0x000fc400078e0a08 */
[----:B0-----:R-:W-:Y:S01]  /*beb0*/  IMAD.MOV.U32 R10, RZ, RZ, R4 ;  /* 0x000000ffff0a7224 */ /* 0x001fe200078e0004 */
[----:B-1----:R-:W-:Y:S01]  /*bec0*/  IABS R3, R0 ;  /* 0x0000000000037213 */ /* 0x002fe20000000000 */
[C---:B------:R-:W-:Y:S01]  /*bed0*/  VIADD R7, R15.reuse, 0x1b ;  /* 0x0000001b0f077836 */ /* 0x040fe20000000000 */
[----:B------:R-:W-:Y:S01]  /*bee0*/  ISETP.GT.U32.AND P0, PT, R8, R2, PT ;  /* 0x000000020800720c */ /* 0x000fe20003f04070 */
[----:B------:R-:W-:Y:S02]  /*bef0*/  VIADD R9, R15, 0x1a ;  /* 0x0000001a0f097836 */ /* 0x000fe40000000000 */
[----:B------:R-:W-:Y:S01]  /*bf00*/  IMAD.HI.U32 R4, R12, R3, RZ ;  /* 0x000000030c047227 */ /* 0x000fe200078e00ff */
[----:B------:R-:W-:-:S03]  /*bf10*/  IABS R18, R7 ;  /* 0x0000000700127213 */ /* 0x000fc60000000000 */
[----:B------:R-:W-:Y:S02]  /*bf20*/  IMAD.MOV R4, RZ, RZ, -R4 ;  /* 0x000000ffff047224 */ /* 0x000fe400078e0a04 */
[--C-:B------:R-:W-:Y:S02]  /*bf30*/  @!P6 IMAD.IADD R5, R5, 0x1, -R8.reuse ;  /* 0x000000010505e824 */ /* 0x100fe400078e0a08 */
[----:B------:R-:W-:Y:S01]  /*bf40*/  IMAD R3, R8, R4, R3 ;  /* 0x0000000408037224 */ /* 0x000fe200078e0203 */
[----:B------:R-:W-:Y:S01]  /*bf50*/  IABS R4, R9 ;  /* 0x0000000900047213 */ /* 0x000fe20000000000 */
[----:B------:R-:W-:Y:S01]  /*bf60*/  @!P0 IMAD.IADD R2, R2, 0x1, -R8 ;  /* 0x0000000102028824 */ /* 0x000fe200078e0a08 */
[----:B------:R-:W-:Y:S01]  /*bf70*/  ISETP.GE.AND P0, PT, R0, RZ, PT ;  /* 0x000000ff0000720c */ /* 0x000fe20003f06270 */
[----:B------:R-:W-:Y:S01]  /*bf80*/  IMAD.HI.U32 R19, R12, R18, RZ ;  /* 0x000000120c137227 */ /* 0x000fe200078e00ff */
[----:B------:R-:W-:-:S03]  /*bf90*/  ISETP.GT.U32.AND P6, PT, R8, R3, PT ;  /* 0x000000030800720c */ /* 0x000fc60003fc4070 */
[----:B------:R-:W-:Y:S02]  /*bfa0*/  IMAD.MOV.U32 R20, RZ, RZ, R13 ;  /* 0x000000ffff147224 */ /* 0x000fe400078e000d */
[----:B------:R-:W-:Y:S01]  /*bfb0*/  @!P3 IMAD.MOV R11, RZ, RZ, -R11 ;  /* 0x000000ffff0bb224 */ /* 0x000fe200078e0a0b */
[C---:B------:R-:W-:Y:S01]  /*bfc0*/  ISETP.GT.U32.AND P3, PT, R8.reuse, R2, PT ;  /* 0x000000020800720c */ /* 0x040fe20003f64070 */
[----:B------:R-:W-:Y:S01]  /*bfd0*/  @!P1 IMAD.MOV R10, RZ, RZ, -R10 ;  /* 0x000000ffff0a9224 */ /* 0x000fe200078e0a0a */
[----:B------:R-:W-:Y:S01]  /*bfe0*/  ISETP.GT.U32.AND P1, PT, R8, R6, PT ;  /* 0x000000060800720c */ /* 0x000fe20003f24070 */
[----:B------:R-:W-:Y:S02]  /*bff0*/  IMAD.MOV R19, RZ, RZ, -R19 ;  /* 0x000000ffff137224 */ /* 0x000fe400078e0a13 */
[----:B------:R-:W-:Y:S01]  /*c000*/  IMAD.HI.U32 R17, R12, R4, RZ ;  /* 0x000000040c117227 */ /* 0x000fe200078e00ff */
[----:B------:R0:W-:Y:S03]  /*c010*/  STL [R1+0x108], R10 ;  /* 0x0001080a01007387 */ /* 0x0001e60000100800 */
[----:B------:R-:W-:Y:S01]  /*c020*/  @!P5 IMAD.MOV R20, RZ, RZ, -R20 ;  /* 0x000000ffff14d224 */ /* 0x000fe200078e0a14 */
[----:B------:R-:W-:Y:S01]  /*c030*/  STL [R1+0xe8], R11 ;  /* 0x0000e80b01007387 */ /* 0x000fe20000100800 */
[----:B------:R-:W-:Y:S01]  /*c040*/  @!P4 IMAD.MOV R5, RZ, RZ, -R5 ;  /* 0x000000ffff05c224 */ /* 0x000fe200078e0a05 */
[----:B------:R-:W-:Y:S01]  /*c050*/  ISETP.GE.AND P4, PT, R7, RZ, PT ;  /* 0x000000ff0700720c */ /* 0x000fe20003f86270 */
[----:B------:R-:W-:Y:S01]  /*c060*/  IMAD R0, R8, R19, R18 ;  /* 0x0000001308007224 */ /* 0x000fe200078e0212 */
[----:B------:R-:W-:Y:S01]  /*c070*/  STL [R1+0xe4], R20 ;  /* 0x0000e41401007387 */ /* 0x000fe20000100800 */
[----:B------:R-:W-:-:S02]  /*c080*/  IMAD.MOV R17, RZ, RZ, -R17 ;  /* 0x000000ffff117224 */ /* 0x000fc400078e0a11 */
[--C-:B------:R-:W-:Y:S01]  /*c090*/  @!P6 IMAD.IADD R3, R3, 0x1, -R8.reuse ;  /* 0x000000010303e824 */ /* 0x100fe200078e0a08 */
[----:B------:R1:W-:Y:S01]  /*c0a0*/  STL [R1+0xe0], R5 ;  /* 0x0000e00501007387 */ /* 0x0003e20000100800 */
[----:B------:R-:W-:Y:S01]  /*c0b0*/  ISETP.GT.U32.AND P6, PT, R8, R0, PT ;  /* 0x000000000800720c */ /* 0x000fe20003fc4070 */
[C---:B0-----:R-:W-:Y:S02]  /*c0c0*/  VIADD R10, R15.reuse, 0x19 ;  /* 0x000000190f0a7836 */ /* 0x041fe40000000000 */
[--C-:B------:R-:W-:Y:S01]  /*c0d0*/  @!P3 IMAD.IADD R2, R2, 0x1, -R8.reuse ;  /* 0x000000010202b824 */ /* 0x100fe200078e0a08 */
[----:B------:R-:W-:Y:S01]  /*c0e0*/  ISETP.GT.U32.AND P5, PT, R8, R3, PT ;  /* 0x000000030800720c */ /* 0x000fe20003fa4070 */
[----:B------:R-:W-:Y:S01]  /*c0f0*/  @!P1 IMAD.IADD R6, R6, 0x1, -R8 ;  /* 0x0000000106069824 */ /* 0x000fe200078e0a08 */
[----:B------:R-:W-:Y:S01]  /*c100*/  ISETP.GE.AND P1, PT, R16, RZ, PT ;  /* 0x000000ff1000720c */ /* 0x000fe20003f26270 */
[----:B------:R-:W-:Y:S01]  /*c110*/  VIADD R7, R15, 0x17 ;  /* 0x000000170f077836 */ /* 0x000fe20000000000 */
[----:B------:R-:W-:Y:S01]  /*c120*/  IABS R16, R10 ;  /* 0x0000000a00107213 */ /* 0x000fe20000000000 */
[----:B-1----:R-:W-:-:S02]  /*c130*/  IMAD R5, R8, R17, R4 ;  /* 0x0000001108057224 */ /* 0x002fc400078e0204 */
[----:B------:R-:W-:Y:S01]  /*c140*/  IMAD.MOV.U32 R11, RZ, RZ, R6 ;  /* 0x000000ffff0b7224 */ /* 0x000fe200078e0006 */
[----:B------:R-:W-:Y:S01]  /*c150*/  IABS R21, R7 ;  /* 0x0000000700157213 */ /* 0x000fe20000000000 */
[----:B------:R-:W-:Y:S01]  /*c160*/  VIADD R4, R15, 0x18 ;  /* 0x000000180f047836 */ /* 0x000fe20000000000 */
[----:B------:R-:W-:Y:S01]  /*c170*/  ISETP.GT.U32.AND P3, PT, R8, R5, PT ;  /* 0x000000050800720c */ /* 0x000fe20003f64070 */
[----:B------:R-:W-:Y:S01]  /*c180*/  @!P2 IMAD.MOV R11, RZ, RZ, -R11 ;  /* 0x000000ffff0ba224 */ /* 0x000fe200078e0a0b */
[----:B------:R-:W-:Y:S01]  /*c190*/  ISETP.GE.AND P2, PT, R9, RZ, PT ;  /* 0x000000ff0900720c */ /* 0x000fe20003f46270 */
[----:B------:R-:W-:Y:S01]  /*c1a0*/  IMAD.HI.U32 R6, R12, R16, RZ ;  /* 0x000000100c067227 */ /* 0x000fe200078e00ff */
[----:B------:R-:W-:Y:S02]  /*c1b0*/  IABS R22, R4 ;  /* 0x0000000400167213 */ /* 0x000fe40000000000 */
[----:B------:R0:W-:Y:S01]  /*c1c0*/  STL [R1+0xdc], R11 ;  /* 0x0000dc0b01007387 */ /* 0x0001e20000100800 */
[----:B------:R-:W-:Y:S01]  /*c1d0*/  @!P6 IMAD.IADD R0, R0, 0x1, -R8 ;  /* 0x000000010000e824 */ /* 0x000fe200078e0a08 */
[----:B------:R-:W-:Y:S01]  /*c1e0*/  ISETP.GE.AND P6, PT, R4, RZ, PT ;  /* 0x000000ff0400720c */ /* 0x000fe20003fc6270 */
[----:B------:R-:W-:-:S02]  /*c1f0*/  IMAD.MOV R6, RZ, RZ, -R6 ;  /* 0x000000ffff067224 */ /* 0x000fc400078e0a06 */
[--C-:B------:R-:W-:Y:S01]  /*c200*/  @!P5 IMAD.IADD R3, R3, 0x1, -R8.reuse ;  /* 0x000000010303d824 */ /* 0x100fe200078e0a08 */
[----:B------:R-:W-:Y:S01]  /*c210*/  ISETP.GE.AND P5, PT, R10, RZ, PT ;  /* 0x000000ff0a00720c */ /* 0x000fe20003fa6270 */
[----:B------:R-:W-:Y:S01]  /*c220*/  @!P3 IMAD.IADD R5, R5, 0x1, -R8 ;  /* 0x000000010505b824 */ /* 0x000fe200078e0a08 */
[C---:B------:R-:W-:Y:S01]  /*c230*/  ISETP.GT.U32.AND P3, PT, R8.reuse, R0, PT ;  /* 0x000000000800720c */ /* 0x040fe20003f64070 */
[----:B------:R-:W-:Y:S01]  /*c240*/  IMAD R23, R8, R6, R16 ;  /* 0x0000000608177224 */ /* 0x000fe200078e0210 */
[----:B------:R-:W-:Y:S01]  /*c250*/  IABS R16, R14 ;  /* 0x0000000e00107213 */ /* 0x000fe20000000000 */
[----:B0-----:R-:W-:Y:S02]  /*c260*/  IMAD.MOV.U32 R11, RZ, RZ, R2 ;  /* 0x000000ffff0b7224 */ /* 0x001fe400078e0002 */
[----:B------:R-:W-:-:S04]  /*c270*/  IMAD.HI.U32 R2, R12, R22, RZ ;  /* 0x000000160c027227 */ /* 0x000fc800078e00ff */
[----:B------:R-:W-:Y:S02]  /*c280*/  IMAD.MOV.U32 R6, RZ, RZ, R3 ;  /* 0x000000ffff067224 */ /* 0x000fe400078e0003 */
[----:B------:R-:W-:Y:S02]  /*c290*/  IMAD.MOV R3, RZ, RZ, -R2 ;  /* 0x000000ffff037224 */ /* 0x000fe400078e0a02 */
[----:B------:R-:W-:Y:S02]  /*c2a0*/  @!P3 IMAD.IADD R0, R0, 0x1, -R8 ;  /* 0x000000010000b824 */ /* 0x000fe400078e0a08 */
[C---:B------:R-:W-:Y:S02]  /*c2b0*/  IMAD R22, R8.reuse, R3, R22 ;  /* 0x0000000308167224 */ /* 0x040fe400078e0216 */
[----:B------:R-:W-:Y:S01]  /*c2c0*/  @!P1 IMAD.MOV R11, RZ, RZ, -R11 ;  /* 0x000000ffff0b9224 */ /* 0x000fe200078e0a0b */
[C---:B------:R-:W-:Y:S01]  /*c2d0*/  ISETP.GT.U32.AND P1, PT, R8.reuse, R5, PT ;  /* 0x000000050800720c */ /* 0x040fe20003f24070 */
[C---:B------:R-:W-:Y:S01]  /*c2e0*/  VIADD R4, R15.reuse, 0x16 ;  /* 0x000000160f047836 */ /* 0x040fe20000000000 */
[----:B------:R-:W-:Y:S01]  /*c2f0*/  ISETP.GT.U32.AND P3, PT, R8, R22, PT ;  /* 0x000000160800720c */ /* 0x000fe20003f64070 */
[----:B------:R-:W-:Y:S01]  /*c300*/  @!P0 IMAD.MOV R6, RZ, RZ, -R6 ;  /* 0x000000ffff068224 */ /* 0x000fe200078e0a06 */
[----:B------:R-:W-:Y:S01]  /*c310*/  STL [R1+0xc4], R11 ;  /* 0x0000c40b01007387 */ /* 0x000fe20000100800 */
[----:B------:R-:W-:Y:S01]  /*c320*/  IMAD.MOV.U32 R9, RZ, RZ, R0 ;  /* 0x000000ffff097224 */ /* 0x000fe200078e0000 */
[----:B------:R-:W-:Y:S01]  /*c330*/  IABS R2, R4 ;  /* 0x0000000400027213 */ /* 0x000fe20000000000 */
[----:B------:R-:W0:Y:S01]  /*c340*/  I2F.RP R3, R16 ;  /* 0x0000001000037306 */ /* 0x000e220000209400 */
[----:B------:R1:W-:Y:S01]  /*c350*/  STL [R1+0xb8], R6 ;  /* 0x0000b80601007387 */ /* 0x0003e20000100800 */
[----:B------:R-:W-:Y:S01]  /*c360*/  @!P4 IMAD.MOV R9, RZ, RZ, -R9 ;  /* 0x000000ffff09c224 */ /* 0x000fe200078e0a09 */
[----:B------:R-:W-:Y:S01]  /*c370*/  ISETP.GE.AND P4, PT, R4, RZ, PT ;  /* 0x000000ff0400720c */ /* 0x000fe20003f86270 */
[----:B------:R-:W-:Y:S01]  /*c380*/  VIADD R0, R15, 0x15 ;  /* 0x000000150f007836 */ /* 0x000fe20000000000 */
[----:B------:R-:W-:Y:S01]  /*c390*/  ISETP.GT.U32.AND P0, PT, R8, R23, PT ;  /* 0x000000170800720c */ /* 0x000fe20003f04070 */
[--C-:B------:R-:W-:Y:S01]  /*c3a0*/  @!P1 IMAD.IADD R5, R5, 0x1, -R8.reuse ;  /* 0x0000000105059824 */ /* 0x100fe200078e0a08 */
[----:B------:R-:W-:Y:S01]  /*c3b0*/  ISETP.GE.AND P1, PT, R7, RZ, PT ;  /* 0x000000ff0700720c */ /* 0x000fe20003f26270 */
[----:B------:R-:W-:Y:S01]  /*c3c0*/  @!P3 IMAD.IADD R22, R22, 0x1, -R8 ;  /* 0x000000011616b824 */ /* 0x000fe200078e0a08 */
[----:B------:R-:W-:Y:S01]  /*c3d0*/  STL [R1+0xb0], R9 ;  /* 0x0000b00901007387 */ /* 0x000fe20000100800 */
[----:B------:R-:W-:-:S03]  /*c3e0*/  IMAD.HI.U32 R7, R12, R2, RZ ;  /* 0x000000020c077227 */ /* 0x000fc600078e00ff */
[----:B------:R-:W-:Y:S01]  /*c3f0*/  ISETP.GT.U32.AND P3, PT, R8, R22, PT ;  /* 0x000000160800720c */ /* 0x000fe20003f64070 */
[----:B-1----:R-:W-:Y:S01]  /*c400*/  IMAD.HI.U32 R6, R12, R21, RZ ;  /* 0x000000150c067227 */ /* 0x002fe200078e00ff */
[----:B0-----:R-:W0:Y:S03]  /*c410*/  MUFU.RCP R3, R3 ;  /* 0x0000000300037308 */ /* 0x001e260000001000 */
[----:B------:R-:W-:Y:S02]  /*c420*/  IMAD.MOV R6, RZ, RZ, -R6 ;  /* 0x000000ffff067224 */ /* 0x000fe400078e0a06 */
[----:B------:R-:W-:Y:S02]  /*c430*/  IMAD.MOV R7, RZ, RZ, -R7 ;  /* 0x000000ffff077224 */ /* 0x000fe400078e0a07 */
[C---:B------:R-:W-:Y:S02]  /*c440*/  IMAD R21, R8.reuse, R6, R21 ;  /* 0x0000000608157224 */ /* 0x040fe400078e0215 */
[----:B------:R-:W-:-:S02]  /*c450*/  IMAD R4, R8, R7, R2 ;  /* 0x0000000708047224 */ /* 0x000fc400078e0202 */
[----:B------:R-:W-:Y:S01]  /*c460*/  @!P2 IMAD.MOV R5, RZ, RZ, -R5 ;  /* 0x000000ffff05a224 */ /* 0x000fe200078e0a05 */
[----:B------:R-:W-:Y:S01]  /*c470*/  ISETP.GT.U32.AND P2, PT, R8, R21, PT ;  /* 0x000000150800720c */ /* 0x000fe20003f44070 */
[--C-:B------:R-:W-:Y:S01]  /*c480*/  @!P3 IMAD.IADD R22, R22, 0x1, -R8.reuse ;  /* 0x000000011616b824 */ /* 0x100fe200078e0a08 */
[C---:B------:R-:W-:Y:S01]  /*c490*/  ISETP.GT.U32.AND P3, PT, R8.reuse, R4, PT ;  /* 0x000000040800720c */ /* 0x040fe20003f64070 */
[----:B------:R-:W-:Y:S01]  /*c4a0*/  VIADD R10, R15, 0x14 ;  /* 0x000000140f0a7836 */ /* 0x000fe20000000000 */
[----:B------:R1:W-:Y:S01]  /*c4b0*/  STL [R1+0xbc], R5 ;  /* 0x0000bc0501007387 */ /* 0x0003e20000100800 */
[--C-:B------:R-:W-:Y:S02]  /*c4c0*/  @!P0 IMAD.IADD R23, R23, 0x1, -R8.reuse ;  /* 0x0000000117178824 */ /* 0x100fe400078e0a08 */
[C---:B------:R-:W-:Y:S01]  /*c4d0*/  VIADD R19, R15.reuse, 0x13 ;  /* 0x000000130f137836 */ /* 0x040fe20000000000 */
[----:B------:R-:W-:Y:S01]  /*c4e0*/  IABS R6, R10 ;  /* 0x0000000a00067213 */ /* 0x000fe20000000000 */
[----:B------:R-:W-:Y:S01]  /*c4f0*/  VIADD R20, R15, 0x12 ;  /* 0x000000120f147836 */ /* 0x000fe20000000000 */
[----:B------:R-:W-:Y:S01]  /*c500*/  ISETP.GT.U32.AND P0, PT, R8, R23, PT ;  /* 0x000000170800720c */ /* 0x000fe20003f04070 */
[----:B0-----:R-:W-:Y:S01]  /*c510*/  VIADD R3, R3, 0xffffffe ;  /* 0x0ffffffe03037836 */ /* 0x001fe20000000000 */
[----:B------:R-:W-:Y:S01]  /*c520*/  IABS R7, R19 ;  /* 0x0000001300077213 */ /* 0x000fe20000000000 */
[--C-:B------:R-:W-:Y:S01]  /*c530*/  @!P2 IMAD.IADD R21, R21, 0x1, -R8.reuse ;  /* 0x000000011515a824 */ /* 0x100fe200078e0a08 */
[----:B-1----:R-:W-:Y:S01]  /*c540*/  IABS R5, R0 ;  /* 0x0000000000057213 */ /* 0x002fe20000000000 */
[----:B------:R-:W-:Y:S01]  /*c550*/  @!P3 IMAD.IADD R4, R4, 0x1, -R8 ;  /* 0x000000010404b824 */ /* 0x000fe200078e0a08 */
[----:B------:R-:W-:Y:S01]  /*c560*/  IABS R9, R20 ;  /* 0x0000001400097213 */ /* 0x000fe20000000000 */
[----:B------:R-:W-:Y:S01]  /*c570*/  IMAD.HI.U32 R11, R12, R6, RZ ;  /* 0x000000060c0b7227 */ /* 0x000fe200078e00ff */
[C---:B------:R-:W-:Y:S01]  /*c580*/  ISETP.GT.U32.AND P2, PT, R8.reuse, R21, PT ;  /* 0x000000150800720c */ /* 0x040fe20003f44070 */
[----:B------:R-:W0:Y:S01]  /*c590*/  F2I.FTZ.U32.TRUNC.NTZ R3, R3 ;  /* 0x0000000300037305 */ /* 0x000e22000021f000 */
[----:B------:R-:W-:Y:S01]  /*c5a0*/  ISETP.GT.U32.AND P3, PT, R8, R4, PT ;  /* 0x000000040800720c */ /* 0x000fe20003f64070 */
[----:B------:R-:W-:-:S04]  /*c5b0*/  IMAD.HI.U32 R13, R12, R5, RZ ;  /* 0x000000050c0d7227 */ /* 0x000fc800078e00ff */
[----:B------:R-:W-:Y:S02]  /*c5c0*/  IMAD.MOV R13, RZ, RZ, -R13 ;  /* 0x000000ffff0d7224 */ /* 0x000fe400078e0a0d */
[----:B------:R-:W-:Y:S02]  /*c5d0*/  IMAD.MOV R11, RZ, RZ, -R11 ;  /* 0x000000ffff0b7224 */ /* 0x000fe400078e0a0b */
[C---:B------:R-:W-:Y:S01]  /*c5e0*/  IMAD R5, R8.reuse, R13, R5 ;  /* 0x0000000d08057224 */ /* 0x040fe200078e0205 */
[----:B------:R-:W-:Y:S01]  /*c5f0*/  IABS R13, R28 ;  /* 0x0000001c000d7213 */ /* 0x000fe20000000000 */
[C---:B------:R-:W-:Y:S01]  /*c600*/  IMAD R6, R8.reuse, R11, R6 ;  /* 0x0000000b08067224 */ /* 0x040fe200078e0206 */
[----:B------:R-:W-:Y:S01]  /*c610*/  IABS R11, R15 ;  /* 0x0000000f000b7213 */ /* 0x000fe20000000000 */
[----:B------:R-:W-:Y:S01]  /*c620*/  @!P2 IMAD.IADD R21, R21, 0x1, -R8 ;  /* 0x000000011515a824 */ /* 0x000fe200078e0a08 */
[----:B------:R-:W-:Y:S01]  /*c630*/  ISETP.GT.U32.AND P2, PT, R8, R5, PT ;  /* 0x000000050800720c */ /* 0x000fe20003f44070 */
[----:B------:R-:W-:-:S04]  /*c640*/  IMAD.HI.U32 R2, R12, R7, RZ ;  /* 0x000000070c027227 */ /* 0x000fc800078e00ff */
[--C-:B------:R-:W-:Y:S01]  /*c650*/  @!P0 IMAD.IADD R23, R23, 0x1, -R8.reuse ;  /* 0x0000000117178824 */ /* 0x100fe200078e0a08 */
[----:B------:R-:W-:Y:S01]  /*c660*/  ISETP.GE.AND P0, PT, R0, RZ, PT ;  /* 0x000000ff0000720c */ /* 0x000fe20003f06270 */
[----:B------:R-:W-:Y:S01]  /*c670*/  @!P3 IMAD.IADD R4, R4, 0x1, -R8 ;  /* 0x000000010404b824 */ /* 0x000fe200078e0a08 */
[----:B------:R-:W-:Y:S01]  /*c680*/  ISETP.GT.U32.AND P3, PT, R8, R6, PT ;  /* 0x000000060800720c */ /* 0x000fe20003f64070 */
[----:B------:R-:W-:Y:S02]  /*c690*/  IMAD.MOV R2, RZ, RZ, -R2 ;  /* 0x000000ffff027224 */ /* 0x000fe400078e0a02 */
[----:B------:R-:W-:-:S04]  /*c6a0*/  IMAD.HI.U32 R0, R12, R9, RZ ;  /* 0x000000090c007227 */ /* 0x000fc800078e00ff */
[C---:B------:R-:W-:Y:S02]  /*c6b0*/  IMAD R7, R8.reuse, R2, R7 ;  /* 0x0000000208077224 */ /* 0x040fe400078e0207 */
[----:B------:R-:W-:Y:S02]  /*c6c0*/  IMAD.MOV R0, RZ, RZ, -R0 ;  /* 0x000000ffff007224 */ /* 0x000fe400078e0a00 */
[----:B------:R-:W-:Y:S02]  /*c6d0*/  VIADD R17, R15, 0x11 ;  /* 0x000000110f117836 */ /* 0x000fe40000000000 */
[C---:B------:R-:W-:Y:S02]  /*c6e0*/  IMAD R9, R8.reuse, R0, R9 ;  /* 0x0000000008097224 */ /* 0x040fe400078e0209 */
[--C-:B------:R-:W-:Y:S01]  /*c6f0*/  @!P2 IMAD.IADD R5, R5, 0x1, -R8.reuse ;  /* 0x000000010505a824 */ /* 0x100fe200078e0a08 */
[----:B------:R-:W-:Y:S01]  /*c700*/  ISETP.GT.U32.AND P2, PT, R8, R7, PT ;  /* 0x000000070800720c */ /* 0x000fe20003f44070 */
[----:B0-----:R-:W-:Y:S01]  /*c710*/  IMAD.MOV R27, RZ, RZ, -R3 ;  /* 0x000000ffff1b7224 */ /* 0x001fe200078e0a03 */
[----:B------:R-:W-:Y:S01]  /*c720*/  IABS R24, R17 ;  /* 0x0000001100187213 */ /* 0x000fe20000000000 */
[----:B------:R-:W-:Y:S01]  /*c730*/  @!P3 IMAD.IADD R6, R6, 0x1, -R8 ;  /* 0x000000010606b824 */ /* 0x000fe200078e0a08 */
[----:B------:R-:W-:Y:S01]  /*c740*/  ISETP.GT.U32.AND P3, PT, R8, R9, PT ;  /* 0x000000090800720c */ /* 0x000fe20003f64070 */
[----:B------:R-:W-:-:S02]  /*c750*/  IMAD.MOV.U32 R2, RZ, RZ, RZ ;  /* 0x000000ffff027224 */ /* 0x000fc400078e00ff */
[----:B------:R-:W-:Y:S02]  /*c760*/  IMAD R27, R27, R16, RZ ;  /* 0x000000101b1b7224 */ /* 0x000fe400078e02ff */
[----:B------:R-:W-:-:S04]  /*c770*/  IMAD.HI.U32 R25, R12, R24, RZ ;  /* 0x000000180c197227 */ /* 0x000fc800078e00ff */
[----:B------:R-:W-:-:S04]  /*c780*/  IMAD.HI.U32 R2, R3, R27, R2 ;  /* 0x0000001b03027227 */ /* 0x000fc800078e0002 */
[----:B------:R-:W-:Y:S02]  /*c790*/  IMAD.MOV.U32 R29, RZ, RZ, R23 ;  /* 0x000000ffff1d7224 */ /* 0x000fe400078e0017 */
[----:B------:R-:W-:Y:S02]  /*c7a0*/  IMAD.MOV R25, RZ, RZ, -R25 ;  /* 0x000000ffff197224 */ /* 0x000fe400078e0a19 */
[----:B------:R-:W-:-:S04]  /*c7b0*/  IMAD.HI.U32 R3, R12, R11, RZ ;  /* 0x0000000b0c037227 */ /* 0x000fc800078e00ff */
[----:B------:R-:W-:Y:S01]  /*c7c0*/  @!P2 IMAD.IADD R7, R7, 0x1, -R8 ;  /* 0x000000010707a824 */ /* 0x000fe200078e0a08 */
[----:B------:R-:W-:Y:S01]  /*c7d0*/  ISETP.GE.AND P2, PT, R10, RZ, PT ;  /* 0x000000ff0a00720c */ /* 0x000fe20003f46270 */
[----:B------:R-:W-:Y:S01]  /*c7e0*/  @!P5 IMAD.MOV R29, RZ, RZ, -R29 ;  /* 0x000000ffff1dd224 */ /* 0x000fe200078e0a1d */
[C---:B------:R-:W-:Y:S01]  /*c7f0*/  ISETP.GT.U32.AND P5, PT, R8.reuse, R6, PT ;  /* 0x000000060800720c */ /* 0x040fe20003fa4070 */
[----:B------:R-:W-:Y:S02]  /*c800*/  IMAD R10, R8, R25, R24 ;  /* 0x00000019080a7224 */ /* 0x000fe400078e0218 */
[----:B------:R-:W-:-:S04]  /*c810*/  IMAD.HI.U32 R24, R2, R13, RZ ;  /* 0x0000000d02187227 */ /* 0x000fc800078e00ff */
[----:B------:R-:W-:Y:S02]  /*c820*/  IMAD.MOV R25, RZ, RZ, -R3 ;  /* 0x000000ffff197224 */ /* 0x000fe400078e0a03 */
[----:B------:R-:W-:Y:S01]  /*c830*/  @!P3 IMAD.IADD R9, R9, 0x1, -R8 ;  /* 0x000000010909b824 */ /* 0x000fe200078e0a08 */
[C---:B------:R-:W-:Y:S01]  /*c840*/  ISETP.GT.U32.AND P3, PT, R8.reuse, R5, PT ;  /* 0x000000050800720c */ /* 0x040fe20003f64070 */
[----:B------:R-:W-:Y:S02]  /*c850*/  IMAD.MOV.U32 R2, RZ, RZ, R22 ;  /* 0x000000ffff027224 */ /* 0x000fe400078e0016 */
[----:B------:R-:W-:Y:S02]  /*c860*/  IMAD.MOV.U32 R3, RZ, RZ, R21 ;  /* 0x000000ffff037224 */ /* 0x000fe400078e0015 */
[----:B------:R-:W-:Y:S01]  /*c870*/  @!P6 IMAD.MOV R2, RZ, RZ, -R2 ;  /* 0x000000ffff02e224 */ /* 0x000fe200078e0a02 */
[C---:B------:R-:W-:Y:S01]  /*c880*/  ISETP.GT.U32.AND P6, PT, R8.reuse, R9, PT ;  /* 0x000000090800720c */ /* 0x040fe20003fc4070 */
[----:B------:R-:W-:Y:S01]  /*c890*/  @!P1 IMAD.MOV R3, RZ, RZ, -R3 ;  /* 0x000000ffff039224 */ /* 0x000fe200078e0a03 */
[C---:B------:R-:W-:Y:S01]  /*c8a0*/  ISETP.GT.U32.AND P1, PT, R8.reuse, R7, PT ;  /* 0x000000070800720c */ /* 0x040fe20003f24070 */
[----:B------:R-:W-:Y:S01]  /*c8b0*/  IMAD R11, R8, R25, R11 ;  /* 0x00000019080b7224 */ /* 0x000fe200078e020b */
[----:B------:R0:W-:Y:S01]  /*c8c0*/  STL [R1+0xca4], R2 ;  /* 0x000ca40201007387 */ /* 0x0001e20000100800 */
[----:B------:R-:W-:-:S02]  /*c8d0*/  VIADD R18, R15, 0x10 ;  /* 0x000000100f127836 */ /* 0x000fc40000000000 */
[----:B------:R-:W-:Y:S01]  /*c8e0*/  IMAD.MOV R24, RZ, RZ, -R24 ;  /* 0x000000ffff187224 */ /* 0x000fe200078e0a18 */
[----:B------:R-:W-:Y:S01]  /*c8f0*/  STL [R1+0x20], R29 ;  /* 0x0000201d01007387 */ /* 0x000fe20000100800 */
[----:B------:R-:W-:Y:S01]  /*c900*/  @!P5 IMAD.IADD R6, R6, 0x1, -R8 ;  /* 0x000000010606d824 */ /* 0x000fe200078e0a08 */
[----:B------:R-:W-:Y:S01]  /*c910*/  ISETP.GT.U32.AND P5, PT, R8, R11, PT ;  /* 0x0000000b0800720c */ /* 0x000fe20003fa4070 */
[----:B------:R-:W-:Y:S01]  /*c920*/  @!P4 IMAD.MOV R4, RZ, RZ, -R4 ;  /* 0x000000ffff04c224 */ /* 0x000fe200078e0a04 */
[----:B------:R-:W-:Y:S01]  /*c930*/  IABS R0, R18 ;  /* 0x0000001200007213 */ /* 0x000fe20000000000 */
[----:B------:R-:W-:Y:S01]  /*c940*/  IMAD R13, R16, R24, R13 ;  /* 0x00000018100d7224 */ /* 0x000fe200078e020d */
[----:B------:R-:W-:Y:S01]  /*c950*/  ISETP.GT.U32.AND P4, PT, R8, R10, PT ;  /* 0x0000000a0800720c */ /* 0x000fe20003f84070 */
[----:B------:R-:W-:Y:S01]  /*c960*/  @!P6 IMAD.IADD R9, R9, 0x1, -R8 ;  /* 0x000000010909e824 */ /* 0x000fe200078e0a08 */
[----:B------:R-:W-:Y:S01]  /*c970*/  STL [R1+0xca8], R3 ;  /* 0x000ca80301007387 */ /* 0x000fe20000100800 */
[----:B------:R-:W-:Y:S01]  /*c980*/  IMAD.HI.U32 R26, R12, R0, RZ ;  /* 0x000000000c1a7227 */ /* 0x000fe200078e00ff */
[----:B------:R-:W-:-:S02]  /*c990*/  ISETP.GT.U32.AND P6, PT, R16, R13, PT ;  /* 0x0000000d1000720c */ /* 0x000fc40003fc4070 */
[----:B------:R-:W-:Y:S01]  /*c9a0*/  STL [R1+0xcac], R4 ;  /* 0x000cac0401007387 */ /* 0x000fe20000100800 */
[----:B------:R-:W-:Y:S01]  /*c9b0*/  @!P1 IMAD.IADD R7, R7, 0x1, -R8 ;  /* 0x0000000107079824 */ /* 0x000fe200078e0a08 */
[----:B------:R-:W-:Y:S01]  /*c9c0*/  ISETP.GE.AND P1, PT, R19, RZ, PT ;  /* 0x000000ff1300720c */ /* 0x000fe20003f26270 */
[C---:B------:R-:W-:Y:S02]  /*c9d0*/  VIADD R21, R15.reuse, 0xf ;  /* 0x0000000f0f157836 */ /* 0x040fe40000000000 */
[----:B------:R-:W-:Y:S02]  /*c9e0*/  IMAD.MOV R26, RZ, RZ, -R26 ;  /* 0x000000ffff1a7224 */ /* 0x000fe400078e0a1a */
[----:B------:R-:W-:Y:S01]  /*c9f0*/  VIADD R19, R15, 0xe ;  /* 0x0000000e0f137836 */ /* 0x000fe20000000000 */
[----:B------:R-:W-:Y:S01]  /*ca00*/  IABS R24, R21 ;  /* 0x0000001500187213 */ /* 0x000fe20000000000 */
[----:B------:R-:W-:Y:S02]  /*ca10*/  @!P5 IMAD.IADD R11, R11, 0x1, -R8 ;  /* 0x000000010b0bd824 */ /* 0x000fe400078e0a08 */
[----:B------:R-:W-:-:S02]  /*ca20*/  IMAD R0, R8, R26, R0 ;  /* 0x0000001a08007224 */ /* 0x000fc400078e0200 */
[--C-:B------:R-:W-:Y:S01]  /*ca30*/  @!P4 IMAD.IADD R10, R10, 0x1, -R8.reuse ;  /* 0x000000010a0ac824 */ /* 0x100fe200078e0a08 */
[----:B------:R-:W-:Y:S01]  /*ca40*/  ISETP.GE.AND P4, PT, R20, RZ, PT ;  /* 0x000000ff1400720c */ /* 0x000fe20003f86270 */
[----:B------:R-:W-:Y:S01]  /*ca50*/  @!P3 IMAD.IADD R5, R5, 0x1, -R8 ;  /* 0x000000010505b824 */ /* 0x000fe200078e0a08 */
[----:B------:R-:W-:Y:S01]  /*ca60*/  IABS R20, R19 ;  /* 0x0000001300147213 */ /* 0x000fe20000000000 */
[----:B------:R-:W-:Y:S01]  /*ca70*/  IMAD.HI.U32 R22, R12, R24, RZ ;  /* 0x000000180c167227 */ /* 0x000fe200078e00ff */
[C---:B------:R-:W-:Y:S02]  /*ca80*/  ISETP.GT.U32.AND P5, PT, R8.reuse, R11, PT ;  /* 0x0000000b0800720c */ /* 0x040fe40003fa4070 */
[----:B------:R-:W-:Y:S01]  /*ca90*/  ISETP.GT.U32.AND P3, PT, R8, R0, PT ;  /* 0x000000000800720c */ /* 0x000fe20003f64070 */
[----:B------:R-:W-:Y:S01]  /*caa0*/  @!P6 IMAD.IADD R13, R13, 0x1, -R16 ;  /* 0x000000010d0de824 */ /* 0x000fe200078e0a10 */
[----:B------:R-:W-:Y:S01]  /*cab0*/  ISETP.GE.AND P6, PT, R17, RZ, PT ;  /* 0x000000ff1100720c */ /* 0x000fe20003fc6270 */
[----:B------:R-:W-:Y:S01]  /*cac0*/  @!P1 IMAD.MOV R7, RZ, RZ, -R7 ;  /* 0x000000ffff079224 */ /* 0x000fe200078e0a07 */
[----:B------:R-:W-:Y:S01]  /*cad0*/  ISETP.GE.AND P1, PT, R15, RZ, PT ;  /* 0x000000ff0f00720c */ /* 0x000fe20003f26270 */
[----:B------:R-:W-:-:S02]  /*cae0*/  IMAD.MOV R22, RZ, RZ, -R22 ;  /* 0x000000ffff167224 */ /* 0x000fc400078e0a16 */
[----:B------:R-:W-:-:S04]  /*caf0*/  IMAD.HI.U32 R17, R12, R20, RZ ;  /* 0x000000140c117227 */ /* 0x000fc800078e00ff */
[----:B------:R-:W-:Y:S01]  /*cb00*/  @!P2 IMAD.MOV R6, RZ, RZ, -R6 ;  /* 0x000000ffff06a224 */ /* 0x000fe200078e0a06 */
[----:B------:R-:W-:Y:S01]  /*cb10*/  ISETP.GT.U32.AND P2, PT, R16, R13, PT ;  /* 0x0000000d1000720c */ /* 0x000fe20003f44070 */
[C---:B------:R-:W-:Y:S02]  /*cb20*/  IMAD R24, R8.reuse, R22, R24 ;  /* 0x0000001608187224 */ /* 0x040fe400078e0218 */
[----:B------:R-:W-:Y:S02]  /*cb30*/  IMAD.MOV R17, RZ, RZ, -R17 ;  /* 0x000000ffff117224 */ /* 0x000fe400078e0a11 */
[----:B------:R-:W-:Y:S01]  /*cb40*/  @!P4 IMAD.MOV R9, RZ, RZ, -R9 ;  /* 0x000000ffff09c224 */ /* 0x000fe200078e0a09 */
[C---:B------:R-:W-:Y:S01]  /*cb50*/  ISETP.GT.U32.AND P4, PT, R8.reuse, R24, PT ;  /* 0x000000180800720c */ /* 0x040fe20003f84070 */
[----:B------:R-:W-:Y:S01]  /*cb60*/  @!P5 IMAD.IADD R11, R11, 0x1, -R8 ;  /* 0x000000010b0bd824 */ /* 0x000fe200078e0a08 */
[----:B------:R-:W-:Y:S01]  /*cb70*/  ISETP.GE.AND P5, PT, R19, RZ, PT ;  /* 0x000000ff1300720c */ /* 0x000fe20003fa6270 */
[----:B------:R-:W-:-:S02]  /*cb80*/  IMAD R27, R8, R17, R20 ;  /* 0x00000011081b7224 */ /* 0x000fc400078e0214 */
[----:B------:R-:W-:Y:S01]  /*cb90*/  @!P3 IMAD.IADD R0, R0, 0x1, -R8 ;  /* 0x000000010000b824 */ /* 0x000fe200078e0a08 */
[C---:B------:R-:W-:Y:S01]  /*cba0*/  ISETP.GT.U32.AND P3, PT, R8.reuse, R10, PT ;  /* 0x0000000a0800720c */ /* 0x040fe20003f64070 */
[----:B------:R-:W-:Y:S01]  /*cbb0*/  @!P1 IMAD.MOV R11, RZ, RZ, -R11 ;  /* 0x000000ffff0b9224 */ /* 0x000fe200078e0a0b */
[----:B------:R-:W-:Y:S01]  /*cbc0*/  ISETP.GT.U32.AND P1, PT, R8, R27, PT ;  /* 0x0000001b0800720c */ /* 0x000fe20003f24070 */
[----:B------:R-:W-:Y:S01]  /*cbd0*/  @!P2 IMAD.IADD R13, R13, 0x1, -R16 ;  /* 0x000000010d0da824 */ /* 0x000fe200078e0a10 */
[----:B------:R-:W-:Y:S01]  /*cbe0*/  ISETP.GE.AND P2, PT, R28, RZ, PT ;  /* 0x000000ff1c00720c */ /* 0x000fe20003f46270 */
[C---:B------:R-:W-:Y:S02]  /*cbf0*/  VIADD R17, R15.reuse, 0xc ;  /* 0x0000000c0f117836 */ /* 0x040fe40000000000 */
[--C-:B------:R-:W-:Y:S02]  /*cc00*/  @!P4 IMAD.IADD R24, R24, 0x1, -R8.reuse ;  /* 0x000000011818c824 */ /* 0x100fe400078e0a08 */
[C---:B------:R-:W-:Y:S01]  /*cc10*/  VIADD R16, R15.reuse, 0xb ;  /* 0x0000000b0f107836 */ /* 0x040fe20000000000 */
[----:B------:R-:W-:Y:S01]  /*cc20*/  IABS R26, R17 ;  /* 0x00000011001a7213 */ /* 0x000fe20000000000 */
[----:B0-----:R-:W-:Y:S01]  /*cc30*/  IMAD.MOV.U32 R2, RZ, RZ, R13 ;  /* 0x000000ffff027224 */ /* 0x001fe200078e000d */
[----:B------:R-:W-:Y:S01]  /*cc40*/  ISETP.GT.U32.AND P4, PT, R8, R24, PT ;  /* 0x000000180800720c */ /* 0x000fe20003f84070 */
[--C-:B------:R-:W-:Y:S01]  /*cc50*/  @!P3 IMAD.IADD R10, R10, 0x1, -R8.reuse ;  /* 0x000000010a0ab824 */ /* 0x100fe200078e0a08 */
[----:B------:R-:W-:Y:S01]  /*cc60*/  ISETP.GE.AND P3, PT, R18, RZ, PT ;  /* 0x000000ff1200720c */ /* 0x000fe20003f66270 */
[----:B------:R-:W-:Y:S01]  /*cc70*/  VIADD R18, R15, 0xd ;  /* 0x0000000d0f127836 */ /* 0x000fe20000000000 */
[----:B------:R-:W-:Y:S01]  /*cc80*/  IABS R23, R16 ;  /* 0x0000001000177213 */ /* 0x000fe20000000000 */
[----:B------:R-:W-:-:S02]  /*cc90*/  @!P1 IMAD.IADD R27, R27, 0x1, -R8 ;  /* 0x000000011b1b9824 */ /* 0x000fc400078e0a08 */
[----:B------:R-:W-:Y:S01]  /*cca0*/  IMAD.HI.U32 R20, R12, R26, RZ ;  /* 0x0000001a0c147227 */ /* 0x000fe200078e00ff */
[----:B------:R-:W-:Y:S02]  /*ccb0*/  IABS R25, R18 ;  /* 0x0000001200197213 */ /* 0x000fe40000000000 */
[----:B------:R-:W-:Y:S01]  /*ccc0*/  ISETP.GT.U32.AND P1, PT, R8, R27, PT ;  /* 0x0000001b0800720c */ /* 0x000fe20003f24070 */
[----:B------:R-:W-:Y:S01]  /*ccd0*/  @!P2 IMAD.MOV R2, RZ, RZ, -R2 ;  /* 0x000000ffff02a224 */ /* 0x000fe200078e0a02 */
[----:B------:R-:W-:Y:S01]  /*cce0*/  ISETP.GE.AND P2, PT, R18, RZ, PT ;  /* 0x000000ff1200720c */ /* 0x000fe20003f46270 */
[----:B------:R-:W-:Y:S02]  /*ccf0*/  IMAD.MOV R18, RZ, RZ, -R20 ;  /* 0x000000ffff127224 */ /* 0x000fe400078e0a14 */
[----:B------:R-:W-:-:S04]  /*cd00*/  IMAD.HI.U32 R13, R12, R23, RZ ;  /* 0x000000170c0d7227 */ /* 0x000fc800078e00ff */
[C---:B------:R-:W-:Y:S02]  /*cd10*/  IMAD R26, R8.reuse, R18, R26 ;  /* 0x00000012081a7224 */ /* 0x040fe400078e021a */
[----:B------:R-:W-:Y:S02]  /*cd20*/  IMAD.MOV R13, RZ, RZ, -R13 ;  /* 0x000000ffff0d7224 */ /* 0x000fe400078e0a0d */
[----:B------:R-:W-:Y:S01]  /*cd30*/  @!P0 IMAD.MOV R5, RZ, RZ, -R5 ;  /* 0x000000ffff058224 */ /* 0x000fe200078e0a05 */
[----:B------:R-:W-:Y:S01]  /*cd40*/  ISETP.GT.U32.AND P0, PT, R8, R0, PT ;  /* 0x000000000800720c */ /* 0x000fe20003f04070 */
[----:B------:R-:W-:Y:S01]  /*cd50*/  @!P4 IMAD.IADD R24, R24, 0x1, -R8 ;  /* 0x000000011818c824 */ /* 0x000fe200078e0a08 */
[C---:B------:R-:W-:Y:S01]  /*cd60*/  ISETP.GT.U32.AND P4, PT, R8.reuse, R26, PT ;  /* 0x0000001a0800720c */ /* 0x040fe20003f84070 */
[----:B------:R-:W-:Y:S01]  /*cd70*/  IMAD R23, R8, R13, R23 ;  /* 0x0000000d08177224 */ /* 0x000fe200078e0217 */
[----:B------:R-:W-:Y:S01]  /*cd80*/  STL [R1+0xcb0], R5 ;  /* 0x000cb00501007387 */ /* 0x000fe20000100800 */
[----:B------:R-:W-:Y:S01]  /*cd90*/  @!P6 IMAD.MOV R10, RZ, RZ, -R10 ;  /* 0x000000ffff0ae224 */ /* 0x000fe200078e0a0a */
[----:B------:R-:W-:Y:S01]  /*cda0*/  ISETP.NE.AND P6, PT, R14, RZ, PT ;  /* 0x000000ff0e00720c */ /* 0x000fe20003fc5270 */
[----:B------:R-:W-:Y:S01]  /*cdb0*/  @!P1 IMAD.IADD R27, R27, 0x1, -R8 ;  /* 0x000000011b1b9824 */ /* 0x000fe200078e0a08 */
[----:B------:R-:W-:Y:S01]  /*cdc0*/  STL [R1+0xcb4], R6 ;  /* 0x000cb40601007387 */ /* 0x000fe20000100800 */
[----:B------:R-:W-:Y:S01]  /*cdd0*/  ISETP.GT.U32.AND P1, PT, R8, R23, PT ;  /* 0x000000170800720c */ /* 0x000fe20003f24070 */
[----:B------:R-:W-:-:S02]  /*cde0*/  IMAD.HI.U32 R19, R12, R25, RZ ;  /* 0x000000190c137227 */ /* 0x000fc400078e00ff */
[----:B------:R0:W-:Y:S02]  /*cdf0*/  STL [R1+0xcb8], R7 ;  /* 0x000cb80701007387 */ /* 0x0001e40000100800 */
[--C-:B------:R-:W-:Y:S01]  /*ce00*/  @!P0 IMAD.IADD R0, R0, 0x1, -R8.reuse ;  /* 0x0000000100008824 */ /* 0x100fe200078e0a08 */
[----:B------:R-:W-:Y:S01]  /*ce10*/  ISETP.GE.AND P0, PT, R21, RZ, PT ;  /* 0x000000ff1500720c */ /* 0x000fe20003f06270 */
[----:B------:R1:W-:Y:S01]  /*ce20*/  STL [R1+0xcbc], R9 ;  /* 0x000cbc0901007387 */ /* 0x0003e20000100800 */
[--C-:B------:R-:W-:Y:S02]  /*ce30*/  @!P4 IMAD.IADD R26, R26, 0x1, -R8.reuse ;  /* 0x000000011a1ac824 */ /* 0x100fe400078e0a08 */
[----:B------:R-:W-:Y:S01]  /*ce40*/  IMAD.MOV R19, RZ, RZ, -R19 ;  /* 0x000000ffff137224 */ /* 0x000fe200078e0a13 */
[----:B------:R2:W-:Y:S01]  /*ce50*/  STL [R1+0xcc0], R10 ;  /* 0x000cc00a01007387 */ /* 0x0005e20000100800 */
[----:B------:R-:W-:Y:S01]  /*ce60*/  @!P6 LOP3.LUT R2, RZ, R14, RZ, 0x33, !PT ;  /* 0x0000000eff02e212 */ /* 0x000fe200078e33ff */
[----:B------:R-:W-:Y:S01]  /*ce70*/  @!P1 IMAD.IADD R23, R23, 0x1, -R8 ;  /* 0x0000000117179824 */ /* 0x000fe200078e0a08 */
[----:B------:R-:W-:Y:S01]  /*ce80*/  ISETP.GT.U32.AND P4, PT, R8, R26, PT ;  /* 0x0000001a0800720c */ /* 0x000fe20003f84070 */
[----:B------:R3:W-:Y:S01]  /*ce90*/  STL [R1+0xcc4], R11 ;  /* 0x000cc40b01007387 */ /* 0x0007e20000100800 */
[----:B0-----:R-:W-:-:S02]  /*cea0*/  VIADD R7, R15, 0x7 ;  /* 0x000000070f077836 */ /* 0x001fc40000000000 */
[C---:B-1----:R-:W-:Y:S01]  /*ceb0*/  VIADD R9, R15.reuse, 0x8 ;  /* 0x000000080f097836 */ /* 0x042fe20000000000 */
[C---:B------:R-:W-:Y:S01]  /*cec0*/  ISETP.GT.U32.AND P1, PT, R8.reuse, R23, PT ;  /* 0x000000170800720c */ /* 0x040fe20003f24070 */
[C---:B------:R-:W-:Y:S01]  /*ced0*/  IMAD R25, R8.reuse, R19, R25 ;  /* 0x0000001308197224 */ /* 0x040fe200078e0219 */
[----:B------:R-:W-:Y:S01]  /*cee0*/  IABS R19, R7 ;  /* 0x0000000700137213 */ /* 0x000fe20000000000 */
[C---:B--2---:R-:W-:Y:S01]  /*cef0*/  VIADD R10, R15.reuse, 0x9 ;  /* 0x000000090f0a7836 */ /* 0x044fe20000000000 */
[----:B------:R-:W-:Y:S01]  /*cf00*/  IABS R20, R9 ;  /* 0x0000000900147213 */ /* 0x000fe20000000000 */
[C---:B------:R-:W-:Y:S01]  /*cf10*/  VIADD R3, R15.reuse, 0x6 ;  /* 0x000000060f037836 */ /* 0x040fe20000000000 */
[----:B------:R-:W-:Y:S01]  /*cf20*/  ISETP.GT.U32.AND P6, PT, R8, R25, PT ;  /* 0x000000190800720c */ /* 0x000fe20003fc4070 */
[----:B---3--:R-:W-:Y:S01]  /*cf30*/  VIADD R11, R15, 0xa ;  /* 0x0000000a0f0b7836 */ /* 0x008fe20000000000 */
[----:B------:R-:W-:Y:S01]  /*cf40*/  IABS R21, R10 ;  /* 0x0000000a00157213 */ /* 0x000fe20000000000 */
[----:B------:R-:W-:Y:S01]  /*cf50*/  @!P4 IMAD.IADD R26, R26, 0x1, -R8 ;  /* 0x000000011a1ac824 */ /* 0x000fe200078e0a08 */
[----:B------:R0:W-:Y:S01]  /*cf60*/  STL [R1+0x2c], R2 ;  /* 0x00002c0201007387 */ /* 0x0001e20000100800 */
[----:B------:R-:W-:Y:S01]  /*cf70*/  IMAD.HI.U32 R14, R12, R20, RZ ;  /* 0x000000140c0e7227 */ /* 0x000fe200078e00ff */
[----:B------:R-:W-:-:S03]  /*cf80*/  IABS R22, R11 ;  /* 0x0000000b00167213 */ /* 0x000fc60000000000 */
[----:B------:R-:W-:-:S04]  /*cf90*/  IMAD.HI.U32 R18, R12, R21, RZ ;  /* 0x000000150c127227 */ /* 0x000fc800078e00ff */
[----:B------:R-:W-:-:S04]  /*cfa0*/  IMAD.HI.U32 R28, R12, R22, RZ ;  /* 0x000000160c1c7227 */ /* 0x000fc800078e00ff */
[----:B------:R-:W-:Y:S02]  /*cfb0*/  IMAD.MOV R28, RZ, RZ, -R28 ;  /* 0x000000ffff1c7224 */ /* 0x000fe400078e0a1c */
[----:B------:R-:W-:Y:S02]  /*cfc0*/  IMAD.MOV R18, RZ, RZ, -R18 ;  /* 0x000000ffff127224 */ /* 0x000fe400078e0a12 */
[C---:B------:R-:W-:Y:S02]  /*cfd0*/  IMAD R22, R8.reuse, R28, R22 ;  /* 0x0000001c08167224 */ /* 0x040fe400078e0216 */
[C---:B------:R-:W-:Y:S01]  /*cfe0*/  IMAD R21, R8.reuse, R18, R21 ;  /* 0x0000001208157224 */ /* 0x040fe200078e0215 */
[----:B------:R-:W-:Y:S01]  /*cff0*/  IABS R18, R3 ;  /* 0x0000000300127213 */ /* 0x000fe20000000000 */
[----:B------:R-:W-:Y:S01]  /*d000*/  @!P1 IMAD.IADD R23, R23, 0x1, -R8 ;  /* 0x0000000117179824 */ /* 0x000fe200078e0a08 */
[C---:B------:R-:W-:Y:S01]  /*d010*/  ISETP.GT.U32.AND P4, PT, R8.reuse, R22, PT ;  /* 0x000000160800720c */ /* 0x040fe20003f84070 */
[----:B------:R-:W-:Y:S01]  /*d020*/  IMAD.MOV R14, RZ, RZ, -R14 ;  /* 0x000000ffff0e7224 */ /* 0x000fe200078e0a0e */
[----:B------:R-:W-:Y:S01]  /*d030*/  ISETP.GT.U32.AND P1, PT, R8, R21, PT ;  /* 0x000000150800720c */ /* 0x000fe20003f24070 */
[----:B------:R-:W-:-:S04]  /*d040*/  IMAD.HI.U32 R13, R12, R19, RZ ;  /* 0x000000130c0d7227 */ /* 0x000fc800078e00ff */
[----:B------:R-:W-:Y:S02]  /*d050*/  IMAD R20, R8, R14, R20 ;  /* 0x0000000e08147224 */ /* 0x000fe400078e0214 */
[----:B------:R-:W-:Y:S02]  /*d060*/  IMAD.MOV R13, RZ, RZ, -R13 ;  /* 0x000000ffff0d7224 */ /* 0x000fe400078e0a0d */
[--C-:B------:R-:W-:Y:S02]  /*d070*/  @!P6 IMAD.IADD R25, R25, 0x1, -R8.reuse ;  /* 0x000000011919e824 */ /* 0x100fe400078e0a08 */
[----:B------:R-:W-:Y:S01]  /*d080*/  @!P4 IMAD.IADD R22, R22, 0x1, -R8 ;  /* 0x000000011616c824 */ /* 0x000fe200078e0a08 */
[C---:B------:R-:W-:Y:S01]  /*d090*/  ISETP.GT.U32.AND P4, PT, R8.reuse, R20, PT ;  /* 0x000000140800720c */ /* 0x040fe20003f84070 */
[C---:B------:R-:W-:Y:S01]  /*d0a0*/  IMAD R19, R8.reuse, R13, R19 ;  /* 0x0000000d08137224 */ /* 0x040fe200078e0213 */
[----:B------:R-:W-:Y:S01]  /*d0b0*/  ISETP.GT.U32.AND P6, PT, R8, R25, PT ;  /* 0x000000190800720c */ /* 0x000fe20003fc4070 */
[----:B------:R-:W-:-:S04]  /*d0c0*/  IMAD.HI.U32 R13, R12, R18, RZ ;  /* 0x000000120c0d7227 */ /* 0x000fc800078e00ff */
[----:B------:R-:W-:Y:S01]  /*d0d0*/  @!P1 IMAD.IADD R21, R21, 0x1, -R8 ;  /* 0x0000000115159824 */ /* 0x000fe200078e0a08 */
[C---:B------:R-:W-:Y:S01]  /*d0e0*/  ISETP.GT.U32.AND P1, PT, R8.reuse, R19, PT ;  /* 0x000000130800720c */ /* 0x040fe20003f24070 */
[----:B------:R-:W-:Y:S02]  /*d0f0*/  IMAD.MOV R13, RZ, RZ, -R13 ;  /* 0x000000ffff0d7224 */ /* 0x000fe400078e0a0d */
[C---:B------:R-:W-:Y:S02]  /*d100*/  VIADD R5, R15.reuse, 0x4 ;  /* 0x000000040f057836 */ /* 0x040fe40000000000 */
[----:B------:R-:W-:Y:S02]  /*d110*/  IMAD R18, R8, R13, R18 ;  /* 0x0000000d08127224 */ /* 0x000fe400078e0212 */
[----:B------:R-:W-:Y:S01]  /*d120*/  @!P4 IMAD.IADD R20, R20, 0x1, -R8 ;  /* 0x000000011414c824 */ /* 0x000fe200078e0a08 */
[----:B------:R-:W-:Y:S01]  /*d130*/  IABS R28, R5 ;  /* 0x00000005001c7213 */ /* 0x000fe20000000000 */
[C---:B------:R-:W-:Y:S01]  /*d140*/  VIADD R6, R15.reuse, 0x5 ;  /* 0x000000050f067836 */ /* 0x040fe20000000000 */
[----:B------:R-:W-:Y:S01]  /*d150*/  ISETP.GT.U32.AND P4, PT, R8, R18, PT ;  /* 0x000000120800720c */ /* 0x000fe20003f84070 */
[----:B------:R-:W-:-:S02]  /*d160*/  VIADD R4, R15, 0x3 ;  /* 0x000000030f047836 */ /* 0x000fc40000000000 */
[----:B------:R-:W-:Y:S01]  /*d170*/  @!P1 IMAD.IADD R19, R19, 0x1, -R8 ;  /* 0x0000000113139824 */ /* 0x000fe200078e0a08 */
[----:B------:R-:W-:Y:S01]  /*d180*/  ISETP.GE.AND P1, PT, R16, RZ, PT ;  /* 0x000000ff1000720c */ /* 0x000fe20003f26270 */
[----:B------:R-:W-:Y:S01]  /*d190*/  IMAD.HI.U32 R16, R12, R28, RZ ;  /* 0x0000001c0c107227 */ /* 0x000fe200078e00ff */
[----:B------:R-:W-:-:S03]  /*d1a0*/  IABS R14, R4 ;  /* 0x00000004000e7213 */ /* 0x000fc60000000000 */
[----:B------:R-:W-:Y:S01]  /*d1b0*/  @!P6 IMAD.IADD R25, R25, 0x1, -R8 ;  /* 0x000000011919e824 */ /* 0x000fe200078e0a08 */
[----:B------:R-:W-:Y:S01]  /*d1c0*/  ISETP.GE.AND P6, PT, R17, RZ, PT ;  /* 0x000000ff1100720c */ /* 0x000fe20003fc6270 */
[----:B------:R-:W-:Y:S01]  /*d1d0*/  IMAD.MOV R16, RZ, RZ, -R16 ;  /* 0x000000ffff107224 */ /* 0x000fe200078e0a10 */
[----:B------:R-:W-:Y:S01]  /*d1e0*/  IABS R17, R6 ;  /* 0x0000000600117213 */ /* 0x000fe20000000000 */
[----:B------:R-:W-:Y:S01]  /*d1f0*/  @!P4 IMAD.IADD R18, R18, 0x1, -R8 ;  /* 0x000000011212c824 */ /* 0x000fe200078e0a08 */
[C---:B------:R-:W-:Y:S01]  /*d200*/  ISETP.GT.U32.AND P4, PT, R8.reuse, R21, PT ;  /* 0x000000150800720c */ /* 0x040fe20003f84070 */
[----:B------:R-:W-:Y:S02]  /*d210*/  IMAD R16, R8, R16, R28 ;  /* 0x0000001008107224 */ /* 0x000fe400078e021c */
[----:B------:R-:W-:-:S04]  /*d220*/  IMAD.HI.U32 R29, R12, R17, RZ ;  /* 0x000000110c1d7227 */ /* 0x000fc800078e00ff */
[----:B------:R-:W-:-:S04]  /*d230*/  IMAD.HI.U32 R28, R12, R14, RZ ;  /* 0x0000000e0c1c7227 */ /* 0x000fc800078e00ff */
[----:B------:R-:W-:Y:S02]  /*d240*/  IMAD.MOV R29, RZ, RZ, -R29 ;  /* 0x000000ffff1d7224 */ /* 0x000fe400078e0a1d */
[----:B------:R-:W-:Y:S02]  /*d250*/  IMAD.MOV R28, RZ, RZ, -R28 ;  /* 0x000000ffff1c7224 */ /* 0x000fe400078e0a1c */
[C---:B------:R-:W-:Y:S02]  /*d260*/  IMAD R17, R8.reuse, R29, R17 ;  /* 0x0000001d08117224 */ /* 0x040fe400078e0211 */
[C---:B------:R-:W-:Y:S02]  /*d270*/  IMAD R14, R8.reuse, R28, R14 ;  /* 0x0000001c080e7224 */ /* 0x040fe400078e020e */
[----:B------:R-:W-:Y:S01]  /*d280*/  @!P1 IMAD.MOV R23, RZ, RZ, -R23 ;  /* 0x000000ffff179224 */ /* 0x000fe200078e0a17 */
[C---:B------:R-:W-:Y:S01]  /*d290*/  ISETP.GT.U32.AND P1, PT, R8.reuse, R17, PT ;  /* 0x000000110800720c */ /* 0x040fe20003f24070 */
[----:B------:R-:W-:Y:S01]  /*d2a0*/  @!P4 IMAD.IADD R21, R21, 0x1, -R8 ;  /* 0x000000011515c824 */ /* 0x000fe200078e0a08 */
[C---:B------:R-:W-:Y:S01]  /*d2b0*/  ISETP.GT.U32.AND P4, PT, R8.reuse, R14, PT ;  /* 0x0000000e0800720c */ /* 0x040fe20003f84070 */
[----:B------:R-:W-:Y:S01]  /*d2c0*/  @!P2 IMAD.MOV R25, RZ, RZ, -R25 ;  /* 0x000000ffff19a224 */ /* 0x000fe200078e0a19 */
[C---:B------:R-:W-:Y:S01]  /*d2d0*/  ISETP.GT.U32.AND P2, PT, R8.reuse, R20, PT ;  /* 0x000000140800720c */ /* 0x040fe20003f44070 */
[----:B------:R-:W-:Y:S01]  /*d2e0*/  @!P0 IMAD.MOV R24, RZ, RZ, -R24 ;  /* 0x000000ffff188224 */ /* 0x000fe200078e0a18 */
[----:B------:R-:W-:Y:S01]  /*d2f0*/  ISETP.GT.U32.AND P0, PT, R8, R22, PT ;  /* 0x000000160800720c */ /* 0x000fe20003f04070 */
[----:B------:R-:W-:-:S02]  /*d300*/  @!P5 IMAD.MOV R27, RZ, RZ, -R27 ;  /* 0x000000ffff1bd224 */ /* 0x000fc400078e0a1b */
[----:B0-----:R-:W-:Y:S02]  /*d310*/  VIADD R2, R15, 0x2 ;  /* 0x000000020f027836 */ /* 0x001fe40000000000 */
[----:B------:R-:W-:Y:S02]  /*d320*/  @!P6 IMAD.MOV R26, RZ, RZ, -R26 ;  /* 0x000000ffff1ae224 */ /* 0x000fe400078e0a1a */
[--C-:B------:R-:W-:Y:S01]  /*d330*/  @!P1 IMAD.IADD R17, R17, 0x1, -R8.reuse ;  /* 0x0000000111119824 */ /* 0x100fe200078e0a08 */
[----:B------:R-:W-:Y:S01]  /*d340*/  ISETP.GE.AND P1, PT, R9, RZ, PT ;  /* 0x000000ff0900720c */ /* 0x000fe20003f26270 */
[--C-:B------:R-:W-:Y:S01]  /*d350*/  @!P4 IMAD.IADD R14, R14, 0x1, -R8.reuse ;  /* 0x000000010e0ec824 */ /* 0x100fe200078e0a08 */
[----:B------:R-:W-:Y:S01]  /*d360*/  ISETP.GE.AND P4, PT, R3, RZ, PT ;  /* 0x000000ff0300720c */ /* 0x000fe20003f86270 */
[--C-:B------:R-:W-:Y:S01]  /*d370*/  @!P2 IMAD.IADD R20, R20, 0x1, -R8.reuse ;  /* 0x000000011414a824 */ /* 0x100fe200078e0a08 */
[----:B------:R-:W0:Y:S01]  /*d380*/  S2R R3, SR_TID.X ;  /* 0x0000000000037919 */ /* 0x000e220000002100 */
[----:B------:R-:W-:Y:S01]  /*d390*/  ISETP.GT.U32.AND P5, PT, R8, R18, PT ;  /* 0x000000120800720c */ /* 0x000fe20003fa4070 */
[----:B------:R-:W-:Y:S01]  /*d3a0*/  @!P0 IMAD.IADD R22, R22, 0x1, -R8 ;  /* 0x0000000116168824 */ /* 0x000fe200078e0a08 */
[C---:B------:R-:W-:Y:S01]  /*d3b0*/  ISETP.GT.U32.AND P0, PT, R8.reuse, R16, PT ;  /* 0x000000100800720c */ /* 0x040fe20003f04070 */
[----:B------:R-:W-:Y:S01]  /*d3c0*/  STL [R1+0xcc8], R24 ;  /* 0x000cc81801007387 */ /* 0x000fe20000100800 */
[----:B------:R-:W-:-:S02]  /*d3d0*/  ISETP.GT.U32.AND P6, PT, R8, R19, PT ;  /* 0x000000130800720c */ /* 0x000fc40003fc4070 */
[----:B------:R-:W-:Y:S01]  /*d3e0*/  IABS R13, R2 ;  /* 0x00000002000d7213 */ /* 0x000fe20000000000 */
[----:B------:R-:W-:Y:S01]  /*d3f0*/  STL [R1+0xccc], R27 ;  /* 0x000ccc1b01007387 */ /* 0x000fe20000100800 */
[----:B------:R-:W-:Y:S01]  /*d400*/  @!P1 IMAD.MOV R20, RZ, RZ, -R20 ;  /* 0x000000ffff149224 */ /* 0x000fe200078e0a14 */
[----:B------:R-:W-:Y:S02]  /*d410*/  ISETP.GT.U32.AND P1, PT, R8, R14, PT ;  /* 0x0000000e0800720c */ /* 0x000fe40003f24070 */
[----:B------:R-:W-:Y:S01]  /*d420*/  ISETP.GE.AND P2, PT, R11, RZ, PT ;  /* 0x000000ff0b00720c */ /* 0x000fe20003f46270 */
[----:B------:R-:W-:Y:S01]  /*d430*/  IMAD.HI.U32 R29, R12, R13, RZ ;  /* 0x0000000d0c1d7227 */ /* 0x000fe200078e00ff */
[----:B------:R-:W-:Y:S03]  /*d440*/  STL [R1+0xcd0], R25 ;  /* 0x000cd01901007387 */ /* 0x000fe60000100800 */
[--C-:B------:R-:W-:Y:S01]  /*d450*/  @!P5 IMAD.IADD R18, R18, 0x1, -R8.reuse ;  /* 0x000000011212d824 */ /* 0x100fe200078e0a08 */
[----:B------:R-:W-:Y:S01]  /*d460*/  ISETP.GE.AND P5, PT, R10, RZ, PT ;  /* 0x000000ff0a00720c */ /* 0x000fe20003fa6270 */
[--C-:B------:R-:W-:Y:S01]  /*d470*/  @!P0 IMAD.IADD R16, R16, 0x1, -R8.reuse ;  /* 0x0000000110108824 */ /* 0x100fe200078e0a08 */
[----:B------:R-:W-:Y:S01]  /*d480*/  ISETP.GE.AND P0, PT, R7, RZ, PT ;  /* 0x000000ff0700720c */ /* 0x000fe20003f06270 */
[----:B------:R-:W-:Y:S01]  /*d490*/  IMAD.MOV R28, RZ, RZ, -R29 ;  /* 0x000000ffff1c7224 */ /* 0x000fe200078e0a1d */
[----:B------:R-:W-:Y:S01]  /*d4a0*/  STL [R1+0xcd4], R26 ;  /* 0x000cd41a01007387 */ /* 0x000fe20000100800 */
[--C-:B------:R-:W-:Y:S01]  /*d4b0*/  @!P1 IMAD.IADD R14, R14, 0x1, -R8.reuse ;  /* 0x000000010e0e9824 */ /* 0x100fe200078e0a08 */
[----:B------:R-:W-:Y:S01]  /*d4c0*/  ISETP.GE.AND P1, PT, R2, RZ, PT ;  /* 0x000000ff0200720c */ /* 0x000fe20003f26270 */
[----:B------:R-:W-:Y:S01]  /*d4d0*/  @!P6 IMAD.IADD R19, R19, 0x1, -R8 ;  /* 0x000000011313e824 */ /* 0x000fe200078e0a08 */
[----:B------:R-:W1:Y:S01]  /*d4e0*/  S2R R2, SR_TID.X ;  /* 0x0000000000027919 */ /* 0x000e620000002100 */
[----:B------:R-:W-:Y:S01]  /*d4f0*/  IMAD R13, R8, R28, R13 ;  /* 0x0000001c080d7224 */ /* 0x000fe200078e020d */
[----:B------:R-:W2:Y:S01]  /*d500*/  LDC R7, c[0x0][0x230] ;  /* 0x00008c00ff077b82 */ /* 0x000ea20000000800 */
[----:B------:R-:W-:Y:S01]  /*d510*/  @!P2 IMAD.MOV R22, RZ, RZ, -R22 ;  /* 0x000000ffff16a224 */ /* 0x000fe200078e0a16 */
[----:B0-----:R-:W-:Y:S01]  /*d520*/  SHF.R.U32.HI R3, RZ, 0x4, R3 ;  /* 0x00000004ff037819 */ /* 0x001fe20000011603 */
[----:B------:R-:W-:-:S02]  /*d530*/  @!P5 IMAD.MOV R21, RZ, RZ, -R21 ;  /* 0x000000ffff15d224 */ /* 0x000fc400078e0a15 */
[----:B------:R-:W-:Y:S01]  /*d540*/  VIADD R29, R15, 0x1 ;  /* 0x000000010f1d7836 */ /* 0x000fe20000000000 */
[----:B------:R-:W-:Y:S01]  /*d550*/  SGXT.U32 R3, R3, 0x2 ;  /* 0x000000020303781a */ /* 0x000fe20000000000 */
[----:B------:R-:W3:Y:S01]  /*d560*/  LDL.LU R15, [R1+0xd60] ;  /* 0x000d6000010f7983 */ /* 0x000ee20000300800 */
[----:B------:R-:W-:Y:S01]  /*d570*/  @!P0 IMAD.MOV R19, RZ, RZ, -R19 ;  /* 0x000000ffff138224 */ /* 0x000fe200078e0a13 */
[C---:B------:R-:W-:Y:S01]  /*d580*/  ISETP.GT.U32.AND P6, PT, R8.reuse, R13, PT ;  /* 0x0000000d0800720c */ /* 0x040fe20003fc4070 */
[----:B------:R-:W-:Y:S01]  /*d590*/  @!P4 IMAD.MOV R18, RZ, RZ, -R18 ;  /* 0x000000ffff12c224 */ /* 0x000fe200078e0a12 */
[----:B------:R-:W-:Y:S01]  /*d5a0*/  STL [R1+0xcd8], R23 ;  /* 0x000cd81701007387 */ /* 0x000fe20000100800 */
[----:B------:R-:W-:Y:S02]  /*d5b0*/  LOP3.LUT R3, R3, 0x38, RZ, 0xfc, !PT ;  /* 0x0000003803037812 */ /* 0x000fe400078efcff */
[----:B------:R-:W-:Y:S01]  /*d5c0*/  IABS R28, R29 ;  /* 0x0000001d001c7213 */ /* 0x000fe20000000000 */
[----:B------:R-:W-:Y:S01]  /*d5d0*/  STL [R1+0xcdc], R22 ;  /* 0x000cdc1601007387 */ /* 0x000fe20000100800 */
[----:B------:R-:W-:Y:S01]  /*d5e0*/  ISETP.GT.U32.AND P2, PT, R8, R17, PT ;  /* 0x000000110800720c */ /* 0x000fe20003f44070 */
[----:B------:R-:W-:Y:S01]  /*d5f0*/  IMAD R3, R3, UR6, RZ ;  /* 0x0000000603037c24 */ /* 0x000fe2000f8e02ff */
[----:B------:R-:W-:Y:S01]  /*d600*/  ISETP.GE.AND P4, PT, R5, RZ, PT ;  /* 0x000000ff0500720c */ /* 0x000fe20003f86270 */
[----:B------:R-:W-:Y:S01]  /*d610*/  STL [R1+0xce0], R21 ;  /* 0x000ce01501007387 */ /* 0x000fe20000100800 */
[----:B------:R-:W-:Y:S01]  /*d620*/  IMAD.HI.U32 R12, R12, R28, RZ ;  /* 0x0000001c0c0c7227 */ /* 0x000fe200078e00ff */
[----:B------:R-:W-:-:S02]  /*d630*/  ISETP.GT.U32.AND P5, PT, R8, R16, PT ;  /* 0x000000100800720c */ /* 0x000fc40003fa4070 */
[----:B------:R-:W-:Y:S01]  /*d640*/  STL [R1+0xce4], R20 ;  /* 0x000ce41401007387 */ /* 0x000fe20000100800 */
[----:B------:R-:W-:Y:S01]  /*d650*/  @!P6 IMAD.IADD R13, R13, 0x1, -R8 ;  /* 0x000000010d0de824 */ /* 0x000fe200078e0a08 */
[----:B------:R-:W-:Y:S01]  /*d660*/  ISETP.GE.AND P6, PT, R6, RZ, PT ;  /* 0x000000ff0600720c */ /* 0x000fe20003fc6270 */
[----:B------:R-:W-:Y:S01]  /*d670*/  IMAD.MOV R12, RZ, RZ, -R12 ;  /* 0x000000ffff0c7224 */ /* 0x000fe200078e0a0c */
[----:B------:R-:W-:Y:S01]  /*d680*/  STL [R1+0xce8], R19 ;  /* 0x000ce81301007387 */ /* 0x000fe20000100800 */
[----:B-1----:R-:W-:Y:S01]  /*d690*/  IMAD.SHL.U32 R9, R2, 0x10, RZ ;  /* 0x0000001002097824 */ /* 0x002fe200078e00ff */
[C---:B------:R-:W-:Y:S01]  /*d6a0*/  ISETP.GT.U32.AND P0, PT, R8.reuse, R13, PT ;  /* 0x0000000d0800720c */ /* 0x040fe20003f04070 */
[----:B------:R-:W-:Y:S01]  /*d6b0*/  IMAD R28, R8, R12, R28 ;  /* 0x0000000c081c7224 */ /* 0x000fe200078e021c */
[----:B------:R0:W-:Y:S01]  /*d6c0*/  STL [R1+0xcec], R18 ;  /* 0x000cec1201007387 */ /* 0x0001e20000100800 */
[----:B------:R-:W-:Y:S01]  /*d6d0*/  SHF.R.S32.HI R12, RZ, 0x2, R2 ;  /* 0x00000002ff0c7819 */ /* 0x000fe20000011402 */
[----:B------:R-:W-:Y:S01]  /*d6e0*/  @!P2 IMAD.IADD R17, R17, 0x1, -R8 ;  /* 0x000000011111a824 */ /* 0x000fe200078e0a08 */
[----:B------:R-:W-:Y:S01]  /*d6f0*/  ISETP.GE.AND P2, PT, R4, RZ, PT ;  /* 0x000000ff0400720c */ /* 0x000fe20003f46270 */
[----:B------:R-:W-:Y:S01]  /*d700*/  IMAD.SHL.U32 R4, R2, 0x20, RZ ;  /* 0x0000002002047824 */ /* 0x000fe200078e00ff */
[----:B------:R-:W-:Y:S01]  /*d710*/  SGXT R12, R12, 0x1 ;  /* 0x000000010c0c781a */ /* 0x000fe20000000200 */
[----:B------:R-:W-:-:S02]  /*d720*/  IMAD.SHL.U32 R5, R2, 0x2, RZ ;  /* 0x0000000202057824 */ /* 0x000fc400078e00ff */
[----:B------:R-:W-:Y:S01]  /*d730*/  @!P6 IMAD.MOV R17, RZ, RZ, -R17 ;  /* 0x000000ffff11e224 */ /* 0x000fe200078e0a11 */
[----:B------:R-:W-:Y:S01]  /*d740*/  LOP3.LUT R12, R12, 0x90, RZ, 0xc0, !PT ;  /* 0x000000900c0c7812 */ /* 0x000fe200078ec0ff */
[----:B0-----:R-:W-:Y:S02]  /*d750*/  IMAD R18, RZ, RZ, -UR6 ;  /* 0x80000006ff127e24 */ /* 0x001fe4000f8e02ff */
[----:B------:R-:W-:Y:S01]  /*d760*/  @!P0 IMAD.IADD R13, R13, 0x1, -R8 ;  /* 0x000000010d0d8824 */ /* 0x000fe200078e0a08 */
[----:B------:R-:W-:Y:S01]  /*d770*/  ISETP.GE.AND P0, PT, R29, RZ, PT ;  /* 0x000000ff1d00720c */ /* 0x000fe20003f06270 */
[----:B------:R-:W-:Y:S01]  /*d780*/  IMAD R3, R18, 0x4, R3 ;  /* 0x0000000412037824 */ /* 0x000fe200078e0203 */
[----:B------:R-:W-:Y:S01]  /*d790*/  LOP3.LUT R29, R2, 0x7, RZ, 0xc0, !PT ;  /* 0x00000007021d7812 */ /* 0x000fe200078ec0ff */
[----:B--2---:R-:W-:Y:S01]  /*d7a0*/  VIADD R7, R7, 0x3f ;  /* 0x0000003f07077836 */ /* 0x004fe20000000000 */
[----:B------:R-:W-:Y:S01]  /*d7b0*/  LOP3.LUT R12, R12, 0x60, R4, 0xf8, !PT ;  /* 0x000000600c0c7812 */ /* 0x000fe200078ef804 */
[----:B------:R-:W-:Y:S01]  /*d7c0*/  @!P5 IMAD.IADD R16, R16, 0x1, -R8 ;  /* 0x000000011010d824 */ /* 0x000fe200078e0a08 */
[----:B------:R0:W-:Y:S01]  /*d7d0*/  STL [R1+0xb9c], R3 ;  /* 0x000b9c0301007387 */ /* 0x0001e20000100800 */
[----:B------:R-:W-:Y:S01]  /*d7e0*/  IMAD R4, R29, 0x90, RZ ;  /* 0x000000901d047824 */ /* 0x000fe200078e02ff */
[----:B------:R-:W-:-:S02]  /*d7f0*/  LOP3.LUT R29, R9, 0x100, RZ, 0xc0, !PT ;  /* 0x00000100091d7812 */ /* 0x000fc400078ec0ff */
[--C-:B------:R-:W-:Y:S02]  /*d800*/  LOP3.LUT R12, R12, 0x10, R5.reuse, 0x78, !PT ;  /* 0x000000100c0c7812 */ /* 0x100fe400078e7805 */
[----:B------:R-:W-:Y:S02]  /*d810*/  LOP3.LUT R5, R4, 0x30, R5, 0x78, !PT ;  /* 0x0000003004057812 */ /* 0x000fe400078e7805 */
[----:B------:R-:W-:Y:S01]  /*d820*/  IADD3 R4, R12, UR5, R29 ;  /* 0x000000050c047c10 */ /* 0x000fe2000fffe01d */
[----:B0-----:R-:W-:Y:S01]  /*d830*/  IMAD R3, R18, 0x4, R3 ;  /* 0x0000000412037824 */ /* 0x001fe200078e0203 */
[----:B------:R-:W-:Y:S02]  /*d840*/  SHF.R.S32.HI R6, RZ, 0x1f, R7 ;  /* 0x0000001fff067819 */ /* 0x000fe40000011407 */
[----:B------:R-:W-:Y:S02]  /*d850*/  ISETP.GT.U32.AND P5, PT, R8, R28, PT ;  /* 0x0000001c0800720c */ /* 0x000fe40003fa4070 */
[----:B------:R0:W-:Y:S01]  /*d860*/  STL [R1+0xba0], R3 ;  /* 0x000ba00301007387 */ /* 0x0001e20000100800 */
[----:B------:R-:W-:-:S02]  /*d870*/  LEA.HI R6, R6, R7, RZ, 0x6 ;  /* 0x0000000706067211 */ /* 0x000fc400078f30ff */
[----:B------:R-:W-:Y:S01]  /*d880*/  LOP3.LUT R2, R2, 0x3f, RZ, 0xc0, !PT ;  /* 0x0000003f02027812 */ /* 0x000fe200078ec0ff */
[----:B------:R-:W-:Y:S04]  /*d890*/  STL [R1+0xbac], R9 ;  /* 0x000bac0901007387 */ /* 0x000fe80000100800 */
[----:B------:R-:W-:Y:S02]  /*d8a0*/  IMAD R2, R2, UR7, RZ ;  /* 0x0000000702027c24 */ /* 0x000fe4000f8e02ff */
[----:B0-----:R-:W-:Y:S02]  /*d8b0*/  IMAD R3, R18, 0x4, R3 ;  /* 0x0000000412037824 */ /* 0x001fe400078e0203 */
[----:B------:R-:W-:-:S03]  /*d8c0*/  @!P5 IMAD.IADD R28, R28, 0x1, -R8 ;  /* 0x000000011c1cd824 */ /* 0x000fc600078e0a08 */
[----:B------:R0:W-:Y:S02]  /*d8d0*/  STL [R1+0xb44], R3 ;  /* 0x000b440301007387 */ /* 0x0001e40000100800 */
[----:B------:R-:W-:Y:S01]  /*d8e0*/  ISETP.GT.U32.AND P5, PT, R8, R28, PT ;  /* 0x0000001c0800720c */ /* 0x000fe20003fa4070 */
[----:B0-----:R-:W-:-:S05]  /*d8f0*/  IMAD R3, R18, 0x4, R3 ;  /* 0x0000000412037824 */ /* 0x001fca00078e0203 */
[----:B------:R0:W-:Y:S07]  /*d900*/  STL [R1+0xb48], R3 ;  /* 0x000b480301007387 */ /* 0x0001ee0000100800 */
[----:B------:R-:W-:Y:S01]  /*d910*/  @!P5 IMAD.IADD R28, R28, 0x1, -R8 ;  /* 0x000000011c1cd824 */ /* 0x000fe200078e0a08 */
[----:B------:R-:W-:Y:S01]  /*d920*/  LEA R8, P6, R2, UR8, 0x1 ;  /* 0x0000000802087c11 */ /* 0x000fe2000f8c08ff */
[----:B------:R-:W-:Y:S01]  /*d930*/  @!P4 IMAD.MOV R16, RZ, RZ, -R16 ;  /* 0x000000ffff10c224 */ /* 0x000fe200078e0a10 */
[----:B------:R-:W-:Y:S01]  /*d940*/  ULDC UR8, c[0x0][0x234] ;  /* 0x00008d0000087ab9 */ /* 0x000fe20000000800 */
[----:B0-----:R-:W-:-:S05]  /*d950*/  IMAD R3, R18, 0x4, R3 ;  /* 0x0000000412037824 */ /* 0x001fca00078e0203 */
[----:B------:R0:W-:Y:S02]  /*d960*/  STL [R1+0xb4c], R3 ;  /* 0x000b4c0301007387 */ /* 0x0001e40000100800 */
[----:B0-----:R-:W-:-:S05]  /*d970*/  IMAD R3, R18, 0x4, R3 ;  /* 0x0000000412037824 */ /* 0x001fca00078e0203 */
[----:B------:R0:W-:Y:S04]  /*d980*/  STL [R1+0xb58], R3 ;  /* 0x000b580301007387 */ /* 0x0001e80000100800 */
[----:B------:R-:W-:Y:S01]  /*d990*/  STL [R1+0x2a8], R4 ;  /* 0x0002a80401007387 */ /* 0x000fe20000100800 */
[----:B0-----:R-:W-:-:S05]  /*d9a0*/  IMAD R3, R18, 0x4, R3 ;  /* 0x0000000412037824 */ /* 0x001fca00078e0203 */
[----:B------:R0:W-:Y:S04]  /*d9b0*/  STL [R1+0xb54], R3 ;  /* 0x000b540301007387 */ /* 0x0001e80000100800 */
[----:B------:R-:W-:Y:S01]  /*d9c0*/  STL [R1+0xcf0], R17 ;  /* 0x000cf01101007387 */ /* 0x000fe20000100800 */
[----:B0-----:R-:W-:-:S04]  /*d9d0*/  IMAD R3, R18, 0x4, R3 ;  /* 0x0000000412037824 */ /* 0x001fc800078e0203 */
[----:B------:R-:W-:Y:S01]  /*d9e0*/  IMAD R12, R18, 0x4, R3 ;  /* 0x00000004120c7824 */ /* 0x000fe200078e0203 */
[----:B------:R0:W-:Y:S04]  /*d9f0*/  STL [R1+0xb50], R3 ;  /* 0x000b500301007387 */ /* 0x0001e80000100800 */
[----:B------:R-:W-:Y:S04]  /*da00*/  STL [R1+0xb98], R12 ;  /* 0x000b980c01007387 */ /* 0x000fe80000100800 */
[----:B------:R-:W2:Y:S04]  /*da10*/  LDL.LU R23, [R1+0x3d4] ;  /* 0x0003d40001177983 */ /* 0x000ea80000300800 */
[----:B------:R-:W4:Y:S04]  /*da20*/  LDL.LU R26, [R1+0x3d0] ;  /* 0x0003d000011a7983 */ /* 0x000f280000300800 */
[----:B------:R-:W5:Y:S04]  /*da30*/  LDL.LU R25, [R1+0x3cc] ;  /* 0x0003cc0001197983 */ /* 0x000f680000300800 */
        /* <DEDUP_REMOVED lines=9> */
[----:B0-----:R-:W5:Y:S04]  /*dad0*/  LDL.LU R3, [R1+0xcc] ;  /* 0x0000cc0001037983 */ /* 0x001f680000300800 */
[----:B------:R-:W5:Y:S01]  /*dae0*/  LDL.LU R2, [R1+0xd0] ;  /* 0x0000d00001027983 */ /* 0x000f620000300800 */
[----:B------:R-:W-:-:S03]  /*daf0*/  @!P2 IMAD.MOV R14, RZ, RZ, -R14 ;  /* 0x000000ffff0ea224 */ /* 0x000fc600078e0a0e */
[----:B------:R0:W-:Y:S01]  /*db00*/  STL [R1+0xbf4], R8 ;  /* 0x000bf40801007387 */ /* 0x0001e20000100800 */
[----:B------:R-:W-:Y:S02]  /*db10*/  @!P1 IMAD.MOV R13, RZ, RZ, -R13 ;  /* 0x000000ffff0d9224 */ /* 0x000fe400078e0a0d */
[----:B------:R-:W-:Y:S02]  /*db20*/  @!P0 IMAD.MOV R28, RZ, RZ, -R28 ;  /* 0x000000ffff1c8224 */ /* 0x000fe400078e0a1c */
[----:B------:R-:W-:Y:S02]  /*db30*/  @!P3 IMAD.MOV R0, RZ, RZ, -R0 ;  /* 0x000000ffff00b224 */ /* 0x000fe400078e0a00 */
[----:B0-----:R-:W-:-:S05]  /*db40*/  IMAD R8, R18, 0x4, R12 ;  /* 0x0000000412087824 */ /* 0x001fca00078e020c */
[----:B------:R-:W-:Y:S04]  /*db50*/  STL [R1+0xb88], R8 ;  /* 0x000b880801007387 */ /* 0x000fe80000100800 */
[----:B------:R-:W-:Y:S04]  /*db60*/  STL [R1+0xcf4], R16 ;  /* 0x000cf41001007387 */ /* 0x000fe80000100800 */
[----:B------:R-:W-:Y:S04]  /*db70*/  STL [R1+0xcf8], R14 ;  /* 0x000cf80e01007387 */ /* 0x000fe80000100800 */
[----:B------:R-:W-:Y:S04]  /*db80*/  STL [R1+0xcfc], R13 ;  /* 0x000cfc0d01007387 */ /* 0x000fe80000100800 */
[----:B------:R-:W-:Y:S04]  /*db90*/  STL [R1+0xd00], R28 ;  /* 0x000d001c01007387 */ /* 0x000fe80000100800 */
[----:B------:R4:W-:Y:S01]  /*dba0*/  STL [R1+0xd04], R0 ;  /* 0x000d040001007387 */ /* 0x0009e20000100800 */
[----:B---3--:R-:W-:-:S02]  /*dbb0*/  ISETP.NE.AND P5, PT, R15, RZ, PT ;  /* 0x000000ff0f00720c */ /* 0x008fc40003fa5270 */
[----:B------:R-:W-:-:S04]  /*dbc0*/  LOP3.LUT R15, RZ, R15, RZ, 0x33, !PT ;  /* 0x0000000fff0f7212 */ /* 0x000fc800078e33ff */
[C---:B--2---:R-:W-:Y:S02]  /*dbd0*/  SEL R12, R15.reuse, R23, !P5 ;  /* 0x000000170f0c7207 */ /* 0x044fe40006800000 */
[----:B----4-:R-:W-:-:S03]  /*dbe0*/  SEL R0, R15, R26, !P5 ;  /* 0x0000001a0f007207 */ /* 0x010fc60006800000 */
[----:B------:R0:W-:Y:S04]  /*dbf0*/  STL [R1+0xd08], R12 ;  /* 0x000d080c01007387 */ /* 0x0001e80000100800 */
[----:B------:R1:W-:Y:S01]  /*dc00*/  STL [R1+0x8], R0 ;  /* 0x0000080001007387 */ /* 0x0003e20000100800 */
[C---:B-----5:R-:W-:Y:S02]  /*dc10*/  SEL R8, R15.reuse, R27, !P5 ;  /* 0x0000001b0f087207 */ /* 0x060fe40006800000 */
[C---:B0-----:R-:W-:Y:S02]  /*dc20*/  SEL R12, R15.reuse, R25, !P5 ;  /* 0x000000190f0c7207 */ /* 0x041fe40006800000 */
[----:B-1----:R-:W-:-:S03]  /*dc30*/  SEL R0, R15, R24, !P5 ;  /* 0x000000180f007207 */ /* 0x002fc60006800000 */
[----:B------:R-:W-:Y:S01]  /*dc40*/  STL [R1+0x10], R12 ;  /* 0x0000100c01007387 */ /* 0x000fe20000100800 */
[----:B------:R-:W-:-:S03]  /*dc50*/  SEL R11, R15, R11, !P5 ;  /* 0x0000000b0f0b7207 */ /* 0x000fc60006800000 */
[----:B------:R0:W-:Y:S04]  /*dc60*/  STL [R1+0x94], R8 ;  /* 0x0000940801007387 */ /* 0x0001e80000100800 */
[----:B------:R1:W-:Y:S01]  /*dc70*/  STL [R1+0x98], R0 ;  /* 0x0000980001007387 */ /* 0x0003e20000100800 */
[----:B0-----:R-:W-:-:S03]  /*dc80*/  SEL R8, R15, R10, !P5 ;  /* 0x0000000a0f087207 */ /* 0x001fc60006800000 */
[----:B------:R-:W-:Y:S01]  /*dc90*/  STL [R1+0x9c], R11 ;  /* 0x00009c0b01007387 */ /* 0x000fe20000100800 */
[----:B-1----:R-:W-:-:S03]  /*dca0*/  SEL R0, R15, R9, !P5 ;  /* 0x000000090f007207 */ /* 0x002fc60006800000 */
[----:B------:R-:W-:Y:S01]  /*dcb0*/  STL [R1+0xa4], R8 ;  /* 0x0000a40801007387 */ /* 0x000fe20000100800 */
[C---:B------:R-:W-:Y:S02]  /*dcc0*/  SEL R7, R15.reuse, R7, !P5 ;  /* 0x000000070f077207 */ /* 0x040fe40006800000 */
[C---:B------:R-:W-:Y:S01]  /*dcd0*/  SEL R6, R15.reuse, R6, !P5 ;  /* 0x000000060f067207 */ /* 0x040fe20006800000 */
[----:B------:R0:W-:Y:S01]  /*dce0*/  STL [R1+0xa8], R0 ;  /* 0x0000a80001007387 */ /* 0x0001e20000100800 */
[----:B------:R-:W-:-:S03]  /*dcf0*/  SEL R4, R15, R4, !P5 ;  /* 0x000000040f047207 */ /* 0x000fc60006800000 */
[----:B------:R-:W-:Y:S01]  /*dd00*/  STL [R1+0xac], R7 ;  /* 0x0000ac0701007387 */ /* 0x000fe20000100800 */
[----:B0-----:R-:W-:-:S03]  /*dd10*/  SEL R0, R15, R5, !P5 ;  /* 0x000000050f007207 */ /* 0x001fc60006800000 */
[----:B------:R-:W-:Y:S04]  /*dd20*/  STL [R1+0xb4], R6 ;  /* 0x0000b40601007387 */ /* 0x000fe80000100800 */
[----:B------:R0:W-:Y:S04]  /*dd30*/  STL [R1+0xc0], R0 ;  /* 0x0000c00001007387 */ /* 0x0001e80000100800 */
[----:B------:R-:W-:Y:S04]  /*dd40*/  STL [R1+0xc8], R4 ;  /* 0x0000c80401007387 */ /* 0x000fe80000100800 */
[----:B------:R-:W2:Y:S01]  /*dd50*/  LDL.LU R12, [R1+0xf0] ;  /* 0x0000f000010c7983 */ /* 0x000ea20000300800 */
[----:B------:R-:W-:-:S02]  /*dd60*/  SEL R3, R15, R3, !P5 ;  /* 0x000000030f037207 */ /* 0x000fc40006800000 */
[----:B0-----:R-:W-:-:S03]  /*dd70*/  SEL R0, R15, R2, !P5 ;  /* 0x000000020f007207 */ /* 0x001fc60006800000 */
[----:B------:R-:W-:Y:S04]  /*dd80*/  STL [R1+0xcc], R3 ;  /* 0x0000cc0301007387 */ /* 0x000fe80000100800 */
[----:B--2---:R0:W-:Y:S04]  /*dd90*/  STL [R1+0xd54], R12 ;  /* 0x000d540c01007387 */ /* 0x0041e80000100800 */
[----:B------:R-:W-:Y:S04]  /*dda0*/  STL [R1+0xd0], R0 ;  /* 0x0000d00001007387 */ /* 0x000fe80000100800 */
[----:B0-----:R-:W2:Y:S04]  /*ddb0*/  LDL.LU R12, [R1+0xec] ;  /* 0x0000ec00010c7983 */ /* 0x001ea80000300800 */
[----:B--2---:R0:W-:Y:S04]  /*ddc0*/  STL [R1+0xd58], R12 ;  /* 0x000d580c01007387 */ /* 0x0041e80000100800 */
[----:B0-----:R-:W2:Y:S04]  /*ddd0*/  LDL.LU R12, [R1+0xd8] ;  /* 0x0000d800010c7983 */ /* 0x001ea80000300800 */
[----:B--2---:R0:W-:Y:S04]  /*dde0*/  STL [R1+0xd5c], R12 ;  /* 0x000d5c0c01007387 */ /* 0x0041e80000100800 */
[----:B0-----:R-:W2:Y:S04]  /*ddf0*/  LDL.LU R12, [R1+0xd4] ;  /* 0x0000d400010c7983 */ /* 0x001ea80000300800 */
[----:B------:R-:W3:Y:S04]  /*de00*/  LDL.LU R0, [R1+0xf4] ;  /* 0x0000f40001007983 */ /* 0x000ee80000300800 */
        /* <DEDUP_REMOVED lines=17> */
[----:B------:R-:W3:Y:S04]  /*df20*/  LDL.LU R11, [R1+0x1b4] ;  /* 0x0001b400010b7983 */ /* 0x000ee80000300800 */
[----:B------:R-:W5:Y:S04]  /*df30*/  LDL.LU R10, [R1+0x1b8] ;  /* 0x0001b800010a7983 */ /* 0x000f680000300800 */
[----:B------:R-:W5:Y:S04]  /*df40*/  LDL.LU R9, [R1+0x1bc] ;  /* 0x0001bc0001097983 */ /* 0x000f680000300800 */
[----:B------:R-:W5:Y:S04]  /*df50*/  LDL.LU R7, [R1+0x1c0] ;  /* 0x0001c00001077983 */ /* 0x000f680000300800 */
[----:B------:R-:W5:Y:S04]  /*df60*/  LDL.LU R6, [R1+0x1c4] ;  /* 0x0001c40001067983 */ /* 0x000f680000300800 */
[----:B------:R-:W5:Y:S04]  /*df70*/  LDL.LU R5, [R1+0x1c8] ;  /* 0x0001c80001057983 */ /* 0x000f680000300800 */
[----:B------:R-:W5:Y:S04]  /*df80*/  LDL.LU R4, [R1+0x1d0] ;  /* 0x0001d00001047983 */ /* 0x000f680000300800 */
[----:B------:R-:W5:Y:S04]  /*df90*/  LDL.LU R3, [R1+0x1d4] ;  /* 0x0001d40001037983 */ /* 0x000f680000300800 */
[----:B------:R-:W5:Y:S01]  /*dfa0*/  LDL.LU R2, [R1+0x1d8] ;  /* 0x0001d80001027983 */ /* 0x000f620000300800 */
[----:B--2---:R-:W-:-:S05]  /*dfb0*/  SEL R12, R15, R12, !P5 ;  /* 0x0000000c0f0c7207 */ /* 0x004fca0006800000 */
[----:B------:R0:W-:Y:S04]  /*dfc0*/  STL [R1+0xd4], R12 ;  /* 0x0000d40c01007387 */ /* 0x0001e80000100800 */
[----:B0-----:R-:W2:Y:S02]  /*dfd0*/  LDL.LU R12, [R1+0xd5c] ;  /* 0x000d5c00010c7983 */ /* 0x001ea40000300800 */
[----:B--2---:R-:W-:-:S05]  /*dfe0*/  SEL R12, R15, R12, !P5 ;  /* 0x0000000c0f0c7207 */ /* 0x004fca0006800000 */
[----:B------:R0:W-:Y:S04]  /*dff0*/  STL [R1+0xd8], R12 ;  /* 0x0000d80c01007387 */ /* 0x0001e80000100800 */
[----:B0-----:R-:W2:Y:S02]  /*e000*/  LDL.LU R12, [R1+0xd58] ;  /* 0x000d5800010c7983 */ /* 0x001ea40000300800 */
[----:B--2---:R-:W-:-:S05]  /*e010*/  SEL R12, R15, R12, !P5 ;  /* 0x0000000c0f0c7207 */ /* 0x004fca0006800000 */
[----:B------:R0:W-:Y:S04]  /*e020*/  STL [R1+0xec], R12 ;  /* 0x0000ec0c01007387 */ /* 0x0001e80000100800 */
[----:B0-----:R-:W2:Y:S01]  /*e030*/  LDL.LU R12, [R1+0xd54] ;  /* 0x000d5400010c7983 */ /* 0x001ea20000300800 */
[C---:B----4-:R-:W-:Y:S02]  /*e040*/  SEL R28, R15.reuse, R28, !P5 ;  /* 0x0000001c0f1c7207 */ /* 0x050fe40006800000 */
[C---:B---3--:R-:W-:Y:S02]  /*e050*/  SEL R11, R15.reuse, R11, !P5 ;  /* 0x0000000b0f0b7207 */ /* 0x048fe40006800000 */
[C---:B-----5:R-:W-:Y:S02]  /*e060*/  SEL R7, R15.reuse, R7, !P5 ;  /* 0x000000070f077207 */ /* 0x060fe40006800000 */
[----:B------:R-:W-:-:S02]  /*e070*/  SEL R6, R15, R6, !P5 ;  /* 0x000000060f067207 */ /* 0x000fc40006800000 */
[C---:B------:R-:W-:Y:S02]  /*e080*/  SEL R4, R15.reuse, R4, !P5 ;  /* 0x000000040f047207 */ /* 0x040fe40006800000 */
[----:B--2---:R-:W-:-:S05]  /*e090*/  SEL R12, R15, R12, !P5 ;  /* 0x0000000c0f0c7207 */ /* 0x004fca0006800000 */
[----:B------:R0:W-:Y:S02]  /*e0a0*/  STL [R1+0xf0], R12 ;  /* 0x0000f00c01007387 */ /* 0x0001e40000100800 */
[C---:B0-----:R-:W-:Y:S02]  /*e0b0*/  SEL R12, R15.reuse, R0, !P5 ;  /* 0x000000000f0c7207 */ /* 0x041fe40006800000 */
[----:B------:R-:W-:-:S03]  /*e0c0*/  SEL R0, R15, R13, !P5 ;  /* 0x0000000d0f007207 */ /* 0x000fc60006800000 */
[----:B------:R0:W-:Y:S01]  /*e0d0*/  STL [R1+0xf4], R12 ;  /* 0x0000f40c01007387 */ /* 0x0001e20000100800 */
[----:B------:R-:W-:-:S03]  /*e0e0*/  SEL R13, R15, R16, !P5 ;  /* 0x000000100f0d7207 */ /* 0x000fc60006800000 */
[----:B------:R-:W-:Y:S04]  /*e0f0*/  STL [R1+0xfc], R28 ;  /* 0x0000fc1c01007387 */ /* 0x000fe80000100800 */
[----:B------:R1:W-:Y:S01]  /*e100*/  STL [R1+0x10c], R0 ;  /* 0x00010c0001007387 */ /* 0x0003e20000100800 */
[----:B0-----:R-:W-:-:S05]  /*e110*/  SEL R12, R15, R14, !P5 ;  /* 0x0000000e0f0c7207 */ /* 0x001fca0006800000 */
[----:B------:R0:W-:Y:S01]  /*e120*/  STL [R1+0x110], R12 ;  /* 0x0001100c01007387 */ /* 0x0001e20000100800 */
[----:B-1----:R-:W-:-:S03]  /*e130*/  SEL R0, R15, R8, !P5 ;  /* 0x000000080f007207 */ /* 0x002fc60006800000 */
[----:B------:R-:W-:Y:S01]  /*e140*/  STL [R1+0x114], R13 ;  /* 0x0001140d01007387 */ /* 0x000fe20000100800 */
[----:B------:R-:W-:-:S03]  /*e150*/  SEL R8, R15, R29, !P5 ;  /* 0x0000001d0f087207 */ /* 0x000fc60006800000 */
[----:B------:R1:W-:Y:S01]  /*e160*/  STL [R1+0x118], R0 ;  /* 0x0001180001007387 */ /* 0x0003e20000100800 */
[----:B0-----:R-:W-:-:S05]  /*e170*/  SEL R12, R15, R17, !P5 ;  /* 0x000000110f0c7207 */ /* 0x001fca0006800000 */
[----:B------:R0:W-:Y:S01]  /*e180*/  STL [R1+0x120], R12 ;  /* 0x0001200c01007387 */ /* 0x0001e20000100800 */
[----:B-1----:R-:W-:-:S03]  /*e190*/  SEL R0, R15, R18, !P5 ;  /* 0x000000120f007207 */ /* 0x002fc60006800000 */
[----:B------:R1:W-:Y:S04]  /*e1a0*/  STL [R1+0x124], R8 ;  /* 0x0001240801007387 */ /* 0x0003e80000100800 */
[----:B------:R2:W-:Y:S01]  /*e1b0*/  STL [R1+0x130], R0 ;  /* 0x0001300001007387 */ /* 0x0005e20000100800 */
[C---:B0-----:R-:W-:Y:S02]  /*e1c0*/  SEL R12, R15.reuse, R19, !P5 ;  /* 0x000000130f0c7207 */ /* 0x041fe40006800000 */
[----:B-1----:R-:W-:-:S03]  /*e1d0*/  SEL R8, R15, R20, !P5 ;  /* 0x000000140f087207 */ /* 0x002fc60006800000 */
[----:B------:R0:W-:Y:S01]  /*e1e0*/  STL [R1+0x134], R12 ;  /* 0x0001340c01007387 */ /* 0x0001e20000100800 */
[----:B--2---:R-:W-:-:S03]  /*e1f0*/  SEL R0, R15, R21, !P5 ;  /* 0x000000150f007207 */ /* 0x004fc60006800000 */
        /* <DEDUP_REMOVED lines=10> */
[----:B------:R-:W-:Y:S01]  /*e2a0*/  STL [R1+0x1a8], R12 ;  /* 0x0001a80c01007387 */ /* 0x000fe20000100800 */
[----:B--2---:R-:W-:-:S03]  /*e2b0*/  SEL R0, R15, R24, !P5 ;  /* 0x000000180f007207 */ /* 0x004fc60006800000 */
[----:B------:R0:W-:Y:S04]  /*e2c0*/  STL [R1+0x1ac], R8 ;  /* 0x0001ac0801007387 */ /* 0x0001e80000100800 */
[----:B------:R1:W-:Y:S01]  /*e2d0*/  STL [R1+0x1b0], R0 ;  /* 0x0001b00001007387 */ /* 0x0003e20000100800 */
[----:B0-----:R-:W-:-:S03]  /*e2e0*/  SEL R8, R15, R10, !P5 ;  /* 0x0000000a0f087207 */ /* 0x001fc60006800000 */
[----:B------:R-:W-:Y:S01]  /*e2f0*/  STL [R1+0x1b4], R11 ;  /* 0x0001b40b01007387 */ /* 0x000fe20000100800 */
[----:B-1----:R-:W-:-:S03]  /*e300*/  SEL R0, R15, R9, !P5 ;  /* 0x000000090f007207 */ /* 0x002fc60006800000 */
[----:B------:R-:W-:Y:S04]  /*e310*/  STL [R1+0x1b8], R8 ;  /* 0x0001b80801007387 */ /* 0x000fe80000100800 */
[----:B------:R0:W-:Y:S04]  /*e320*/  STL [R1+0x1bc], R0 ;  /* 0x0001bc0001007387 */ /* 0x0001e80000100800 */
        /* <DEDUP_REMOVED lines=547> */
[C---:B---3--:R-:W-:Y:S02]  /*10560*/  SEL R0, R15.reuse, R0, !P5 ;  /* 0x000000000f007207 */ /* 0x048fe40006800000 */
[C---:B----4-:R-:W-:Y:S02]  /*10570*/  SEL R28, R15.reuse, R28, !P5 ;  /* 0x0000001c0f1c7207 */ /* 0x050fe40006800000 */
[C---:B-----5:R-:W-:Y:S02]  /*10580*/  SEL R13, R15.reuse, R13, !P5 ;  /* 0x0000000d0f0d7207 */ /* 0x060fe40006800000 */
[----:B------:R-:W-:-:S02]  /*10590*/  SEL R14, R15, R14, !P5 ;  /* 0x0000000e0f0e7207 */ /* 0x000fc40006800000 */
[C---:B------:R-:W-:Y:S02]  /*105a0*/  SEL R16, R15.reuse, R16, !P5 ;  /* 0x000000100f107207 */ /* 0x040fe40006800000 */
[C---:B------:R-:W-:Y:S02]  /*105b0*/  SEL R17, R15.reuse, R17, !P5 ;  /* 0x000000110f117207 */ /* 0x040fe40006800000 */
[C---:B------:R-:W-:Y:S02]  /*105c0*/  SEL R18, R15.reuse, R18, !P5 ;  /* 0x000000120f127207 */ /* 0x040fe40006800000 */
[C---:B------:R-:W-:Y:S02]  /*105d0*/  SEL R19, R15.reuse, R19, !P5 ;  /* 0x000000130f137207 */ /* 0x040fe40006800000 */
[C---:B------:R-:W-:Y:S02]  /*105e0*/  SEL R20, R15.reuse, R20, !P5 ;  /* 0x000000140f147207 */ /* 0x040fe40006800000 */
        /* <DEDUP_REMOVED lines=16> */
[----:B--2---:R-:W-:-:S05]  /*106f0*/  SEL R12, R15, R12, !P5 ;  /* 0x0000000c0f0c7207 */ /* 0x004fca0006800000 */
[----:B------:R0:W-:Y:S04]  /*10700*/  STL [R1+0x104], R12 ;  /* 0x0001040c01007387 */ /* 0x0001e80000100800 */
[----:B0-----:R-:W2:Y:S04]  /*10710*/  LDL.LU R12, [R1+0xd08] ;  /* 0x000d0800010c7983 */ /* 0x001ea80000300800 */
[----:B------:R0:W-:Y:S04]  /*10720*/  STL [R1+0xa0], R0 ;  /* 0x0000a00001007387 */ /* 0x0001e80000100800 */
[----:B0-----:R-:W3:Y:S04]  /*10730*/  LDL.LU R0, [R1+0xd04] ;  /* 0x000d040001007983 */ /* 0x001ee80000300800 */
[----:B------:R0:W-:Y:S04]  /*10740*/  STL [R1+0x90], R28 ;  /* 0x0000901c01007387 */ /* 0x0001e80000100800 */
[----:B0-----:R-:W4:Y:S04]  /*10750*/  LDL.LU R28, [R1+0xd00] ;  /* 0x000d0000011c7983 */ /* 0x001f280000300800 */
[----:B------:R0:W-:Y:S04]  /*10760*/  STL [R1+0x8c], R13 ;  /* 0x00008c0d01007387 */ /* 0x0001e80000100800 */
[----:B0-----:R-:W5:Y:S04]  /*10770*/  LDL.LU R13, [R1+0xcfc] ;  /* 0x000cfc00010d7983 */ /* 0x001f680000300800 */
        /* <DEDUP_REMOVED lines=43> */
[----:B0-----:R-:W4:Y:S01]  /*10a30*/  LDL.LU R2, [R1+0xca4] ;  /* 0x000ca40001027983 */ /* 0x001f220000300800 */
[----:B------:R-:W-:-:S02]  /*10a40*/  SEL R8, R15, R8, !P5 ;  /* 0x000000080f087207 */ /* 0x000fc40006800000 */
[----:B------:R-:W-:-:S03]  /*10a50*/  SEL R29, R15, R29, !P5 ;  /* 0x0000001d0f1d7207 */ /* 0x000fc60006800000 */
[----:B------:R2:W-:Y:S04]  /*10a60*/  STL [R1+0x30], R8 ;  /* 0x0000300801007387 */ /* 0x0005e80000100800 */
[----:B------:R-:W-:Y:S01]  /*10a70*/  STL [R1+0x28], R29 ;  /* 0x0000281d01007387 */ /* 0x000fe20000100800 */
[C---:B--2---:R-:W-:Y:S02]  /*10a80*/  SEL R8, R15.reuse, R3, !P5 ;  /* 0x000000030f087207 */ /* 0x044fe40006800000 */
[C---:B-----5:R-:W-:Y:S02]  /*10a90*/  SEL R3, R15.reuse, R4, !P5 ;  /* 0x000000040f037207 */ /* 0x060fe40006800000 */
[C---:B---3--:R-:W-:Y:S02]  /*10aa0*/  SEL R4, R15.reuse, R6, !P5 ;  /* 0x000000060f047207 */ /* 0x048fe40006800000 */
[----:B----4-:R-:W-:-:S05]  /*10ab0*/  SEL R2, R15, R2, !P5 ;  /* 0x000000020f027207 */ /* 0x010fca0006800000 */
[----:B------:R0:W-:Y:S04]  /*10ac0*/  STL [R1+0x24], R2 ;  /* 0x0000240201007387 */ /* 0x0001e80000100800 */
[----:B------:R-:W-:Y:S01]  /*10ad0*/  STL [R1+0x20], R8 ;  /* 0x0000200801007387 */ /* 0x000fe20000100800 */
[----:B0-----:R-:W-:-:S03]  /*10ae0*/  SEL R2, R15, R5, !P5 ;  /* 0x000000050f027207 */ /* 0x001fc60006800000 */
[----:B------:R0:W-:Y:S04]  /*10af0*/  STL [R1+0x1c], R3 ;  /* 0x00001c0301007387 */ /* 0x0001e80000100800 */
[----:B------:R1:W-:Y:S01]  /*10b00*/  STL [R1+0x18], R2 ;  /* 0x0000180201007387 */ /* 0x0003e20000100800 */
[----:B0-----:R-:W-:-:S03]  /*10b10*/  SEL R3, R15, R7, !P5 ;  /* 0x000000070f037207 */ /* 0x001fc60006800000 */
[----:B------:R0:W-:Y:S01]  /*10b20*/  STL [R1+0x14], R4 ;  /* 0x0000140401007387 */ /* 0x0001e20000100800 */
[C---:B-1----:R-:W-:Y:S02]  /*10b30*/  SEL R2, R15.reuse, R9, !P5 ;  /* 0x000000090f027207 */ /* 0x042fe40006800000 */
[C---:B------:R-:W-:Y:S01]  /*10b40*/  SEL R8, R15.reuse, R10, !P5 ;  /* 0x0000000a0f087207 */ /* 0x040fe20006800000 */
[----:B0-----:R-:W2:Y:S04]  /*10b50*/  LDL.LU R4, [R1+0x8] ;  /* 0x0000080001047983 */ /* 0x001ea80000300800 */
[----:B------:R-:W-:Y:S04]  /*10b60*/  STL [R1+0xc], R3 ;  /* 0x00000c0301007387 */ /* 0x000fe80000100800 */
[----:B------:R-:W3:Y:S04]  /*10b70*/  LDL.LU R5, [R1+0x10] ;  /* 0x0000100001057983 */ /* 0x000ee80000300800 */
[----:B------:R0:W-:Y:S04]  /*10b80*/  STL [R1+0x4], R2 ;  /* 0x0000040201007387 */ /* 0x0001e80000100800 */
[----:B------:R-:W4:Y:S01]  /*10b90*/  LDL R10, [R1+0xb88] ;  /* 0x000b8800010a7983 */ /* 0x000f220000100800 */
[----:B0-----:R-:W0:Y:S01]  /*10ba0*/  S2R R2, SR_TID.X ;  /* 0x0000000000027919 */ /* 0x001e220000002100 */
[----:B------:R-:W-:-:S02]  /*10bb0*/  SEL R29, R15, R11, !P5 ;  /* 0x0000000b0f1d7207 */ /* 0x000fc40006800000 */
[C---:B------:R-:W-:Y:S02]  /*10bc0*/  SEL R24, R15.reuse, R24, !P5 ;  /* 0x000000180f187207 */ /* 0x040fe40006800000 */
[C---:B------:R-:W-:Y:S01]  /*10bd0*/  SEL R27, R15.reuse, R27, !P5 ;  /* 0x0000001b0f1b7207 */ /* 0x040fe20006800000 */
[----:B------:R-:W-:Y:S01]  /*10be0*/  STL [R1+0xbf8], R8 ;  /* 0x000bf80801007387 */ /* 0x000fe20000100800 */
[C---:B------:R-:W-:Y:S02]  /*10bf0*/  SEL R25, R15.reuse, R25, !P5 ;  /* 0x000000190f197207 */ /* 0x040fe40006800000 */
[C---:B------:R-:W-:Y:S01]  /*10c00*/  SEL R26, R15.reuse, R26, !P5 ;  /* 0x0000001a0f1a7207 */ /* 0x040fe20006800000 */
[----:B------:R-:W-:Y:S01]  /*10c10*/  STL [R1+0xbfc], R29 ;  /* 0x000bfc1d01007387 */ /* 0x000fe20000100800 */
[C---:B------:R-:W-:Y:S02]  /*10c20*/  SEL R23, R15.reuse, R23, !P5 ;  /* 0x000000170f177207 */ /* 0x040fe40006800000 */
[C---:B------:R-:W-:Y:S01]  /*10c30*/  SEL R22, R15.reuse, R22, !P5 ;  /* 0x000000160f167207 */ /* 0x040fe20006800000 */
[----:B------:R-:W-:Y:S01]  /*10c40*/  STL [R1+0xc00], R24 ;  /* 0x000c001801007387 */ /* 0x000fe20000100800 */
[----:B------:R-:W-:-:S02]  /*10c50*/  SEL R21, R15, R21, !P5 ;  /* 0x000000150f157207 */ /* 0x000fc40006800000 */
[C---:B------:R-:W-:Y:S01]  /*10c60*/  SEL R20, R15.reuse, R20, !P5 ;  /* 0x000000140f147207 */ /* 0x040fe20006800000 */
[----:B------:R-:W-:Y:S01]  /*10c70*/  STL [R1+0xc04], R27 ;  /* 0x000c041b01007387 */ /* 0x000fe20000100800 */
[----:B------:R-:W-:-:S03]  /*10c80*/  SEL R19, R15, R19, !P5 ;  /* 0x000000130f137207 */ /* 0x000fc60006800000 */
[----:B------:R-:W-:Y:S01]  /*10c90*/  STL [R1+0xc08], R25 ;  /* 0x000c081901007387 */ /* 0x000fe20000100800 */
[----:B------:R-:W-:-:S03]  /*10ca0*/  SEL R18, R15, R18, !P5 ;  /* 0x000000120f127207 */ /* 0x000fc60006800000 */
[----:B------:R-:W-:Y:S01]  /*10cb0*/  STL [R1+0xc0c], R26 ;  /* 0x000c0c1a01007387 */ /* 0x000fe20000100800 */
[----:B------:R-:W-:-:S03]  /*10cc0*/  SEL R17, R15, R17, !P5 ;  /* 0x000000110f117207 */ /* 0x000fc60006800000 */
[----:B------:R-:W-:Y:S01]  /*10cd0*/  STL [R1+0xc10], R23 ;  /* 0x000c101701007387 */ /* 0x000fe20000100800 */
[----:B0-----:R-:W-:-:S03]  /*10ce0*/  LOP3.LUT R2, R2, 0x3f, RZ, 0xc0, !PT ;  /* 0x0000003f02027812 */ /* 0x001fc600078ec0ff */
[----:B------:R-:W-:Y:S01]  /*10cf0*/  STL [R1+0xc14], R22 ;  /* 0x000c141601007387 */ /* 0x000fe20000100800 */
[C---:B------:R-:W-:Y:S02]  /*10d00*/  SEL R16, R15.reuse, R16, !P5 ;  /* 0x000000100f107207 */ /* 0x040fe40006800000 */
[C---:B------:R-:W-:Y:S01]  /*10d10*/  SEL R14, R15.reuse, R14, !P5 ;  /* 0x0000000e0f0e7207 */ /* 0x040fe20006800000 */
[----:B------:R-:W-:Y:S01]  /*10d20*/  STL [R1+0xc18], R21 ;  /* 0x000c181501007387 */ /* 0x000fe20000100800 */
[C---:B------:R-:W-:Y:S01]  /*10d30*/  SEL R13, R15.reuse, R13, !P5 ;  /* 0x0000000d0f0d7207 */ /* 0x040fe20006800000 */
[----:B------:R-:W-:Y:S02]  /*10d40*/  IMAD R2, R2, UR7, RZ ;  /* 0x0000000702027c24 */ /* 0x000fe4000f8e02ff */
[----:B------:R-:W-:Y:S01]  /*10d50*/  STL [R1+0xc1c], R20 ;  /* 0x000c1c1401007387 */ /* 0x000fe20000100800 */
[----:B------:R-:W-:-:S03]  /*10d60*/  SEL R28, R15, R28, !P5 ;  /* 0x0000001c0f1c7207 */ /* 0x000fc60006800000 */
[----:B------:R-:W-:Y:S01]  /*10d70*/  STL [R1+0xc20], R19 ;  /* 0x000c201301007387 */ /* 0x000fe20000100800 */
[----:B------:R-:W-:-:S03]  /*10d80*/  SEL R0, R15, R0, !P5 ;  /* 0x000000000f007207 */ /* 0x000fc60006800000 */
[----:B------:R-:W-:Y:S04]  /*10d90*/  STL [R1+0xc24], R18 ;  /* 0x000c241201007387 */ /* 0x000fe80000100800 */
[----:B------:R-:W-:Y:S01]  /*10da0*/  STL [R1+0xc28], R17 ;  /* 0x000c281101007387 */ /* 0x000fe20000100800 */
[----:B------:R-:W-:-:S03]  /*10db0*/  LEA.HI.X.SX32 R2, R2, UR9, 0x1, P6 ;  /* 0x0000000902027c11 */ /* 0x000fc6000b0f0eff */
[----:B------:R-:W-:Y:S01]  /*10dc0*/  STL [R1+0xc2c], R16 ;  /* 0x000c2c1001007387 */ /* 0x000fe20000100800 */
[----:B------:R-:W-:-:S03]  /*10dd0*/  IMAD R3, RZ, RZ, -UR6 ;  /* 0x80000006ff037e24 */ /* 0x000fc6000f8e02ff */
[----:B------:R-:W-:Y:S04]  /*10de0*/  STL [R1+0xc30], R14 ;  /* 0x000c300e01007387 */ /* 0x000fe80000100800 */
[----:B------:R-:W-:Y:S04]  /*10df0*/  STL [R1+0xc34], R13 ;  /* 0x000c340d01007387 */ /* 0x000fe80000100800 */
[----:B------:R-:W-:Y:S04]  /*10e00*/  STL [R1+0xc38], R28 ;  /* 0x000c381c01007387 */ /* 0x000fe80000100800 */
[----:B------:R4:W-:Y:S04]  /*10e10*/  STL [R1+0xc3c], R0 ;  /* 0x000c3c0001007387 */ /* 0x0009e80000100800 */
[----:B------:R-:W5:Y:S04]  /*10e20*/  LDL.LU R6, [R1+0x94] ;  /* 0x0000940001067983 */ /* 0x000f680000300800 */
[----:B------:R-:W5:Y:S04]  /*10e30*/  LDL.LU R7, [R1+0x98] ;  /* 0x0000980001077983 */ /* 0x000f680000300800 */
[----:B------:R-:W5:Y:S04]  /*10e40*/  LDL.LU R9, [R1+0x9c] ;  /* 0x00009c0001097983 */ /* 0x000f680000300800 */
[----:B------:R-:W-:Y:S01]  /*10e50*/  STL [R1+0xc40], R2 ;  /* 0x000c400201007387 */ /* 0x000fe20000100800 */
[----:B----4-:R-:W-:-:S03]  /*10e60*/  IMAD R0, R3, 0x4, R10 ;  /* 0x0000000403007824 */ /* 0x010fc600078e020a */
[----:B------:R-:W4:Y:S04]  /*10e70*/  LDL.LU R10, [R1+0xa4] ;  /* 0x0000a400010a7983 */ /* 0x000f280000300800 */
[----:B------:R-:W4:Y:S04]  /*10e80*/  LDL.LU R11, [R1+0xa8] ;  /* 0x0000a800010b7983 */ /* 0x000f280000300800 */
[----:B------:R-:W4:Y:S04]  /*10e90*/  LDL.LU R17, [R1+0xac] ;  /* 0x0000ac0001117983 */ /* 0x000f280000300800 */
[----:B------:R0:W-:Y:S04]  /*10ea0*/  STL [R1+0xb3c], R0 ;  /* 0x000b3c0001007387 */ /* 0x0001e80000100800 */
[----:B------:R-:W4:Y:S04]  /*10eb0*/  LDL.LU R18, [R1+0xb4] ;  /* 0x0000b40001127983 */ /* 0x000f280000300800 */
[----:B------:R-:W4:Y:S01]  /*10ec0*/  LDL.LU R19, [R1+0xc0] ;  /* 0x0000c00001137983 */ /* 0x000f220000300800 */
[----:B0-----:R-:W-:-:S03]  /*10ed0*/  IMAD R0, R3, 0x4, R0 ;  /* 0x0000000403007824 */ /* 0x001fc600078e0200 */
[----:B------:R-:W4:Y:S04]  /*10ee0*/  LDL.LU R20, [R1+0xc8] ;  /* 0x0000c80001147983 */ /* 0x000f280000300800 */
[----:B------:R0:W-:Y:S04]  /*10ef0*/  STL [R1+0xb40], R0 ;  /* 0x000b400001007387 */ /* 0x0001e80000100800 */
[----:B------:R-:W4:Y:S04]  /*10f00*/  LDL.LU R21, [R1+0xcc] ;  /* 0x0000cc0001157983 */ /* 0x000f280000300800 */
[----:B------:R-:W4:Y:S04]  /*10f10*/  LDL.LU R22, [R1+0xd0] ;  /* 0x0000d00001167983 */ /* 0x000f280000300800 */
[----:B------:R-:W4:Y:S04]  /*10f20*/  LDL.LU R23, [R1+0xd4] ;  /* 0x0000d40001177983 */ /* 0x000f280000300800 */
[----:B------:R-:W4:Y:S04]  /*10f30*/  LDL.LU R26, [R1+0xd8] ;  /* 0x0000d800011a7983 */ /* 0x000f280000300800 */
[----:B------:R-:W4:Y:S04]  /*10f40*/  LDL.LU R25, [R1+0xec] ;  /* 0x0000ec0001197983 */ /* 0x000f280000300800 */
[----:B------:R-:W4:Y:S04]  /*10f50*/  LDL.LU R27, [R1+0xf0] ;  /* 0x0000f000011b7983 */ /* 0x000f280000300800 */
[----:B------:R-:W4:Y:S01]  /*10f60*/  LDL.LU R24, [R1+0xf4] ;  /* 0x0000f40001187983 */ /* 0x000f220000300800 */
[----:B------:R-:W-:-:S02]  /*10f70*/  IMAD R3, R12, UR4, RZ ;  /* 0x000000040c037c24 */ /* 0x000fc4000f8e02ff */
[----:B--2---:R-:W-:Y:S01]  /*10f80*/  IMAD R4, R4, UR4, RZ ;  /* 0x0000000404047c24 */ /* 0x004fe2000f8e02ff */
[----:B------:R-:W2:Y:S01]  /*10f90*/  LDL.LU R29, [R1+0xfc] ;  /* 0x0000fc00011d7983 */ /* 0x000ea20000300800 */
[----:B---3--:R-:W-:-:S03]  /*10fa0*/  IMAD R5, R5, UR4, RZ ;  /* 0x0000000405057c24 */ /* 0x008fc6000f8e02ff */
[----:B------:R-:W3:Y:S04]  /*10fb0*/  LDL.LU R8, [R1+0x10c] ;  /* 0x00010c0001087983 */ /* 0x000ee80000300800 */
[----:B------:R1:W-:Y:S04]  /*10fc0*/  STL [R1+0xc44], R3 ;  /* 0x000c440301007387 */ /* 0x0003e80000100800 */
[----:B------:R-:W-:Y:S04]  /*10fd0*/  STL [R1+0xc48], R4 ;  /* 0x000c480401007387 */ /* 0x000fe80000100800 */
[----:B------:R-:W-:Y:S01]  /*10fe0*/  STL [R1+0xc4c], R5 ;  /* 0x000c4c0501007387 */ /* 0x000fe20000100800 */
[----:B-----5:R-:W-:-:S02]  /*10ff0*/  IMAD R6, R6, UR4, RZ ;  /* 0x0000000406067c24 */ /* 0x020fc4000f8e02ff */
[----:B------:R-:W-:-:S03]  /*11000*/  IMAD R7, R7, UR4, RZ ;  /* 0x0000000407077c24 */ /* 0x000fc6000f8e02ff */
[----:B------:R-:W-:Y:S01]  /*11010*/  STL [R1+0xc50], R6 ;  /* 0x000c500601007387 */ /* 0x000fe20000100800 */
[----:B------:R-:W-:-:S03]  /*11020*/  IMAD R9, R9, UR4, RZ ;  /* 0x0000000409097c24 */ /* 0x000fc6000f8e02ff */
[----:B------:R-:W-:Y:S04]  /*11030*/  STL [R1+0xc54], R7 ;  /* 0x000c540701007387 */ /* 0x000fe80000100800 */
[----:B------:R-:W-:Y:S01]  /*11040*/  STL [R1+0xc58], R9 ;  /* 0x000c580901007387 */ /* 0x000fe20000100800 */
[----:B----4-:R-:W-:Y:S02]  /*11050*/  IMAD R10, R10, UR4, RZ ;  /* 0x000000040a0a7c24 */ /* 0x010fe4000f8e02ff */
[----:B------:R-:W-:-:S03]  /*11060*/  IMAD R11, R11, UR4, RZ ;  /* 0x000000040b0b7c24 */ /* 0x000fc6000f8e02ff */
[----:B------:R-:W-:Y:S01]  /*11070*/  STL [R1+0xc5c], R10 ;  /* 0x000c5c0a01007387 */ /* 0x000fe20000100800 */
[----:B------:R-:W-:-:S03]  /*11080*/  IMAD R12, R17, UR4, RZ ;  /* 0x00000004110c7c24 */ /* 0x000fc6000f8e02ff */
[----:B------:R-:W-:Y:S01]  /*11090*/  STL [R1+0xc60], R11 ;  /* 0x000c600b01007387 */ /* 0x000fe20000100800 */
[----:B------:R-:W-:-:S03]  /*110a0*/  IMAD R15, R18, UR4, RZ ;  /* 0x00000004120f7c24 */ /* 0x000fc6000f8e02ff */
[----:B------:R-:W-:Y:S01]  /*110b0*/  STL [R1+0xc64], R12 ;  /* 0x000c640c01007387 */ /* 0x000fe20000100800 */
[----:B------:R-:W-:-:S03]  /*110c0*/  IMAD R2, R19, UR4, RZ ;  /* 0x0000000413027c24 */ /* 0x000fc6000f8e02ff */
[----:B------:R-:W-:Y:S01]  /*110d0*/  STL [R1+0xc68], R15 ;  /* 0x000c680f01007387 */ /* 0x000fe20000100800 */
[----:B0-----:R-:W-:-:S03]  /*110e0*/  IMAD R0, R20, UR4, RZ ;  /* 0x0000000414007c24 */ /* 0x001fc6000f8e02ff */
[----:B------:R0:W-:Y:S01]  /*110f0*/  STL [R1+0x8], R2 ;  /* 0x0000080201007387 */ /* 0x0001e20000100800 */
[----:B-1----:R-:W-:-:S03]  /*11100*/  IMAD R3, R21, UR4, RZ ;  /* 0x0000000415037c24 */ /* 0x002fc6000f8e02ff */
[----:B------:R1:W-:Y:S01]  /*11110*/  STL [R1+0x10], R0 ;  /* 0x0000100001007387 */ /* 0x0003e20000100800 */
[----:B0-----:R-:W-:-:S03]  /*11120*/  IMAD R2, R22, UR4, RZ ;  /* 0x0000000416027c24 */ /* 0x001fc6000f8e02ff */
[----:B------:R0:W-:Y:S01]  /*11130*/  STL [R1+0x94], R3 ;  /* 0x0000940301007387 */ /* 0x0001e20000100800 */
[----:B-1----:R-:W-:-:S03]  /*11140*/  IMAD R0, R23, UR4, RZ ;  /* 0x0000000417007c24 */ /* 0x002fc6000f8e02ff */
[----:B------:R1:W-:Y:S01]  /*11150*/  STL [R1+0x98], R2 ;  /* 0x0000980201007387 */ /* 0x0003e20000100800 */
[----:B0-----:R-:W-:-:S03]  /*11160*/  IMAD R3, R26, UR4, RZ ;  /* 0x000000041a037c24 */ /* 0x001fc6000f8e02ff */
[----:B------:R0:W-:Y:S04]  /*11170*/  STL [R1+0x9c], R0 ;  /* 0x00009c0001007387 */ /* 0x0001e80000100800 */
[----:B------:R4:W-:Y:S01]  /*11180*/  STL [R1+0xa4], R3 ;  /* 0x0000a40301007387 */ /* 0x0009e20000100800 */
[----:B-1----:R-:W-:Y:S02]  /*11190*/  IMAD R2, R25, UR4, RZ ;  /* 0x0000000419027c24 */ /* 0x002fe4000f8e02ff */
[----:B0-----:R-:W-:-:S03]  /*111a0*/  IMAD R0, R27, UR4, RZ ;  /* 0x000000041b007c24 */ /* 0x001fc6000f8e02ff */
[----:B------:R2:W-:Y:S01]  /*111b0*/  STL [R1+0xa8], R2 ;  /* 0x0000a80201007387 */ /* 0x0005e20000100800 */
[----:B----4-:R-:W-:-:S03]  /*111c0*/  IMAD R3, R24, UR4, RZ ;  /* 0x0000000418037c24 */ /* 0x010fc6000f8e02ff */
[----:B------:R3:W-:Y:S04]  /*111d0*/  STL [R1+0xac], R0 ;  /* 0x0000ac0001007387 */ /* 0x0007e80000100800 */
[----:B------:R-:W-:Y:S04]  /*111e0*/  STL [R1+0xb0], R3 ;  /* 0x0000b00301007387 */ /* 0x000fe80000100800 */
[----:B------:R-:W4:Y:S01]  /*111f0*/  LDL.LU R15, [R1+0x118] ;  /* 0x00011800010f7983 */ /* 0x000f220000300800 */
[----:B--2---:R-:W-:Y:S02]  /*11200*/  IMAD R2, R29, UR4, RZ ;  /* 0x000000041d027c24 */ /* 0x004fe4000f8e02ff */
[----:B---3--:R-:W-:-:S03]  /*11210*/  IMAD R0, R8, UR4, RZ ;  /* 0x0000000408007c24 */ /* 0x008fc6000f8e02ff */
[----:B------:R-:W-:Y:S04]  /*11220*/  STL [R1+0xb4], R2 ;  /* 0x0000b40201007387 */ /* 0x000fe80000100800 */
[----:B----4-:R0:W-:Y:S04]  /*11230*/  STL [R1+0xc9c], R15 ;  /* 0x000c9c0f01007387 */ /* 0x0101e80000100800 */
[----:B------:R-:W-:Y:S04]  /*11240*/  STL [R1+0xb8], R0 ;  /* 0x0000b80001007387 */ /* 0x000fe80000100800 */
        /* <DEDUP_REMOVED lines=31> */
[----:B--2---:R-:W-:-:S05]  /*11440*/  IMAD R15, R15, UR4, RZ ;  /* 0x000000040f0f7c24 */ /* 0x004fca000f8e02ff */
[----:B------:R0:W-:Y:S04]  /*11450*/  STL [R1+0xbc], R15 ;  /* 0x0000bc0f01007387 */ /* 0x0001e80000100800 */
[----:B0-----:R-:W2:Y:S02]  /*11460*/  LDL.LU R15, [R1+0xca0] ;  /* 0x000ca000010f7983 */ /* 0x001ea40000300800 */
[----:B--2---:R-:W-:-:S05]  /*11470*/  IMAD R15, R15, UR4, RZ ;  /* 0x000000040f0f7c24 */ /* 0x004fca000f8e02ff */
[----:B------:R0:W-:Y:S04]  /*11480*/  STL [R1+0xc0], R15 ;  /* 0x0000c00f01007387 */ /* 0x0001e80000100800 */
[----:B0-----:R-:W2:Y:S01]  /*11490*/  LDL.LU R15, [R1+0xc9c] ;  /* 0x000c9c00010f7983 */ /* 0x001ea20000300800 */
[----:B---3--:R-:W-:Y:S02]  /*114a0*/  IMAD R12, R12, UR4, RZ ;  /* 0x000000040c0c7c24 */ /* 0x008fe4000f8e02ff */
[----:B--2---:R-:W-:-:S05]  /*114b0*/  IMAD R15, R15, UR4, RZ ;  /* 0x000000040f0f7c24 */ /* 0x004fca000f8e02ff */
[----:B------:R4:W-:Y:S04]  /*114c0*/  STL [R1+0xc4], R15 ;  /* 0x0000c40f01007387 */ /* 0x0009e80000100800 */
[----:B------:R0:W-:Y:S01]  /*114d0*/  STL [R1+0xc8], R12 ;  /* 0x0000c80c01007387 */ /* 0x0001e20000100800 */
[----:B----4-:R-:W-:Y:S02]  /*114e0*/  IMAD R15, R11, UR4, RZ ;  /* 0x000000040b0f7c24 */ /* 0x010fe4000f8e02ff */
[----:B-----5:R-:W-:Y:S02]  /*114f0*/  IMAD R11, R9, UR4, RZ ;  /* 0x00000004090b7c24 */ /* 0x020fe4000f8e02ff */
[----:B0-----:R-:W-:Y:S02]  /*11500*/  IMAD R12, R10, UR4, RZ ;  /* 0x000000040a0c7c24 */ /* 0x001fe4000f8e02ff */
[----:B------:R-:W-:Y:S01]  /*11510*/  IMAD R10, R7, UR4, RZ ;  /* 0x00000004070a7c24 */ /* 0x000fe2000f8e02ff */
[----:B------:R-:W-:Y:S01]  /*11520*/  STL [R1+0xcc], R15 ;  /* 0x0000cc0f01007387 */ /* 0x000fe20000100800 */
[----:B------:R-:W-:-:S02]  /*11530*/  IMAD R9, R6, UR4, RZ ;  /* 0x0000000406097c24 */ /* 0x000fc4000f8e02ff */
[----:B------:R-:W-:Y:S01]  /*11540*/  IMAD R7, R5, UR4, RZ ;  /* 0x0000000405077c24 */ /* 0x000fe2000f8e02ff */
[----:B------:R-:W-:Y:S01]  /*11550*/  STL [R1+0xd0], R12 ;  /* 0x0000d00c01007387 */ /* 0x000fe20000100800 */
[----:B------:R-:W-:Y:S02]  /*11560*/  IMAD R6, R4, UR4, RZ ;  /* 0x0000000404067c24 */ /* 0x000fe4000f8e02ff */
[----:B------:R-:W-:Y:S01]  /*11570*/  IMAD R5, R3, UR4, RZ ;  /* 0x0000000403057c24 */ /* 0x000fe2000f8e02ff */
[----:B------:R-:W-:Y:S01]  /*11580*/  STL [R1+0xd4], R11 ;  /* 0x0000d40b01007387 */ /* 0x000fe20000100800 */
[----:B------:R-:W-:Y:S02]  /*11590*/  IMAD R4, R2, UR4, RZ ;  /* 0x0000000402047c24 */ /* 0x000fe4000f8e02ff */
[----:B------:R-:W-:Y:S01]  /*115a0*/  IMAD R3, R0, UR4, RZ ;  /* 0x0000000400037c24 */ /* 0x000fe2000f8e02ff */
[----:B------:R-:W-:Y:S04]  /*115b0*/  STL [R1+0xd8], R10 ;  /* 0x0000d80a01007387 */ /* 0x000fe80000100800 */
[----:B------:R-:W-:Y:S01]  /*115c0*/  STL [R1+0xdc], R9 ;  /* 0x0000dc0901007387 */ /* 0x000fe20000100800 */
[----:B------:R-:W-:-:S03]  /*115d0*/  IMAD R2, R28, UR4, RZ ;  /* 0x000000041c027c24 */ /* 0x000fc6000f8e02ff */
[----:B------:R-:W-:Y:S01]  /*115e0*/  STL [R1+0xe0], R7 ;  /* 0x0000e00701007387 */ /* 0x000fe20000100800 */
[----:B------:R-:W-:-:S03]  /*115f0*/  IMAD R0, R13, UR4, RZ ;  /* 0x000000040d007c24 */ /* 0x000fc6000f8e02ff */
[----:B------:R-:W-:Y:S04]  /*11600*/  STL [R1+0xe4], R6 ;  /* 0x0000e40601007387 */ /* 0x000fe80000100800 */
[----:B------:R-:W-:Y:S04]  /*11610*/  STL [R1+0xe8], R5 ;  /* 0x0000e80501007387 */ /* 0x000fe80000100800 */
[----:B------:R-:W-:Y:S04]  /*11620*/  STL [R1+0xec], R4 ;  /* 0x0000ec0401007387 */ /* 0x000fe80000100800 */
[----:B------:R0:W-:Y:S04]  /*11630*/  STL [R1+0xf0], R3 ;  /* 0x0000f00301007387 */ /* 0x0001e80000100800 */
[----:B------:R1:W-:Y:S01]  /*11640*/  STL [R1+0xf4], R2 ;  /* 0x0000f40201007387 */ /* 0x0003e20000100800 */
[----:B0-----:R-:W-:-:S03]  /*11650*/  IMAD R3, R14, UR4, RZ ;  /* 0x000000040e037c24 */ /* 0x001fc6000f8e02ff */
[----:B------:R0:W-:Y:S01]  /*11660*/  STL [R1+0xf8], R0 ;  /* 0x0000f80001007387 */ /* 0x0001e20000100800 */
[----:B-1----:R-:W-:-:S03]  /*11670*/  IMAD R2, R16, UR4, RZ ;  /* 0x0000000410027c24 */ /* 0x002fc6000f8e02ff */
[----:B------:R1:W-:Y:S01]  /*11680*/  STL [R1+0xfc], R3 ;  /* 0x0000fc0301007387 */ /* 0x0003e20000100800 */
[----:B0-----:R-:W-:-:S03]  /*11690*/  IMAD R0, R17, UR4, RZ ;  /* 0x0000000411007c24 */ /* 0x001fc6000f8e02ff */
[----:B------:R0:W-:Y:S01]  /*116a0*/  STL [R1+0x100], R2 ;  /* 0x0001000201007387 */ /* 0x0001e20000100800 */
[----:B-1----:R-:W-:-:S03]  /*116b0*/  IMAD R3, R18, UR4, RZ ;  /* 0x0000000412037c24 */ /* 0x002fc6000f8e02ff */
[----:B------:R1:W-:Y:S04]  /*116c0*/  STL [R1+0x108], R0 ;  /* 0x0001080001007387 */ /* 0x0003e80000100800 */
[----:B------:R2:W-:Y:S01]  /*116d0*/  STL [R1+0x10c], R3 ;  /* 0x00010c0301007387 */ /* 0x0005e20000100800 */
[----:B0-----:R-:W-:Y:S02]  /*116e0*/  IMAD R2, R19, UR4, RZ ;  /* 0x0000000413027c24 */ /* 0x001fe4000f8e02ff */
[----:B-1----:R-:W-:-:S03]  /*116f0*/  IMAD R0, R20, UR4, RZ ;  /* 0x0000000414007c24 */ /* 0x002fc6000f8e02ff */
[----:B------:R0:W-:Y:S01]  /*11700*/  STL [R1+0x110], R2 ;  /* 0x0001100201007387 */ /* 0x0001e20000100800 */
[----:B--2---:R-:W-:-:S03]  /*11710*/  IMAD R3, R21, UR4, RZ ;  /* 0x0000000415037c24 */ /* 0x004fc6000f8e02ff */
        /* <DEDUP_REMOVED lines=13> */
[----:B------:R-:W-:Y:S04]  /*117f0*/  STL [R1+0x130], R3 ;  /* 0x0001300301007387 */ /* 0x000fe80000100800 */
[----:B------:R-:W2:Y:S01]  /*11800*/  LDL.LU R15, [R1+0x20c] ;  /* 0x00020c00010f7983 */ /* 0x000ea20000300800 */
[----:B0-----:R-:W-:Y:S02]  /*11810*/  IMAD R2, R29, UR4, RZ ;  /* 0x000000041d027c24 */ /* 0x001fe4000f8e02ff */
[----:B-1----:R-:W-:-:S03]  /*11820*/  IMAD R0, R8, UR4, RZ ;  /* 0x0000000408007c24 */ /* 0x002fc6000f8e02ff */
[----:B------:R-:W-:Y:S04]  /*11830*/  STL [R1+0x134], R2 ;  /* 0x0001340201007387 */ /* 0x000fe80000100800 */
[----:B--2---:R0:W-:Y:S04]  /*11840*/  STL [R1+0xc94], R15 ;  /* 0x000c940f01007387 */ /* 0x0041e80000100800 */
        /* <DEDUP_REMOVED lines=524> */
[----:B----4-:R-:W-:Y:S02]  /*13910*/  IMAD R11, R11, UR4, RZ ;  /* 0x000000040b0b7c24 */ /* 0x010fe4000f8e02ff */
[----:B-----5:R-:W-:Y:S02]  /*13920*/  IMAD R10, R10, UR4, RZ ;  /* 0x000000040a0a7c24 */ /* 0x020fe4000f8e02ff */
[----:B------:R-:W-:-:S02]  /*13930*/  IMAD R9, R9, UR4, RZ ;  /* 0x0000000409097c24 */ /* 0x000fc4000f8e02ff */
[----:B------:R-:W-:Y:S02]  /*13940*/  IMAD R7, R7, UR4, RZ ;  /* 0x0000000407077c24 */ /* 0x000fe4000f8e02ff */
[----:B------:R-:W-:Y:S02]  /*13950*/  IMAD R6, R6, UR4, RZ ;  /* 0x0000000406067c24 */ /* 0x000fe4000f8e02ff */
[----:B------:R-:W-:Y:S02]  /*13960*/  IMAD R5, R5, UR4, RZ ;  /* 0x0000000405057c24 */ /* 0x000fe4000f8e02ff */
[----:B------:R-:W-:Y:S02]  /*13970*/  IMAD R4, R4, UR4, RZ ;  /* 0x0000000404047c24 */ /* 0x000fe4000f8e02ff */
[----:B------:R-:W-:Y:S02]  /*13980*/  IMAD R3, R3, UR4, RZ ;  /* 0x0000000403037c24 */ /* 0x000fe4000f8e02ff */
        /* <DEDUP_REMOVED lines=19> */
[----:B--2---:R-:W-:-:S05]  /*13ac0*/  IMAD R15, R15, UR4, RZ ;  /* 0x000000040f0f7c24 */ /* 0x004fca000f8e02ff */
        /* <DEDUP_REMOVED lines=57> */
[----:B0-----:R-:W2:Y:S01]  /*13e60*/  LDL.LU R8, [R1+0xbf8] ;  /* 0x000bf80001087983 */ /* 0x001ea20000300800 */
[----:B-----5:R-:W-:-:S02]  /*13e70*/  IMAD R29, R29, UR4, RZ ;  /* 0x000000041d1d7c24 */ /* 0x020fc4000f8e02ff */
[----:B--2---:R-:W-:-:S05]  /*13e80*/  IMAD R8, R8, UR4, RZ ;  /* 0x0000000408087c24 */ /* 0x004fca000f8e02ff */
[----:B------:R0:W-:Y:S04]  /*13e90*/  STL [R1], R8 ;  /* 0x0000000801007387 */ /* 0x0001e80000100800 */
[----:B0-----:R-:W2:Y:S04]  /*13ea0*/  LDL.LU R8, [R1+0xbf4] ;  /* 0x000bf40001087983 */ /* 0x001ea80000300800 */
[----:B------:R0:W-:Y:S04]  /*13eb0*/  STL [R1+0xa70], R29 ;  /* 0x000a701d01007387 */ /* 0x0001e80000100800 */
[----:B0-----:R-:W5:Y:S01]  /*13ec0*/  LDL.LU R29, [R1+0x2c] ;  /* 0x00002c00011d7983 */ /* 0x001f620000300800 */
[----:B----4-:R-:W-:-:S02]  /*13ed0*/  IMAD R24, R24, UR4, RZ ;  /* 0x0000000418187c24 */ /* 0x010fc4000f8e02ff */
[----:B---3--:R-:W-:Y:S02]  /*13ee0*/  IMAD R27, R27, UR4, RZ ;  /* 0x000000041b1b7c24 */ /* 0x008fe4000f8e02ff */
        /* <DEDUP_REMOVED lines=10> */
[----:B-----5:R-:W-:-:S05]  /*13f90*/  IMAD R29, R29, UR8, RZ ;  /* 0x000000081d1d7c24 */ /* 0x020fca000f8e02ff */
[----:B------:R-:W-:Y:S04]  /*13fa0*/  STL [R1+0xbc0], R29 ;  /* 0x000bc01d01007387 */ /* 0x000fe80000100800 */
[----:B------:R-:W-:Y:S04]  /*13fb0*/  STL [R1+0xbc4], R24 ;  /* 0x000bc41801007387 */ /* 0x000fe80000100800 */
[----:B------:R-:W-:Y:S04]  /*13fc0*/  STL [R1+0xbc8], R27 ;  /* 0x000bc81b01007387 */ /* 0x000fe80000100800 */
[----:B------:R-:W-:Y:S04]  /*13fd0*/  STL [R1+0xbcc], R25 ;  /* 0x000bcc1901007387 */ /* 0x000fe80000100800 */
[----:B------:R-:W-:Y:S04]  /*13fe0*/  STL [R1+0xbd0], R26 ;  /* 0x000bd01a01007387 */ /* 0x000fe80000100800 */
[----:B------:R-:W-:Y:S04]  /*13ff0*/  STL [R1+0xbd4], R23 ;  /* 0x000bd41701007387 */ /* 0x000fe80000100800 */
[----:B------:R-:W-:Y:S04]  /*14000*/  STL [R1+0xbd8], R22 ;  /* 0x000bd81601007387 */ /* 0x000fe80000100800 */
[----:B------:R2:W-:Y:S04]  /*14010*/  STL [R1+0xbdc], R21 ;  /* 0x000bdc1501007387 */ /* 0x0005e80000100800 */
[----:B------:R0:W-:Y:S04]  /*14020*/  STL [R1+0xbe0], R20 ;  /* 0x000be01401007387 */ /* 0x0001e80000100800 */
[----:B------:R-:W-:Y:S01]  /*14030*/  STL [R1+0xbe4], R19 ;  /* 0x000be41301007387 */ /* 0x000fe20000100800 */
[----:B--2---:R-:W-:-:S03]  /*14040*/  LEA R21, P1, R3, R8, 0x1 ;  /* 0x0000000803157211 */ /* 0x004fc600078208ff */
[----:B------:R1:W-:Y:S01]  /*14050*/  STL [R1+0xbe8], R18 ;  /* 0x000be81201007387 */ /* 0x0003e20000100800 */
[-C--:B0-----:R-:W-:Y:S02]  /*14060*/  LEA R20, P2, R4, R8.reuse, 0x1 ;  /* 0x0000000804147211 */ /* 0x081fe400078408ff */
[-C--:B------:R-:W-:Y:S01]  /*14070*/  LEA R22, P3, R5, R8.reuse, 0x1 ;  /* 0x0000000805167211 */ /* 0x080fe200078608ff */
[----:B-1----:R-:W2:Y:S04]  /*14080*/  LDL.LU R18, [R1+0x98] ;  /* 0x0000980001127983 */ /* 0x002ea80000300800 */
[----:B------:R0:W-:Y:S01]  /*14090*/  STL [R1+0xbec], R17 ;  /* 0x000bec1101007387 */ /* 0x0001e20000100800 */
[----:B------:R-:W-:-:S03]  /*140a0*/  LEA R23, P6, R9, R8, 0x1 ;  /* 0x0000000809177211 */ /* 0x000fc600078c08ff */
[----:B0-----:R-:W3:Y:S04]  /*140b0*/  LDL.LU R17, [R1+0x94] ;  /* 0x0000940001117983 */ /* 0x001ee80000300800 */
[----:B------:R0:W-:Y:S04]  /*140c0*/  STL [R1+0xbf0], R16 ;  /* 0x000bf01001007387 */ /* 0x0001e80000100800 */
[----:B0-----:R-:W4:Y:S04]  /*140d0*/  LDL.LU R16, [R1+0x10] ;  /* 0x0000100001107983 */ /* 0x001f280000300800 */
[----:B------:R-:W5:Y:S04]  /*140e0*/  LDL.LU R19, [R1+0x9c] ;  /* 0x00009c0001137983 */ /* 0x000f680000300800 */
[----:B------:R0:W-:Y:S04]  /*140f0*/  STL [R1+0xb20], R21 ;  /* 0x000b201501007387 */ /* 0x0001e80000100800 */
[----:B------:R1:W-:Y:S01]  /*14100*/  STL [R1+0xb24], R20 ;  /* 0x000b241401007387 */ /* 0x0003e20000100800 */
[----:B0-----:R-:W-:-:S03]  /*14110*/  LEA R21, P4, R6, R8, 0x1 ;  /* 0x0000000806157211 */ /* 0x001fc600078808ff */
[----:B-1----:R-:W5:Y:S04]  /*14120*/  LDL.LU R20, [R1+0xa4] ;  /* 0x0000a40001147983 */ /* 0x002f680000300800 */
[----:B------:R0:W-:Y:S04]  /*14130*/  STL [R1+0xb28], R22 ;  /* 0x000b281601007387 */ /* 0x0001e80000100800 */
[----:B------:R1:W-:Y:S01]  /*14140*/  STL [R1+0xb2c], R21 ;  /* 0x000b2c1501007387 */ /* 0x0003e20000100800 */
[----:B0-----:R-:W-:-:S03]  /*14150*/  LEA R22, P5, R7, R8, 0x1 ;  /* 0x0000000807167211 */ /* 0x001fc600078a08ff */
[----:B-1----:R-:W5:Y:S04]  /*14160*/  LDL.LU R21, [R1+0xa8] ;  /* 0x0000a80001157983 */ /* 0x002f680000300800 */
[----:B------:R-:W-:Y:S04]  /*14170*/  STL [R1+0xb30], R22 ;  /* 0x000b301601007387 */ /* 0x000fe80000100800 */
[----:B------:R0:W-:Y:S02]  /*14180*/  STL [R1+0xb34], R23 ;  /* 0x000b341701007387 */ /* 0x0001e40000100800 */
[----:B0-----:R-:W-:-:S02]  /*14190*/  LEA.HI.X.SX32 R23, R3, R2, 0x1, P1 ;  /* 0x0000000203177211 */ /* 0x001fc400008f0eff */
[----:B------:R-:W2:Y:S01]  /*141a0*/  LDL.LU R3, [R1+0x8] ;  /* 0x0000080001037983 */ /* 0x000ea20000300800 */
[----:B------:R-:W-:-:S05]  /*141b0*/  LEA R22, P0, R10, R8, 0x1 ;  /* 0x000000080a167211 */ /* 0x000fca00078008ff */
[----:B------:R0:W-:Y:S04]  /*141c0*/  STL [R1+0xb38], R22 ;  /* 0x000b381601007387 */ /* 0x0001e80000100800 */
[----:B0-----:R-:W5:Y:S04]  /*141d0*/  LDL.LU R22, [R1+0xac] ;  /* 0x0000ac0001167983 */ /* 0x001f680000300800 */
[----:B------:R0:W-:Y:S04]  /*141e0*/  STL [R1+0xb18], R23 ;  /* 0x000b181701007387 */ /* 0x0001e80000100800 */
[----:B0-----:R-:W5:Y:S01]  /*141f0*/  LDL.LU R23, [R1+0xb0] ;  /* 0x0000b00001177983 */ /* 0x001f620000300800 */
[----:B------:R-:W-:-:S02]  /*14200*/  LEA R24, P1, R11, R8, 0x1 ;  /* 0x000000080b187211 */ /* 0x000fc400078208ff */
[----:B------:R-:W-:-:S03]  /*14210*/  LEA.HI.X.SX32 R4, R4, R2, 0x1, P2 ;  /* 0x0000000204047211 */ /* 0x000fc600010f0eff */
[----:B------:R0:W-:Y:S04]  /*14220*/  STL [R1+0xb1c], R24 ;  /* 0x000b1c1801007387 */ /* 0x0001e80000100800 */
[----:B------:R1:W-:Y:S04]  /*14230*/  STL [R1+0xb10], R4 ;  /* 0x000b100401007387 */ /* 0x0003e80000100800 */
[----:B------:R-:W5:Y:S01]  /*14240*/  LDL.LU R26, [R1+0xb4] ;  /* 0x0000b400011a7983 */ /* 0x000f620000300800 */
[----:B0-----:R-:W-:Y:S02]  /*14250*/  LEA R24, P2, R12, R8, 0x1 ;  /* 0x000000080c187211 */ /* 0x001fe400078408ff */
[----:B-1----:R-:W-:-:S03]  /*14260*/  LEA.HI.X.SX32 R4, R5, R2, 0x1, P3 ;  /* 0x0000000205047211 */ /* 0x002fc600018f0eff */
[----:B------:R-:W-:Y:S01]  /*14270*/  STL [R1+0xb14], R24 ;  /* 0x000b141801007387 */ /* 0x000fe20000100800 */
[----:B------:R-:W-:-:S03]  /*14280*/  LEA R5, P3, R15, R8, 0x1 ;  /* 0x000000080f057211 */ /* 0x000fc600078608ff */
[----:B------:R0:W-:Y:S04]  /*14290*/  STL [R1+0xb08], R4 ;  /* 0x000b080401007387 */ /* 0x0001e80000100800 */
[----:B------:R-:W5:Y:S01]  /*142a0*/  LDL.LU R25, [R1+0xb8] ;  /* 0x0000b80001197983 */ /* 0x000f620000300800 */
[----:B0-----:R-:W-:-:S03]  /*142b0*/  LEA.HI.X.SX32 R4, R6, R2, 0x1, P4 ;  /* 0x0000000206047211 */ /* 0x001fc600020f0eff */
[----:B------:R-:W-:Y:S04]  /*142c0*/  STL [R1+0xb0c], R5 ;  /* 0x000b0c0501007387 */ /* 0x000fe80000100800 */
[----:B------:R0:W-:Y:S04]  /*142d0*/  STL [R1+0xb00], R4 ;  /* 0x000b000401007387 */ /* 0x0001e80000100800 */
[----:B------:R-:W5:Y:S01]  /*142e0*/  LDL.LU R27, [R1+0xbc] ;  /* 0x0000bc00011b7983 */ /* 0x000f620000300800 */
[----:B0-----:R-:W-:Y:S02]  /*142f0*/  LEA.HI.X.SX32 R4, R7, R2, 0x1, P5 ;  /* 0x0000000207047211 */ /* 0x001fe400028f0eff */
[----:B--2---:R-:W-:-:S05]  /*14300*/  LEA R5, P4, R3, R8, 0x1 ;  /* 0x0000000803057211 */ /* 0x004fca00078808ff */
[----:B------:R4:W-:Y:S04]  /*14310*/  STL [R1+0xb04], R5 ;  /* 0x000b040501007387 */ /* 0x0009e80000100800 */
[----:B------:R0:W-:Y:S04]  /*14320*/  STL [R1+0xaf8], R4 ;  /* 0x000af80401007387 */ /* 0x0001e80000100800 */
[----:B------:R-:W2:Y:S01]  /*14330*/  LDL.LU R24, [R1+0xc0] ;  /* 0x0000c00001187983 */ /* 0x000ea20000300800 */
[----:B----4-:R-:W-:Y:S02]  /*14340*/  LEA R5, P5, R16, R8, 0x1 ;  /* 0x0000000810057211 */ /* 0x010fe400078a08ff */
[----:B0-----:R-:W-:-:S03]  /*14350*/  LEA.HI.X.SX32 R4, R9, R2, 0x1, P6 ;  /* 0x0000000209047211 */ /* 0x001fc600030f0eff */
[----:B------:R3:W-:Y:S04]  /*14360*/  STL [R1+0xafc], R5 ;  /* 0x000afc0501007387 */ /* 0x0007e80000100800 */
[----:B------:R0:W-:Y:S04]  /*14370*/  STL [R1+0xaf0], R4 ;  /* 0x000af00401007387 */ /* 0x0001e80000100800 */
[----:B------:R-:W4:Y:S01]  /*14380*/  LDL.LU R29, [R1+0xc4] ;  /* 0x0000c400011d7983 */ /* 0x000f220000300800 */
[----:B---3--:R-:W-:Y:S02]  /*14390*/  LEA R5, P6, R17, R8, 0x1 ;  /* 0x0000000811057211 */ /* 0x008fe400078c08ff */
[----:B0-----:R-:W-:-:S03]  /*143a0*/  LEA.HI.X.SX32 R4, R10, R2, 0x1, P0 ;  /* 0x000000020a047211 */ /* 0x001fc600000f0eff */
[----:B------:R0:W-:Y:S04]  /*143b0*/  STL [R1+0xaf4], R5 ;  /* 0x000af40501007387 */ /* 0x0001e80000100800 */
[----:B------:R1:W-:Y:S04]  /*143c0*/  STL [R1+0xae8], R4 ;  /* 0x000ae80401007387 */ /* 0x0003e80000100800 */
[----:B0-----:R-:W3:Y:S01]  /*143d0*/  LDL.LU R5, [R1+0xc8] ;  /* 0x0000c80001057983 */ /* 0x001ee20000300800 */
[----:B------:R-:W-:Y:S02]  /*143e0*/  LEA R6, P0, R18, R8, 0x1 ;  /* 0x0000000812067211 */ /* 0x000fe400078008ff */
[----:B-1----:R-:W-:-:S03]  /*143f0*/  LEA.HI.X.SX32 R4, R11, R2, 0x1, P1 ;  /* 0x000000020b047211 */ /* 0x002fc600008f0eff */
[----:B------:R0:W-:Y:S01]  /*14400*/  STL [R1+0xaec], R6 ;  /* 0x000aec0601007387 */ /* 0x0001e20000100800 */
[----:B-----5:R-:W-:-:S03]  /*14410*/  LEA R7, P1, R19, R8, 0x1 ;  /* 0x0000000813077211 */ /* 0x020fc600078208ff */
[----:B------:R1:W-:Y:S01]  /*14420*/  STL [R1+0xae0], R4 ;  /* 0x000ae00401007387 */ /* 0x0003e20000100800 */
[----:B0-----:R-:W-:-:S03]  /*14430*/  LEA.HI.X.SX32 R6, R12, R2, 0x1, P2 ;  /* 0x000000020c067211 */ /* 0x001fc600010f0eff */
[----:B-1----:R-:W5:Y:S01]  /*14440*/  LDL.LU R4, [R1+0xcc] ;  /* 0x0000cc0001047983 */ /* 0x002f620000300800 */
[----:B------:R-:W-:-:S03]  /*14450*/  LEA R9, P2, R20, R8, 0x1 ;  /* 0x0000000814097211 */ /* 0x000fc600078408ff */
[----:B------:R0:W-:Y:S04]  /*14460*/  STL [R1+0xae4], R7 ;  /* 0x000ae40701007387 */ /* 0x0001e80000100800 */
[----:B------:R1:W-:Y:S01]  /*14470*/  STL [R1+0xad8], R6 ;  /* 0x000ad80601007387 */ /* 0x0003e20000100800 */
[----:B0-----:R-:W-:-:S03]  /*14480*/  LEA.HI.X.SX32 R7, R15, R2, 0x1, P3 ;  /* 0x000000020f077211 */ /* 0x001fc600018f0eff */
[----:B-1----:R-:W5:Y:S04]  /*14490*/  LDL.LU R6, [R1+0xd0] ;  /* 0x0000d00001067983 */ /* 0x002f680000300800 */
[----:B------:R0:W-:Y:S04]  /*144a0*/  STL [R1+0xadc], R9 ;  /* 0x000adc0901007387 */ /* 0x0001e80000100800 */
[----:B------:R1:W-:Y:S01]  /*144b0*/  STL [R1+0x35c], R7 ;  /* 0x00035c0701007387 */ /* 0x0003e20000100800 */
[----:B0-----:R-:W-:Y:S02]  /*144c0*/  LEA R9, P3, R21, R8, 0x1 ;  /* 0x0000000815097211 */ /* 0x001fe400078608ff */
[----:B-1----:R-:W-:-:S03]  /*144d0*/  LEA.HI.X.SX32 R7, R3, R2, 0x1, P4 ;  /* 0x0000000203077211 */ /* 0x002fc600020f0eff */
[----:B------:R0:W-:Y:S04]  /*144e0*/  STL [R1+0x37c], R9 ;  /* 0x00037c0901007387 */ /* 0x0001e80000100800 */
[----:B------:R-:W5:Y:S04]  /*144f0*/  LDL.LU R3, [R1+0xd4] ;  /* 0x0000d40001037983 */ /* 0x000f680000300800 */
[----:B------:R1:W-:Y:S01]  /*14500*/  STL [R1+0x360], R7 ;  /* 0x0003600701007387 */ /* 0x0003e20000100800 */
[----:B0-----:R-:W-:Y:S02]  /*14510*/  LEA R9, P4, R22, R8, 0x1 ;  /* 0x0000000816097211 */ /* 0x001fe400078808ff */
[----:B-1----:R-:W-:-:S02]  /*14520*/  LEA.HI.X.SX32 R7, R16, R2, 0x1, P5 ;  /* 0x0000000210077211 */ /* 0x002fc400028f0eff */
[----:B------:R-:W5:Y:S04]  /*14530*/  LDL.LU R16, [R1+0xd8] ;  /* 0x0000d80001107983 */ /* 0x000f680000300800 */
[----:B------:R-:W-:Y:S04]  /*14540*/  STL [R1+0x384], R9 ;  /* 0x0003840901007387 */ /* 0x000fe80000100800 */
[----:B------:R0:W-:Y:S02]  /*14550*/  STL [R1+0x364], R7 ;  /* 0x0003640701007387 */ /* 0x0001e40000100800 */
[----:B0-----:R-:W-:-:S02]  /*14560*/  LEA.HI.X.SX32 R7, R17, R2, 0x1, P6 ;  /* 0x0000000211077211 */ /* 0x001fc400030f0eff */
[----:B------:R-:W5:Y:S01]  /*14570*/  LDL.LU R17, [R1+0xdc] ;  /* 0x0000dc0001117983 */ /* 0x000f620000300800 */
[----:B------:R-:W-:-:S05]  /*14580*/  LEA R9, P5, R23, R8, 0x1 ;  /* 0x0000000817097211 */ /* 0x000fca00078a08ff */
[----:B------:R-:W-:Y:S04]  /*14590*/  STL [R1+0x38c], R9 ;  /* 0x00038c0901007387 */ /* 0x000fe80000100800 */
[----:B------:R0:W-:Y:S02]  /*145a0*/  STL [R1+0x368], R7 ;  /* 0x0003680701007387 */ /* 0x0001e40000100800 */
[----:B0-----:R-:W-:Y:S02]  /*145b0*/  LEA.HI.X.SX32 R7, R18, R2, 0x1, P0 ;  /* 0x0000000212077211 */ /* 0x001fe400000f0eff */
[----:B------:R-:W5:Y:S01]  /*145c0*/  LDL.LU R18, [R1+0xe0] ;  /* 0x0000e00001127983 */ /* 0x000f620000300800 */
[----:B------:R-:W-:-:S05]  /*145d0*/  LEA R9, P6, R26, R8, 0x1 ;  /* 0x000000081a097211 */ /* 0x000fca00078c08ff */
[----:B------:R0:W-:Y:S04]  /*145e0*/  STL [R1+0x394], R9 ;  /* 0x0003940901007387 */ /* 0x0001e80000100800 */
[----:B------:R1:W-:Y:S01]  /*145f0*/  STL [R1+0x36c], R7 ;  /* 0x00036c0701007387 */ /* 0x0003e20000100800 */
[----:B0-----:R-:W-:Y:S02]  /*14600*/  LEA R9, P0, R25, R8, 0x1 ;  /* 0x0000000819097211 */ /* 0x001fe400078008ff */
[----:B-1----:R-:W-:Y:S02]  /*14610*/  LEA.HI.X.SX32 R7, R19, R2, 0x1, P1 ;  /* 0x0000000213077211 */ /* 0x002fe400008f0eff */
[----:B------:R-:W5:Y:S04]  /*14620*/  LDL.LU R19, [R1+0xe4] ;  /* 0x0000e40001137983 */ /* 0x000f680000300800 */
[----:B------:R0:W-:Y:S04]  /*14630*/  STL [R1+0x39c], R9 ;  /* 0x00039c0901007387 */ /* 0x0001e80000100800 */
[----:B------:R1:W-:Y:S01]  /*14640*/  STL [R1+0x370], R7 ;  /* 0x0003700701007387 */ /* 0x0003e20000100800 */
[----:B0-----:R-:W-:-:S02]  /*14650*/  LEA R9, P1, R27, R8, 0x1 ;  /* 0x000000081b097211 */ /* 0x001fc400078208ff */
[-C--:B-1----:R-:W-:Y:S02]  /*14660*/  LEA.HI.X.SX32 R7, R20, R2.reuse, 0x1, P2 ;  /* 0x0000000214077211 */ /* 0x082fe400010f0eff */
[----:B------:R-:W5:Y:S04]  /*14670*/  LDL.LU R20, [R1+0xe8] ;  /* 0x0000e80001147983 */ /* 0x000f680000300800 */
[----:B------:R-:W-:Y:S04]  /*14680*/  STL [R1+0x3a4], R9 ;  /* 0x0003a40901007387 */ /* 0x000fe80000100800 */
[----:B------:R0:W-:Y:S02]  /*14690*/  STL [R1+0x374], R7 ;  /* 0x0003740701007387 */ /* 0x0001e40000100800 */
[----:B0-----:R-:W-:-:S02]  /*146a0*/  LEA.HI.X.SX32 R7, R21, R2, 0x1, P3 ;  /* 0x0000000215077211 */ /* 0x001fc400018f0eff */
[----:B------:R-:W5:Y:S01]  /*146b0*/  LDL.LU R21, [R1+0xec] ;  /* 0x0000ec0001157983 */ /* 0x000f620000300800 */
[----:B--2---:R-:W-:-:S05]  /*146c0*/  LEA R9, P2, R24, R8, 0x1 ;  /* 0x0000000818097211 */ /* 0x004fca00078408ff */
[----:B------:R4:W-:Y:S04]  /*146d0*/  STL [R1+0x3ac], R9 ;  /* 0x0003ac0901007387 */ /* 0x0009e80000100800 */
[----:B------:R0:W-:Y:S01]  /*146e0*/  STL [R1+0x378], R7 ;  /* 0x0003780701007387 */ /* 0x0001e20000100800 */
[----:B----4-:R-:W-:Y:S02]  /*146f0*/  LEA R9, P3, R29, R8, 0x1 ;  /* 0x000000081d097211 */ /* 0x010fe400078608ff */
[----:B0-----:R-:W-:Y:S02]  /*14700*/  LEA.HI.X.SX32 R7, R22, R2, 0x1, P4 ;  /* 0x0000000216077211 */ /* 0x001fe400020f0eff */
[----:B------:R-:W2:Y:S04]  /*14710*/  LDL.LU R22, [R1+0xf0] ;  /* 0x0000f00001167983 */ /* 0x000ea80000300800 */
[----:B------:R3:W-:Y:S04]  /*14720*/  STL [R1+0x3b4], R9 ;  /* 0x0003b40901007387 */ /* 0x0007e80000100800 */
[----:B------:R0:W-:Y:S01]  /*14730*/  STL [R1+0x380], R7 ;  /* 0x0003800701007387 */ /* 0x0001e20000100800 */
[----:B---3--:R-:W-:-:S02]  /*14740*/  LEA R9, P4, R5, R8, 0x1 ;  /* 0x0000000805097211 */ /* 0x008fc400078808ff */
[-C--:B0-----:R-:W-:Y:S02]  /*14750*/  LEA.HI.X.SX32 R7, R23, R2.reuse, 0x1, P5 ;  /* 0x0000000217077211 */ /* 0x081fe400028f0eff */
[----:B------:R-:W3:Y:S04]  /*14760*/  LDL.LU R23, [R1+0xf4] ;  /* 0x0000f40001177983 */ /* 0x000ee80000300800 */
[----:B------:R-:W-:Y:S04]  /*14770*/  STL [R1+0x3bc], R9 ;  /* 0x0003bc0901007387 */ /* 0x000fe80000100800 */
[----:B------:R0:W-:Y:S02]  /*14780*/  STL [R1+0x388], R7 ;  /* 0x0003880701007387 */ /* 0x0001e40000100800 */
[----:B0-----:R-:W-:-:S02]  /*14790*/  LEA.HI.X.SX32 R7, R26, R2, 0x1, P6 ;  /* 0x000000021a077211 */ /* 0x001fc400030f0eff */
[----:B------:R-:W4:Y:S01]  /*147a0*/  LDL.LU R26, [R1+0xf8] ;  /* 0x0000f800011a7983 */ /* 0x000f220000300800 */
[----:B-----5:R-:W-:-:S05]  /*147b0*/  LEA R9, P5, R4, R8, 0x1 ;  /* 0x0000000804097211 */ /* 0x020fca00078a08ff */
        /* <DEDUP_REMOVED lines=45> */
[----:B------:R-:W-:Y:S04]  /*14a90*/  STL [R1+0x40c], R9 ;  /* 0x00040c0901007387 */ /* 0x000fe80000100800 */
[----:B------:R0:W-:Y:S02]  /*14aa0*/  STL [R1+0x3d8], R7 ;  /* 0x0003d80701007387 */ /* 0x0001e40000100800 */
[----:B0-----:R-:W-:Y:S02]  /*14ab0*/  LEA.HI.X.SX32 R7, R17, R2, 0x1, P2 ;  /* 0x0000000211077211 */ /* 0x001fe400010f0eff */
[-C--:B---3--:R-:W-:Y:S01]  /*14ac0*/  LEA R9, P1, R23, R8.reuse, 0x1 ;  /* 0x0000000817097211 */ /* 0x088fe200078208ff */
[----:B------:R-:W2:Y:S04]  /*14ad0*/  LDL.LU R17, [R1+0x124] ;  /* 0x0001240001117983 */ /* 0x000ea80000300800 */
[----:B------:R4:W-:Y:S04]  /*14ae0*/  STL [R1+0x414], R9 ;  /* 0x0004140901007387 */ /* 0x0009e80000100800 */
[----:B------:R0:W-:Y:S01]  /*14af0*/  STL [R1+0x3e0], R7 ;  /* 0x0003e00701007387 */ /* 0x0001e20000100800 */
[----:B----4-:R-:W-:-:S02]  /*14b00*/  LEA R9, P2, R26, R8, 0x1 ;  /* 0x000000081a097211 */ /* 0x010fc400078408ff */
[-C--:B0-----:R-:W-:Y:S02]  /*14b10*/  LEA.HI.X.SX32 R7, R18, R2.reuse, 0x1, P3 ;  /* 0x0000000212077211 */ /* 0x081fe400018f0eff */
[----:B------:R-:W3:Y:S04]  /*14b20*/  LDL.LU R18, [R1+0x128] ;  /* 0x0001280001127983 */ /* 0x000ee80000300800 */
[----:B------:R-:W-:Y:S04]  /*14b30*/  STL [R1+0x41c], R9 ;  /* 0x00041c0901007387 */ /* 0x000fe80000100800 */
[----:B------:R0:W-:Y:S02]  /*14b40*/  STL [R1+0x3e8], R7 ;  /* 0x0003e80701007387 */ /* 0x0001e40000100800 */
[----:B0-----:R-:W-:-:S02]  /*14b50*/  LEA.HI.X.SX32 R7, R19, R2, 0x1, P4 ;  /* 0x0000000213077211 */ /* 0x001fc400020f0eff */
[----:B------:R-:W4:Y:S01]  /*14b60*/  LDL.LU R19, [R1+0x12c] ;  /* 0x00012c0001137983 */ /* 0x000f220000300800 */
[----:B-----5:R-:W-:-:S05]  /*14b70*/  LEA R9, P3, R25, R8, 0x1 ;  /* 0x0000000819097211 */ /* 0x020fca00078608ff */
        /* <DEDUP_REMOVED lines=48> */
[----:B------:R-:W2:Y:S01]  /*14e80*/  LDL.LU R5, [R1+0x1ac] ;  /* 0x0001ac0001057983 */ /* 0x000ea20000300800 */
[----:B---3--:R-:W-:-:S05]  /*14e90*/  LEA R9, P6, R18, R8, 0x1 ;  /* 0x0000000812097211 */ /* 0x008fca00078c08ff */
[----:B------:R-:W-:Y:S04]  /*14ea0*/  STL [R1+0x474], R9 ;  /* 0x0004740901007387 */ /* 0x000fe80000100800 */
[----:B------:R0:W-:Y:S02]  /*14eb0*/  STL [R1+0x440], R7 ;  /* 0x0004400701007387 */ /* 0x0001e40000100800 */
[----:B0-----:R-:W-:Y:S02]  /*14ec0*/  LEA.HI.X.SX32 R7, R4, R2, 0x1, P1 ;  /* 0x0000000204077211 */ /* 0x001fe400008f0eff */
[----:B----4-:R-:W-:Y:S01]  /*14ed0*/  LEA R9, P0, R19, R8, 0x1 ;  /* 0x0000000813097211 */ /* 0x010fe200078008ff */
        /* <DEDUP_REMOVED lines=74> */
[----:B------:R-:W-:Y:S01]  /*15380*/  LEA R9, P1, R17, R8, 0x1 ;  /* 0x0000000811097211 */ /* 0x000fe200078208ff */
        /* <DEDUP_REMOVED lines=84> */
[-C--:B------:R-:W-:Y:S01]  /*158d0*/  LEA R9, P4, R17, R8.reuse, 0x1 ;  /* 0x0000000811097211 */ /* 0x080fe200078808ff */
        /* <DEDUP_REMOVED lines=430> */
[-C--:B------:R-:W-:Y:S02]  /*173c0*/  LEA.HI.X.SX32 R6, R6, R2.reuse, 0x1, P2 ;  /* 0x0000000206067211 */ /* 0x080fe400010f0eff */
[----:B------:R-:W-:Y:S02]  /*173d0*/  LEA.HI.X.SX32 R10, R16, R2, 0x1, P4 ;  /* 0x00000002100a7211 */ /* 0x000fe400020f0eff */
[----:B--2---:R-:W-:-:S05]  /*173e0*/  LEA R9, P6, R18, R8, 0x1 ;  /* 0x0000000812097211 */ /* 0x004fca00078c08ff */
[----:B------:R-:W-:Y:S04]  /*173f0*/  STL [R1+0x82c], R9 ;  /* 0x00082c0901007387 */ /* 0x000fe80000100800 */
[----:B------:R0:W-:Y:S02]  /*17400*/  STL [R1+0x7f8], R7 ;  /* 0x0007f80701007387 */ /* 0x0001e40000100800 */
[----:B0-----:R-:W-:Y:S02]  /*17410*/  LEA.HI.X.SX32 R7, R4, R2, 0x1, P1 ;  /* 0x0000000204077211 */ /* 0x001fe400008f0eff */
[----:B------:R-:W2:Y:S01]  /*17420*/  LDL.LU R4, [R1+0x218] ;  /* 0x0002180001047983 */ /* 0x000ea20000300800 */
[----:B---3--:R-:W-:-:S05]  /*17430*/  LEA R9, P0, R19, R8, 0x1 ;  /* 0x0000000813097211 */ /* 0x008fca00078008ff */
[----:B------:R-:W-:Y:S04]  /*17440*/  STL [R1+0x834], R9 ;  /* 0x0008340901007387 */ /* 0x000fe80000100800 */
[----:B------:R0:W-:Y:S04]  /*17450*/  STL [R1+0x800], R7 ;  /* 0x0008000701007387 */ /* 0x0001e80000100800 */
[----:B0-----:R-:W3:Y:S01]  /*17460*/  LDL.LU R7, [R1+0x1f8] ;  /* 0x0001f80001077983 */ /* 0x001ee20000300800 */
[----:B----4-:R-:W-:-:S05]  /*17470*/  LEA R9, P1, R20, R8, 0x1 ;  /* 0x0000000814097211 */ /* 0x010fca00078208ff */
[----:B------:R-:W-:Y:S04]  /*17480*/  STL [R1+0x83c], R9 ;  /* 0x00083c0901007387 */ /* 0x000fe80000100800 */
[----:B------:R0:W-:Y:S02]  /*17490*/  STL [R1+0x808], R6 ;  /* 0x0008080601007387 */ /* 0x0001e40000100800 */
[----:B0-----:R-:W-:Y:S02]  /*174a0*/  LEA.HI.X.SX32 R6, R3, R2, 0x1, P3 ;  /* 0x0000000203067211 */ /* 0x001fe400018f0eff */
[----:B------:R-:W4:Y:S01]  /*174b0*/  LDL.LU R3, [R1+0x1e4] ;  /* 0x0001e40001037983 */ /* 0x000f220000300800 */
[----:B-----5:R-:W-:-:S05]  /*174c0*/  LEA R9, P2, R21, R8, 0x1 ;  /* 0x0000000815097211 */ /* 0x020fca00078408ff */
[----:B------:R-:W-:Y:S04]  /*174d0*/  STL [R1+0x844], R9 ;  /* 0x0008440901007387 */ /* 0x000fe80000100800 */
[----:B------:R0:W-:Y:S04]  /*174e0*/  STL [R1+0x810], R6 ;  /* 0x0008100601007387 */ /* 0x0001e80000100800 */
[----:B0-----:R-:W5:Y:S01]  /*174f0*/  LDL.LU R6, [R1+0x198] ;  /* 0x0001980001067983 */ /* 0x001f620000300800 */
[----:B------:R-:W-:-:S05]  /*17500*/  LEA R9, P3, R22, R8, 0x1 ;  /* 0x0000000816097211 */ /* 0x000fca00078608ff */
[----:B------:R-:W-:Y:S04]  /*17510*/  STL [R1+0x84c], R9 ;  /* 0x00084c0901007387 */ /* 0x000fe80000100800 */
[----:B------:R0:W-:Y:S04]  /*17520*/  STL [R1+0x818], R10 ;  /* 0x0008180a01007387 */ /* 0x0001e80000100800 */
[----:B------:R-:W5:Y:S01]  /*17530*/  LDL.LU R16, [R1+0x194] ;  /* 0x0001940001107983 */ /* 0x000f620000300800 */
[----:B0-----:R-:W-:Y:S02]  /*17540*/  LEA.HI.X.SX32 R10, R17, R2, 0x1, P5 ;  /* 0x00000002110a7211 */ /* 0x001fe400028f0eff */
        /* <DEDUP_REMOVED lines=35> */
[----:B--2---:R-:W-:-:S05]  /*17780*/  LEA R9, P4, R4, R8, 0x1 ;  /* 0x0000000804097211 */ /* 0x004fca00078808ff */
[----:B------:R-:W-:Y:S04]  /*17790*/  STL [R1+0x88c], R9 ;  /* 0x00088c0901007387 */ /* 0x000fe80000100800 */
[----:B------:R0:W-:Y:S04]  /*177a0*/  STL [R1+0x858], R10 ;  /* 0x0008580a01007387 */ /* 0x0001e80000100800 */
[----:B------:R-:W2:Y:S01]  /*177b0*/  LDL.LU R26, [R1+0x174] ;  /* 0x00017400011a7983 */ /* 0x000ea20000300800 */
[----:B0-----:R-:W-:Y:S02]  /*177c0*/  LEA.HI.X.SX32 R10, R25, R2, 0x1, P6 ;  /* 0x00000002190a7211 */ /* 0x001fe400030f0eff */
[----:B---3--:R-:W-:-:S05]  /*177d0*/  LEA R9, P5, R7, R8, 0x1 ;  /* 0x0000000807097211 */ /* 0x008fca00078a08ff */
[----:B------:R-:W-:Y:S04]  /*177e0*/  STL [R1+0x894], R9 ;  /* 0x0008940901007387 */ /* 0x000fe80000100800 */
[----:B------:R0:W-:Y:S04]  /*177f0*/  STL [R1+0x860], R10 ;  /* 0x0008600a01007387 */ /* 0x0001e80000100800 */
[----:B------:R-:W3:Y:S01]  /*17800*/  LDL.LU R25, [R1+0x170] ;  /* 0x0001700001197983 */ /* 0x000ee20000300800 */
[----:B0-----:R-:W-:Y:S02]  /*17810*/  LEA.HI.X.SX32 R10, R27, R2, 0x1, P0 ;  /* 0x000000021b0a7211 */ /* 0x001fe400000f0eff */
[----:B----4-:R-:W-:-:S05]  /*17820*/  LEA R9, P6, R3, R8, 0x1 ;  /* 0x0000000803097211 */ /* 0x010fca00078c08ff */
[----:B------:R5:W-:Y:S04]  /*17830*/  STL [R1+0x89c], R9 ;  /* 0x00089c0901007387 */ /* 0x000be80000100800 */
[----:B------:R0:W-:Y:S04]  /*17840*/  STL [R1+0x868], R10 ;  /* 0x0008680a01007387 */ /* 0x0001e80000100800 */
[----:B------:R-:W4:Y:S01]  /*17850*/  LDL.LU R27, [R1+0x16c] ;  /* 0x00016c00011b7983 */ /* 0x000f220000300800 */
[----:B-----5:R-:W-:Y:S02]  /*17860*/  LEA R9, P0, R6, R8, 0x1 ;  /* 0x0000000806097211 */ /* 0x020fe400078008ff */
[----:B0-----:R-:W-:-:S03]  /*17870*/  LEA.HI.X.SX32 R10, R24, R2, 0x1, P1 ;  /* 0x00000002180a7211 */ /* 0x001fc600008f0eff */
[----:B------:R0:W-:Y:S04]  /*17880*/  STL [R1+0x8a4], R9 ;  /* 0x0008a40901007387 */ /* 0x0001e80000100800 */
[----:B------:R-:W5:Y:S04]  /*17890*/  LDL.LU R24, [R1+0x168] ;  /* 0x0001680001187983 */ /* 0x000f680000300800 */
[----:B------:R1:W-:Y:S01]  /*178a0*/  STL [R1+0x870], R10 ;  /* 0x0008700a01007387 */ /* 0x0003e20000100800 */
[----:B0-----:R-:W-:Y:S02]  /*178b0*/  LEA R9, P1, R16, R8, 0x1 ;  /* 0x0000000810097211 */ /* 0x001fe400078208ff */
[----:B-1----:R-:W-:-:S03]  /*178c0*/  LEA.HI.X.SX32 R10, R29, R2, 0x1, P2 ;  /* 0x000000021d0a7211 */ /* 0x002fc600010f0eff */
        /* <DEDUP_REMOVED lines=16> */
[----:B------:R-:W-:Y:S01]  /*179d0*/  STL [R1+0x890], R10 ;  /* 0x0008900a01007387 */ /* 0x000fe20000100800 */
[----:B0-----:R-:W-:-:S03]  /*179e0*/  LEA.HI.X.SX32 R9, R3, R2, 0x1, P6 ;  /* 0x0000000203097211 */ /* 0x001fc600030f0eff */
[----:B------:R-:W5:Y:S01]  /*179f0*/  LDL.LU R3, [R1+0x14c] ;  /* 0x00014c0001037983 */ /* 0x000f620000300800 */
[----:B------:R-:W-:-:S05]  /*17a00*/  LEA R7, P5, R20, R8, 0x1 ;  /* 0x0000000814077211 */ /* 0x000fca00078a08ff */
[----:B------:R-:W-:Y:S04]  /*17a10*/  STL [R1+0x8cc], R7 ;  /* 0x0008cc0701007387 */ /* 0x000fe80000100800 */
[----:B------:R0:W-:Y:S04]  /*17a20*/  STL [R1+0x898], R9 ;  /* 0x0008980901007387 */ /* 0x0001e80000100800 */
[----:B0-----:R-:W5:Y:S01]  /*17a30*/  LDL.LU R9, [R1+0x148] ;  /* 0x0001480001097983 */ /* 0x001f620000300800 */
[----:B------:R-:W-:Y:S02]  /*17a40*/  LEA.HI.X.SX32 R6, R6, R2, 0x1, P0 ;  /* 0x0000000206067211 */ /* 0x000fe400000f0eff */
        /* <DEDUP_REMOVED lines=11> */
[----:B------:R0:W-:Y:S04]  /*17b00*/  STL [R1+0x8e4], R7 ;  /* 0x0008e40701007387 */ /* 0x0001e80000100800 */
[----:B------:R1:W-:Y:S04]  /*17b10*/  STL [R1+0x8b0], R6 ;  /* 0x0008b00601007387 */ /* 0x0003e80000100800 */
[----:B0-----:R-:W5:Y:S01]  /*17b20*/  LDL.LU R7, [R1+0x13c] ;  /* 0x00013c0001077983 */ /* 0x001f620000300800 */
[----:B-1----:R-:W-:-:S02]  /*17b30*/  LEA.HI.X.SX32 R6, R18, R2, 0x1, P3 ;  /* 0x0000000212067211 */ /* 0x002fc400018f0eff */
[----:B--2---:R-:W-:-:S05]  /*17b40*/  LEA R10, P2, R26, R8, 0x1 ;  /* 0x000000081a0a7211 */ /* 0x004fca00078408ff */
[----:B------:R0:W-:Y:S04]  /*17b50*/  STL [R1+0x8ec], R10 ;  /* 0x0008ec0a01007387 */ /* 0x0001e80000100800 */
[----:B------:R4:W-:Y:S01]  /*17b60*/  STL [R1+0x8b8], R6 ;  /* 0x0008b80601007387 */ /* 0x0009e20000100800 */
[----:B0-----:R-:W-:Y:S02]  /*17b70*/  LEA.HI.X.SX32 R10, R19, R2, 0x1, P4 ;  /* 0x00000002130a7211 */ /* 0x001fe400020f0eff */
[----:B---3--:R-:W-:-:S05]  /*17b80*/  LEA R11, P3, R25, R8, 0x1 ;  /* 0x00000008190b7211 */ /* 0x008fca00078608ff */
[----:B------:R-:W-:Y:S04]  /*17b90*/  STL [R1+0x8f4], R11 ;  /* 0x0008f40b01007387 */ /* 0x000fe80000100800 */
[----:B------:R-:W2:Y:S04]  /*17ba0*/  LDL.LU R18, [R1+0x138] ;  /* 0x0001380001127983 */ /* 0x000ea80000300800 */
[----:B------:R0:W-:Y:S01]  /*17bb0*/  STL [R1+0x8c0], R10 ;  /* 0x0008c00a01007387 */ /* 0x0001e20000100800 */
[----:B----4-:R-:W-:-:S05]  /*17bc0*/  LEA R6, P4, R27, R8, 0x1 ;  /* 0x000000081b067211 */ /* 0x010fca00078808ff */
[----:B------:R5:W-:Y:S04]  /*17bd0*/  STL [R1+0x8fc], R6 ;  /* 0x0008fc0601007387 */ /* 0x000be80000100800 */
[----:B------:R-:W3:Y:S01]  /*17be0*/  LDL.LU R19, [R1+0x104] ;  /* 0x0001040001137983 */ /* 0x000ee20000300800 */
[----:B0-----:R-:W-:Y:S02]  /*17bf0*/  LEA.HI.X.SX32 R10, R20, R2, 0x1, P5 ;  /* 0x00000002140a7211 */ /* 0x001fe400028f0eff */
[----:B-----5:R-:W-:-:S03]  /*17c00*/  LEA R6, P5, R24, R8, 0x1 ;  /* 0x0000000818067211 */ /* 0x020fc600078a08ff */
[----:B------:R0:W-:Y:S04]  /*17c10*/  STL [R1+0x8c8], R10 ;  /* 0x0008c80a01007387 */ /* 0x0001e80000100800 */
[----:B------:R1:W-:Y:S04]  /*17c20*/  STL [R1+0x904], R6 ;  /* 0x0009040601007387 */ /* 0x0003e80000100800 */
[----:B------:R-:W4:Y:S01]  /*17c30*/  LDL.LU R20, [R1+0xa0] ;  /* 0x0000a00001147983 */ /* 0x000f220000300800 */
[----:B0-----:R-:W-:Y:S02]  /*17c40*/  LEA.HI.X.SX32 R10, R21, R2, 0x1, P6 ;  /* 0x00000002150a7211 */ /* 0x001fe400030f0eff */
[----:B-1----:R-:W-:-:S03]  /*17c50*/  LEA R6, P6, R29, R8, 0x1 ;  /* 0x000000081d067211 */ /* 0x002fc600078c08ff */
[----:B------:R0:W-:Y:S04]  /*17c60*/  STL [R1+0x8d0], R10 ;  /* 0x0008d00a01007387 */ /* 0x0001e80000100800 */
[----:B------:R1:W-:Y:S04]  /*17c70*/  STL [R1+0x90c], R6 ;  /* 0x00090c0601007387 */ /* 0x0003e80000100800 */
[----:B------:R-:W5:Y:S01]  /*17c80*/  LDL.LU R21, [R1+0x90] ;  /* 0x0000900001157983 */ /* 0x000f620000300800 */
[----:B0-----:R-:W-:-:S05]  /*17c90*/  LEA.HI.X.SX32 R10, R22, R2, 0x1, P0 ;  /* 0x00000002160a7211 */ /* 0x001fca00000f0eff */
[----:B------:R0:W-:Y:S01]  /*17ca0*/  STL [R1+0x8d8], R10 ;  /* 0x0008d80a01007387 */ /* 0x0001e20000100800 */
[----:B-1----:R-:W-:-:S05]  /*17cb0*/  LEA R6, P0, R5, R8, 0x1 ;  /* 0x0000000805067211 */ /* 0x002fca00078008ff */
[----:B------:R1:W-:Y:S04]  /*17cc0*/  STL [R1+0x914], R6 ;  /* 0x0009140601007387 */ /* 0x0003e80000100800 */
[----:B------:R-:W5:Y:S01]  /*17cd0*/  LDL.LU R22, [R1+0x8c] ;  /* 0x00008c0001167983 */ /* 0x000f620000300800 */
[----:B0-----:R-:W-:-:S05]  /*17ce0*/  LEA.HI.X.SX32 R10, R23, R2, 0x1, P1 ;  /* 0x00000002170a7211 */ /* 0x001fca00008f0eff */
[----:B------:R0:W-:Y:S01]  /*17cf0*/  STL [R1+0x8e0], R10 ;  /* 0x0008e00a01007387 */ /* 0x0001e20000100800 */
[----:B-1----:R-:W-:-:S05]  /*17d00*/  LEA R6, P1, R4, R8, 0x1 ;  /* 0x0000000804067211 */ /* 0x002fca00078208ff */
[----:B------:R-:W-:Y:S04]  /*17d10*/  STL [R1+0x91c], R6 ;  /* 0x00091c0601007387 */ /* 0x000fe80000100800 */
[----:B------:R-:W5:Y:S01]  /*17d20*/  LDL.LU R23, [R1+0x88] ;  /* 0x0000880001177983 */ /* 0x000f620000300800 */
[----:B0-----:R-:W-:-:S05]  /*17d30*/  LEA.HI.X.SX32 R10, R26, R2, 0x1, P2 ;  /* 0x000000021a0a7211 */ /* 0x001fca00010f0eff */
        /* <DEDUP_REMOVED lines=14> */
[----:B------:R0:W-:Y:S04]  /*17e20*/  STL [R1+0x934], R6 ;  /* 0x0009340601007387 */ /* 0x0001e80000100800 */
[----:B------:R-:W5:Y:S04]  /*17e30*/  LDL.LU R24, [R1+0x78] ;  /* 0x0000780001187983 */ /* 0x000f680000300800 */
[----:B------:R1:W-:Y:S01]  /*17e40*/  STL [R1+0x900], R10 ;  /* 0x0009000a01007387 */ /* 0x0003e20000100800 */
[----:B0-----:R-:W-:Y:S02]  /*17e50*/  LEA R6, P5, R17, R8, 0x1 ;  /* 0x0000000811067211 */ /* 0x001fe400078a08ff */
[----:B-1----:R-:W-:-:S03]  /*17e60*/  LEA.HI.X.SX32 R10, R29, R2, 0x1, P6 ;  /* 0x000000021d0a7211 */ /* 0x002fc600030f0eff */
[----:B------:R0:W-:Y:S04]  /*17e70*/  STL [R1+0x93c], R6 ;  /* 0x00093c0601007387 */ /* 0x0001e80000100800 */
[----:B------:R-:W5:Y:S01]  /*17e80*/  LDL.LU R29, [R1+0x74] ;  /* 0x00007400011d7983 */ /* 0x000f620000300800 */
[----:B0-----:R-:W-:-:S03]  /*17e90*/  LEA R6, P6, R7, R8, 0x1 ;  /* 0x0000000807067211 */ /* 0x001fc600078c08ff */
[----:B------:R-:W-:Y:S01]  /*17ea0*/  STL [R1+0x908], R10 ;  /* 0x0009080a01007387 */ /* 0x000fe20000100800 */
[----:B------:R-:W-:-:S03]  /*17eb0*/  LEA.HI.X.SX32 R5, R5, R2, 0x1, P0 ;  /* 0x0000000205057211 */ /* 0x000fc600000f0eff */
[----:B------:R0:W-:Y:S01]  /*17ec0*/  STL [R1+0x944], R6 ;  /* 0x0009440601007387 */ /* 0x0001e20000100800 */
[----:B------:R-:W-:-:S03]  /*17ed0*/  LEA.HI.X.SX32 R4, R4, R2, 0x1, P1 ;  /* 0x0000000204047211 */ /* 0x000fc600008f0eff */
[----:B0-----:R-:W5:Y:S04]  /*17ee0*/  LDL.LU R6, [R1+0x70] ;  /* 0x0000700001067983 */ /* 0x001f680000300800 */
[----:B------:R0:W-:Y:S01]  /*17ef0*/  STL [R1+0x910], R5 ;  /* 0x0009100501007387 */ /* 0x0001e20000100800 */
[----:B------:R-:W-:-:S03]  /*17f00*/  LEA.HI.X.SX32 R3, R3, R2, 0x1, P2 ;  /* 0x0000000203037211 */ /* 0x000fc600010f0eff */
[----:B0-----:R-:W5:Y:S01]  /*17f10*/  LDL.LU R5, [R1+0x6c] ;  /* 0x00006c0001057983 */ /* 0x001f620000300800 */
[-C--:B------:R-:W-:Y:S02]  /*17f20*/  LEA.HI.X.SX32 R11, R9, R2.reuse, 0x1, P3 ;  /* 0x00000002090b7211 */ /* 0x080fe400018f0eff */
[----:B------:R-:W-:Y:S02]  /*17f30*/  LEA.HI.X.SX32 R9, R16, R2, 0x1, P4 ;  /* 0x0000000210097211 */ /* 0x000fe400020f0eff */
[----:B--2---:R-:W-:-:S05]  /*17f40*/  LEA R10, P0, R18, R8, 0x1 ;  /* 0x00000008120a7211 */ /* 0x004fca00078008ff */
[----:B------:R-:W-:Y:S04]  /*17f50*/  STL [R1+0x94c], R10 ;  /* 0x00094c0a01007387 */ /* 0x000fe80000100800 */
[----:B------:R0:W-:Y:S04]  /*17f60*/  STL [R1+0x918], R4 ;  /* 0x0009180401007387 */ /* 0x0001e80000100800 */
[----:B0-----:R-:W2:Y:S01]  /*17f70*/  LDL.LU R4, [R1+0x68] ;  /* 0x0000680001047983 */ /* 0x001ea20000300800 */
[----:B---3--:R-:W-:-:S05]  /*17f80*/  LEA R10, P1, R19, R8, 0x1 ;  /* 0x00000008130a7211 */ /* 0x008fca00078208ff */
[----:B------:R-:W-:Y:S04]  /*17f90*/  STL [R1+0x954], R10 ;  /* 0x0009540a01007387 */ /* 0x000fe80000100800 */
[----:B------:R0:W-:Y:S04]  /*17fa0*/  STL [R1+0x920], R3 ;  /* 0x0009200301007387 */ /* 0x0001e80000100800 */
[----:B0-----:R-:W3:Y:S01]  /*17fb0*/  LDL.LU R3, [R1+0x64] ;  /* 0x0000640001037983 */ /* 0x001ee20000300800 */
[----:B----4-:R-:W-:-:S05]  /*17fc0*/  LEA R10, P2, R20, R8, 0x1 ;  /* 0x00000008140a7211 */ /* 0x010fca00078408ff */
[----:B------:R5:W-:Y:S04]  /*17fd0*/  STL [R1+0x95c], R10 ;  /* 0x00095c0a01007387 */ /* 0x000be80000100800 */
[----:B------:R-:W-:Y:S04]  /*17fe0*/  STL [R1+0x928], R11 ;  /* 0x0009280b01007387 */ /* 0x000fe80000100800 */
[----:B------:R-:W4:Y:S01]  /*17ff0*/  LDL.LU R16, [R1+0x60] ;  /* 0x0000600001107983 */ /* 0x000f220000300800 */
[----:B-----5:R-:W-:-:S05]  /*18000*/  LEA R10, P3, R21, R8, 0x1 ;  /* 0x00000008150a7211 */ /* 0x020fca00078608ff */
[----:B------:R0:W-:Y:S04]  /*18010*/  STL [R1+0x964], R10 ;  /* 0x0009640a01007387 */ /* 0x0001e80000100800 */
[----:B------:R1:W-:Y:S01]  /*18020*/  STL [R1+0x930], R9 ;  /* 0x0009300901007387 */ /* 0x0003e20000100800 */
[----:B0-----:R-:W-:Y:S02]  /*18030*/  LEA.HI.X.SX32 R10, R17, R2, 0x1, P5 ;  /* 0x00000002110a7211 */ /* 0x001fe400028f0eff */
[----:B------:R-:W-:-:S05]  /*18040*/  LEA R11, P4, R22, R8, 0x1 ;  /* 0x00000008160b7211 */ /* 0x000fca00078808ff */
[----:B------:R-:W-:Y:S04]  /*18050*/  STL [R1+0x96c], R11 ;  /* 0x00096c0b01007387 */ /* 0x000fe80000100800 */
[----:B------:R-:W5:Y:S04]  /*18060*/  LDL.LU R17, [R1+0x5c] ;  /* 0x00005c0001117983 */ /* 0x000f680000300800 */
[----:B------:R0:W-:Y:S01]  /*18070*/  STL [R1+0x938], R10 ;  /* 0x0009380a01007387 */ /* 0x0001e20000100800 */
[----:B-1----:R-:W-:Y:S02]  /*18080*/  LEA R9, P5, R23, R8, 0x1 ;  /* 0x0000000817097211 */ /* 0x002fe400078a08ff */
[----:B0-----:R-:W-:-:S02]  /*18090*/  LEA.HI.X.SX32 R10, R7, R2, 0x1, P6 ;  /* 0x00000002070a7211 */ /* 0x001fc400030f0eff */
[----:B------:R-:W-:Y:S01]  /*180a0*/  LEA.HI.X.SX32 R7, R18, R2, 0x1, P0 ;  /* 0x0000000212077211 */ /* 0x000fe200000f0eff */
[----:B------:R0:W-:Y:S04]  /*180b0*/  STL [R1+0x974], R9 ;  /* 0x0009740901007387 */ /* 0x0001e80000100800 */
[----:B------:R1:W-:Y:S04]  /*180c0*/  STL [R1+0x940], R10 ;  /* 0x0009400a01007387 */ /* 0x0003e80000100800 */
[----:B------:R-:W5:Y:S01]  /*180d0*/  LDL.LU R18, [R1+0x58] ;  /* 0x0000580001127983 */ /* 0x000f620000300800 */
[----:B0-----:R-:W-:-:S05]  /*180e0*/  LEA R9, P6, R26, R8, 0x1 ;  /* 0x000000081a097211 */ /* 0x001fca00078c08ff */
[----:B------:R0:W-:Y:S04]  /*180f0*/  STL [R1+0x97c], R9 ;  /* 0x00097c0901007387 */ /* 0x0001e80000100800 */
[----:B------:R-:W-:Y:S01]  /*18100*/  STL [R1+0x948], R7 ;  /* 0x0009480701007387 */ /* 0x000fe20000100800 */
[----:B-1----:R-:W-:Y:S02]  /*18110*/  LEA R10, P0, R25, R8, 0x1 ;  /* 0x00000008190a7211 */ /* 0x002fe400078008ff */
[----:B0-----:R-:W-:-:S03]  /*18120*/  LEA.HI.X.SX32 R9, R19, R2, 0x1, P1 ;  /* 0x0000000213097211 */ /* 0x001fc600008f0eff */
[----:B------:R0:W-:Y:S04]  /*18130*/  STL [R1+0x984], R10 ;  /* 0x0009840a01007387 */ /* 0x0001e80000100800 */
[----:B------:R-:W5:Y:S01]  /*18140*/  LDL.LU R19, [R1+0x54] ;  /* 0x0000540001137983 */ /* 0x000f620000300800 */
[----:B0-----:R-:W-:-:S03]  /*18150*/  LEA.HI.X.SX32 R10, R20, R2, 0x1, P2 ;  /* 0x00000002140a7211 */ /* 0x001fc600010f0eff */
[----:B------:R-:W-:Y:S01]  /*18160*/  STL [R1+0x950], R9 ;  /* 0x0009500901007387 */ /* 0x000fe20000100800 */
[----:B------:R-:W-:-:S05]  /*18170*/  LEA R7, P1, R27, R8, 0x1 ;  /* 0x000000081b077211 */ /* 0x000fca00078208ff */
[----:B------:R0:W-:Y:S04]  /*18180*/  STL [R1+0x98c], R7 ;  /* 0x00098c0701007387 */ /* 0x0001e80000100800 */
[----:B------:R-:W-:Y:S04]  /*18190*/  STL [R1+0x958], R10 ;  /* 0x0009580a01007387 */ /* 0x000fe80000100800 */
[----:B------:R-:W5:Y:S01]  /*181a0*/  LDL.LU R20, [R1+0x50] ;  /* 0x0000500001147983 */ /* 0x000f620000300800 */
[----:B0-----:R-:W-:Y:S02]  /*181b0*/  LEA.HI.X.SX32 R7, R21, R2, 0x1, P3 ;  /* 0x0000000215077211 */ /* 0x001fe400018f0eff */
[----:B------:R-:W-:-:S05]  /*181c0*/  LEA R9, P2, R24, R8, 0x1 ;  /* 0x0000000818097211 */ /* 0x000fca00078408ff */
[----:B------:R0:W-:Y:S04]  /*181d0*/  STL [R1+0x994], R9 ;  /* 0x0009940901007387 */ /* 0x0001e80000100800 */
[----:B------:R-:W-:Y:S01]  /*181e0*/  STL [R1+0x960], R7 ;  /* 0x0009600701007387 */ /* 0x000fe20000100800 */
[----:B0-----:R-:W-:Y:S02]  /*181f0*/  LEA.HI.X.SX32 R9, R22, R2, 0x1, P4 ;  /* 0x0000000216097211 */ /* 0x001fe400020f0eff */
[----:B------:R-:W-:-:S05]  /*18200*/  LEA R10, P3, R29, R8, 0x1 ;  /* 0x000000081d0a7211 */ /* 0x000fca00078608ff */
[----:B------:R0:W-:Y:S04]  /*18210*/  STL [R1+0x99c], R10 ;  /* 0x00099c0a01007387 */ /* 0x0001e80000100800 */
[----:B------:R-:W5:Y:S01]  /*18220*/  LDL.LU R21, [R1+0x4c] ;  /* 0x00004c0001157983 */ /* 0x000f620000300800 */
[----:B0-----:R-:W-:-:S03]  /*18230*/  LEA.HI.X.SX32 R10, R23, R2, 0x1, P5 ;  /* 0x00000002170a7211 */ /* 0x001fc600028f0eff */
[----:B------:R0:W-:Y:S01]  /*18240*/  STL [R1+0x968], R9 ;  /* 0x0009680901007387 */ /* 0x0001e20000100800 */
[----:B------:R-:W-:-:S05]  /*18250*/  LEA R7, P4, R6, R8, 0x1 ;  /* 0x0000000806077211 */ /* 0x000fca00078808ff */
[----:B------:R1:W-:Y:S04]  /*18260*/  STL [R1+0x9a4], R7 ;  /* 0x0009a40701007387 */ /* 0x0003e80000100800 */
[----:B------:R-:W-:Y:S04]  /*18270*/  STL [R1+0x970], R10 ;  /* 0x0009700a01007387 */ /* 0x000fe80000100800 */
[----:B------:R-:W5:Y:S01]  /*18280*/  LDL.LU R22, [R1+0x48] ;  /* 0x0000480001167983 */ /* 0x000f620000300800 */
[----:B0-----:R-:W-:Y:S02]  /*18290*/  LEA R9, P5, R5, R8, 0x1 ;  /* 0x0000000805097211 */ /* 0x001fe400078a08ff */
[----:B-1----:R-:W-:-:S03]  /*182a0*/  LEA.HI.X.SX32 R7, R26, R2, 0x1, P6 ;  /* 0x000000021a077211 */ /* 0x002fc600030f0eff */
[----:B------:R0:W-:Y:S04]  /*182b0*/  STL [R1+0x9ac], R9 ;  /* 0x0009ac0901007387 */ /* 0x0001e80000100800 */
[----:B------:R3:W-:Y:S01]  /*182c0*/  STL [R1+0x978], R7 ;  /* 0x0009780701007387 */ /* 0x0007e20000100800 */
[-C--:B0-----:R-:W-:Y:S02]  /*182d0*/  LEA.HI.X.SX32 R9, R25, R2.reuse, 0x1, P0 ;  /* 0x0000000219097211 */ /* 0x081fe400000f0eff */
[----:B------:R-:W-:Y:S02]  /*182e0*/  LEA.HI.X.SX32 R6, R6, R2, 0x1, P4 ;  /* 0x0000000206067211 */ /* 0x000fe400020f0eff */
[----:B--2---:R-:W-:-:S05]  /*182f0*/  LEA R10, P6, R4, R8, 0x1 ;  /* 0x00000008040a7211 */ /* 0x004fca00078c08ff */
[----:B------:R-:W-:Y:S04]  /*18300*/  STL [R1+0x9b4], R10 ;  /* 0x0009b40a01007387 */ /* 0x000fe80000100800 */
[----:B------:R-:W2:Y:S04]  /*18310*/  LDL.LU R23, [R1+0x44] ;  /* 0x0000440001177983 */ /* 0x000ea80000300800 */
[----:B------:R0:W-:Y:S01]  /*18320*/  STL [R1+0x980], R9 ;  /* 0x0009800901007387 */ /* 0x0001e20000100800 */
[----:B---3--:R-:W-:Y:S02]  /*18330*/  LEA R7, P0, R3, R8, 0x1 ;  /* 0x0000000803077211 */ /* 0x008fe400078008ff */
[----:B0-----:R-:W-:-:S03]  /*18340*/  LEA.HI.X.SX32 R9, R27, R2, 0x1, P1 ;  /* 0x000000021b097211 */ /* 0x001fc600008f0eff */
[----:B------:R4:W-:Y:S04]  /*18350*/  STL [R1+0x9bc], R7 ;  /* 0x0009bc0701007387 */ /* 0x0009e80000100800 */
[----:B------:R-:W3:Y:S04]  /*18360*/  LDL.LU R26, [R1+0x40] ;  /* 0x00004000011a7983 */ /* 0x000ee80000300800 */
[----:B------:R0:W-:Y:S01]  /*18370*/  STL [R1+0x988], R9 ;  /* 0x0009880901007387 */ /* 0x0001e20000100800 */
[----:B----4-:R-:W-:-:S03]  /*18380*/  LEA R7, P1, R16, R8, 0x1 ;  /* 0x0000000810077211 */ /* 0x010fc600078208ff */
[----:B------:R-:W4:Y:S04]  /*18390*/  LDL.LU R25, [R1+0x3c] ;  /* 0x00003c0001197983 */ /* 0x000f280000300800 */
[----:B------:R-:W-:Y:S01]  /*183a0*/  STL [R1+0x9c4], R7 ;  /* 0x0009c40701007387 */ /* 0x000fe20000100800 */
[----:B0-----:R-:W-:-:S03]  /*183b0*/  LEA.HI.X.SX32 R9, R24, R2, 0x1, P2 ;  /* 0x0000000218097211 */ /* 0x001fc600010f0eff */
[----:B------:R-:W4:Y:S04]  /*183c0*/  LDL.LU R27, [R1+0x38] ;  /* 0x00003800011b7983 */ /* 0x000f280000300800 */
[----:B------:R0:W-:Y:S04]  /*183d0*/  STL [R1+0x990], R9 ;  /* 0x0009900901007387 */ /* 0x0001e80000100800 */
[----:B------:R-:W4:Y:S01]  /*183e0*/  LDL.LU R24, [R1+0x34] ;  /* 0x0000340001187983 */ /* 0x000f220000300800 */
[----:B0-----:R-:W-:Y:S02]  /*183f0*/  LEA.HI.X.SX32 R9, R29, R2, 0x1, P3 ;  /* 0x000000021d097211 */ /* 0x001fe400018f0eff */
[----:B-----5:R-:W-:-:S05]  /*18400*/  LEA R7, P2, R17, R8, 0x1 ;  /* 0x0000000811077211 */ /* 0x020fca00078408ff */
[----:B------:R0:W-:Y:S04]  /*18410*/  STL [R1+0x9cc], R7 ;  /* 0x0009cc0701007387 */ /* 0x0001e80000100800 */
[----:B------:R-:W5:Y:S04]  /*18420*/  LDL.LU R29, [R1+0x30] ;  /* 0x00003000011d7983 */ /* 0x000f680000300800 */
[----:B------:R-:W-:Y:S04]  /*18430*/  STL [R1+0x998], R9 ;  /* 0x0009980901007387 */ /* 0x000fe80000100800 */
[----:B------:R-:W5:Y:S01]  /*18440*/  LDL.LU R15, [R1+0x28] ;  /* 0x00002800010f7983 */ /* 0x000f620000300800 */
[----:B0-----:R-:W-:-:S05]  /*18450*/  LEA R7, P3, R18, R8, 0x1 ;  /* 0x0000000812077211 */ /* 0x001fca00078608ff */
[----:B------:R0:W-:Y:S04]  /*18460*/  STL [R1+0x9d4], R7 ;  /* 0x0009d40701007387 */ /* 0x0001e80000100800 */
[----:B------:R-:W5:Y:S04]  /*18470*/  LDL.LU R12, [R1+0x24] ;  /* 0x00002400010c7983 */ /* 0x000f680000300800 */
[----:B------:R1:W-:Y:S04]  /*18480*/  STL [R1+0x9a0], R6 ;  /* 0x0009a00601007387 */ /* 0x0003e80000100800 */
[----:B------:R-:W5:Y:S01]  /*18490*/  LDL.LU R11, [R1+0x20] ;  /* 0x00002000010b7983 */ /* 0x000f620000300800 */
[----:B0-----:R-:W-:-:S02]  /*184a0*/  LEA R7, P4, R19, R8, 0x1 ;  /* 0x0000000813077211 */ /* 0x001fc400078808ff */
[----:B-1----:R-:W-:-:S03]  /*184b0*/  LEA.HI.X.SX32 R6, R5, R2, 0x1, P5 ;  /* 0x0000000205067211 */ /* 0x002fc600028f0eff */
[----:B------:R0:W-:Y:S04]  /*184c0*/  STL [R1+0x9dc], R7 ;  /* 0x0009dc0701007387 */ /* 0x0001e80000100800 */
[----:B------:R-:W5:Y:S04]  /*184d0*/  LDL.LU R10, [R1+0x1c] ;  /* 0x00001c00010a7983 */ /* 0x000f680000300800 */
[----:B------:R1:W-:Y:S04]  /*184e0*/  STL [R1+0x9a8], R6 ;  /* 0x0009a80601007387 */ /* 0x0003e80000100800 */
[----:B------:R-:W5:Y:S01]  /*184f0*/  LDL.LU R9, [R1+0x18] ;  /* 0x0000180001097983 */ /* 0x000f620000300800 */
[----:B------:R-:W-:-:S05]  /*18500*/  LEA R5, P5, R20, R8, 0x1 ;  /* 0x0000000814057211 */ /* 0x000fca00078a08ff */
[----:B------:R-:W-:Y:S04]  /*18510*/  STL [R1+0x9e4], R5 ;  /* 0x0009e40501007387 */ /* 0x000fe80000100800 */
[----:B0-----:R-:W5:Y:S01]  /*18520*/  LDL.LU R7, [R1+0x14] ;  /* 0x0000140001077983 */ /* 0x001f620000300800 */
[----:B------:R-:W-:-:S05]  /*18530*/  LEA.HI.X.SX32 R4, R4, R2, 0x1, P6 ;  /* 0x0000000204047211 */ /* 0x000fca00030f0eff */
[----:B------:R0:W-:Y:S01]  /*18540*/  STL [R1+0x9b0], R4 ;  /* 0x0009b00401007387 */ /* 0x0001e20000100800 */
[----:B------:R-:W-:-:S03]  /*18550*/  LEA.HI.X.SX32 R16, R16, R2, 0x1, P1 ;  /* 0x0000000210107211 */ /* 0x000fc600008f0eff */
[----:B-1----:R-:W5:Y:S01]  /*18560*/  LDL.LU R6, [R1+0xc] ;  /* 0x00000c0001067983 */ /* 0x002f620000300800 */
[-C--:B0-----:R-:W-:Y:S02]  /*18570*/  LEA.HI.X.SX32 R4, R3, R2.reuse, 0x1, P0 ;  /* 0x0000000203047211 */ /* 0x081fe400000f0eff */
[----:B------:R-:W-:Y:S02]  /*18580*/  LEA.HI.X.SX32 R17, R17, R2, 0x1, P2 ;  /* 0x0000000211117211 */ /* 0x000fe400010f0eff */
[----:B------:R-:W-:-:S05]  /*18590*/  LEA R5, P6, R21, R8, 0x1 ;  /* 0x0000000815057211 */ /* 0x000fca00078c08ff */
[----:B------:R0:W-:Y:S04]  /*185a0*/  STL [R1+0x9ec], R5 ;  /* 0x0009ec0501007387 */ /* 0x0001e80000100800 */
[----:B0-----:R-:W5:Y:S04]  /*185b0*/  LDL.LU R5, [R1+0x4] ;  /* 0x0000040001057983 */ /* 0x001f680000300800 */
[----:B------:R0:W-:Y:S01]  /*185c0*/  STL [R1+0x9b8], R4 ;  /* 0x0009b80401007387 */ /* 0x0001e20000100800 */
[----:B------:R-:W-:-:S03]  /*185d0*/  LEA R3, P0, R22, R8, 0x1 ;  /* 0x0000000816037211 */ /* 0x000fc600078008ff */
[----:B0-----:R-:W5:Y:S04]  /*185e0*/  LDL.LU R4, [R1] ;  /* 0x0000000001047983 */ /* 0x001f680000300800 */
[----:B------:R0:W-:Y:S04]  /*185f0*/  STL [R1+0x9f4], R3 ;  /* 0x0009f40301007387 */ /* 0x0001e80000100800 */
[----:B0-----:R-:W5:Y:S04]  /*18600*/  LDL.LU R3, [R1+0xa70] ;  /* 0x000a700001037983 */ /* 0x001f680000300800 */
[----:B------:R2:W-:Y:S01]  /*18610*/  STL [R1+0x9c0], R16 ;  /* 0x0009c01001007387 */ /* 0x0005e20000100800 */
[----:B------:R-:W-:-:S02]  /*18620*/  LEA.HI.X.SX32 R18, R18, R2, 0x1, P3 ;  /* 0x0000000212127211 */ /* 0x000fc400018f0eff */
[-C--:B------:R-:W-:Y:S02]  /*18630*/  LEA.HI.X.SX32 R19, R19, R2.reuse, 0x1, P4 ;  /* 0x0000000213137211 */ /* 0x080fe400020f0eff */
[-C--:B------:R-:W-:Y:S02]  /*18640*/  LEA.HI.X.SX32 R20, R20, R2.reuse, 0x1, P5 ;  /* 0x0000000214147211 */ /* 0x080fe400028f0eff */
[-C--:B------:R-:W-:Y:S02]  /*18650*/  LEA.HI.X.SX32 R21, R21, R2.reuse, 0x1, P6 ;  /* 0x0000000215157211 */ /* 0x080fe400030f0eff */
[----:B------:R-:W-:Y:S02]  /*18660*/  LEA.HI.X.SX32 R22, R22, R2, 0x1, P0 ;  /* 0x0000000216167211 */ /* 0x000fe400000f0eff */
[----:B--2---:R-:W-:-:S05]  /*18670*/  LEA R16, P1, R23, R8, 0x1 ;  /* 0x0000000817107211 */ /* 0x004fca00078208ff */
[----:B------:R0:W-:Y:S04]  /*18680*/  STL [R1+0x9fc], R16 ;  /* 0x0009fc1001007387 */ /* 0x0001e80000100800 */
[----:B0-----:R-:W2:Y:S04]  /*18690*/  LDL.LU R16, [R1+0xbf0] ;  /* 0x000bf00001107983 */ /* 0x001ea80000300800 */
[----:B------:R3:W-:Y:S02]  /*186a0*/  STL [R1+0x9c8], R17 ;  /* 0x0009c81101007387 */ /* 0x0007e40000100800 */
[----:B---3--:R-:W-:-:S05]  /*186b0*/  LEA R17, P2, R26, R8, 0x1 ;  /* 0x000000081a117211 */ /* 0x008fca00078408ff */
[----:B------:R0:W-:Y:S04]  /*186c0*/  STL [R1+0xa04], R17 ;  /* 0x000a041101007387 */ /* 0x0001e80000100800 */
[----:B0-----:R-:W3:Y:S04]  /*186d0*/  LDL.LU R17, [R1+0xbec] ;  /* 0x000bec0001117983 */ /* 0x001ee80000300800 */
[----:B------:R4:W-:Y:S02]  /*186e0*/  STL [R1+0x9d0], R18 ;  /* 0x0009d01201007387 */ /* 0x0009e40000100800 */
[----:B----4-:R-:W-:-:S05]  /*186f0*/  LEA R18, P3, R25, R8, 0x1 ;  /* 0x0000000819127211 */ /* 0x010fca00078608ff */
[----:B------:R0:W-:Y:S04]  /*18700*/  STL [R1+0xa0c], R18 ;  /* 0x000a0c1201007387 */ /* 0x0001e80000100800 */
[----:B0-----:R-:W4:Y:S04]  /*18710*/  LDL.LU R18, [R1+0xbe8] ;  /* 0x000be80001127983 */ /* 0x001f280000300800 */
[----:B------:R0:W-:Y:S02]  /*18720*/  STL [R1+0x9d8], R19 ;  /* 0x0009d81301007387 */ /* 0x0001e40000100800 */
[----:B0-----:R-:W-:-:S05]  /*18730*/  LEA R19, P4, R27, R8, 0x1 ;  /* 0x000000081b137211 */ /* 0x001fca00078808ff */
[----:B------:R0:W-:Y:S04]  /*18740*/  STL [R1+0xa14], R19 ;  /* 0x000a141301007387 */ /* 0x0001e80000100800 */
[----:B0-----:R-:W2:Y:S04]  /*18750*/  LDL.LU R19, [R1+0xbe4] ;  /* 0x000be40001137983 */ /* 0x001ea80000300800 */
[----:B------:R0:W-:Y:S02]  /*18760*/  STL [R1+0x9e0], R20 ;  /* 0x0009e01401007387 */ /* 0x0001e40000100800 */
[----:B0-----:R-:W-:-:S05]  /*18770*/  LEA R20, P5, R24, R8, 0x1 ;  /* 0x0000000818147211 */ /* 0x001fca00078a08ff */
[----:B------:R0:W-:Y:S04]  /*18780*/  STL [R1+0xa1c], R20 ;  /* 0x000a1c1401007387 */ /* 0x0001e80000100800 */
[----:B0-----:R-:W3:Y:S04]  /*18790*/  LDL.LU R20, [R1+0xbe0] ;  /* 0x000be00001147983 */ /* 0x001ee80000300800 */
[----:B------:R5:W-:Y:S02]  /*187a0*/  STL [R1+0x9e8], R21 ;  /* 0x0009e81501007387 */ /* 0x000be40000100800 */
[----:B-----5:R-:W-:-:S05]  /*187b0*/  LEA R21, P6, R29, R8, 0x1 ;  /* 0x000000081d157211 */ /* 0x020fca00078c08ff */
[----:B------:R0:W-:Y:S01]  /*187c0*/  STL [R1+0xa24], R21 ;  /* 0x000a241501007387 */ /* 0x0001e20000100800 */
[----:B------:R-:W-:-:S03]  /*187d0*/  LEA.HI.X.SX32 R23, R23, R2, 0x1, P1 ;  /* 0x0000000217177211 */ /* 0x000fc600008f0eff */
[----:B0-----:R-:W5:Y:S04]  /*187e0*/  LDL.LU R21, [R1+0xbdc] ;  /* 0x000bdc0001157983 */ /* 0x001f680000300800 */
[----:B------:R0:W-:Y:S02]  /*187f0*/  STL [R1+0x9f0], R22 ;  /* 0x0009f01601007387 */ /* 0x0001e40000100800 */
[----:B0-----:R-:W-:-:S05]  /*18800*/  LEA R22, P0, R15, R8, 0x1 ;  /* 0x000000080f167211 */ /* 0x001fca00078008ff */
[----:B------:R0:W-:Y:S01]  /*18810*/  STL [R1+0xa2c], R22 ;  /* 0x000a2c1601007387 */ /* 0x0001e20000100800 */
[----:B------:R-:W-:-:S03]  /*18820*/  LEA.HI.X.SX32 R26, R26, R2, 0x1, P2 ;  /* 0x000000021a1a7211 */ /* 0x000fc600010f0eff */
[----:B0-----:R-:W4:Y:S04]  /*18830*/  LDL.LU R22, [R1+0xbd8] ;  /* 0x000bd80001167983 */ /* 0x001f280000300800 */
[----:B------:R0:W-:Y:S02]  /*18840*/  STL [R1+0x9f8], R23 ;  /* 0x0009f81701007387 */ /* 0x0001e40000100800 */
[----:B0-----:R-:W-:-:S05]  /*18850*/  LEA R23, P1, R12, R8, 0x1 ;  /* 0x000000080c177211 */ /* 0x001fca00078208ff */
[----:B------:R0:W-:Y:S01]  /*18860*/  STL [R1+0xa34], R23 ;  /* 0x000a341701007387 */ /* 0x0001e20000100800 */
[----:B------:R-:W-:-:S03]  /*18870*/  LEA.HI.X.SX32 R25, R25, R2, 0x1, P3 ;  /* 0x0000000219197211 */ /* 0x000fc600018f0eff */
[----:B0-----:R-:W2:Y:S04]  /*18880*/  LDL.LU R23, [R1+0xbd4] ;  /* 0x000bd40001177983 */ /* 0x001ea80000300800 */
[----:B------:R0:W-:Y:S02]  /*18890*/  STL [R1+0xa00], R26 ;  /* 0x000a001a01007387 */ /* 0x0001e40000100800 */
[----:B0-----:R-:W-:-:S05]  /*188a0*/  LEA R26, P2, R11, R8, 0x1 ;  /* 0x000000080b1a7211 */ /* 0x001fca00078408ff */
[----:B------:R0:W-:Y:S01]  /*188b0*/  STL [R1+0xa3c], R26 ;  /* 0x000a3c1a01007387 */ /* 0x0001e20000100800 */
[----:B------:R-:W-:-:S03]  /*188c0*/  LEA.HI.X.SX32 R27, R27, R2, 0x1, P4 ;  /* 0x000000021b1b7211 */ /* 0x000fc600020f0eff */
[----:B0-----:R-:W3:Y:S04]  /*188d0*/  LDL.LU R26, [R1+0xbd0] ;  /* 0x000bd000011a7983 */ /* 0x001ee80000300800 */
[----:B------:R0:W-:Y:S02]  /*188e0*/  STL [R1+0xa08], R25 ;  /* 0x000a081901007387 */ /* 0x0001e40000100800 */
[----:B0-----:R-:W-:-:S05]  /*188f0*/  LEA R25, P3, R10, R8, 0x1 ;  /* 0x000000080a197211 */ /* 0x001fca00078608ff */
[----:B------:R0:W-:Y:S01]  /*18900*/  STL [R1+0xa44], R25 ;  /* 0x000a441901007387 */ /* 0x0001e20000100800 */
[----:B------:R-:W-:-:S03]  /*18910*/  LEA.HI.X.SX32 R24, R24, R2, 0x1, P5 ;  /* 0x0000000218187211 */ /* 0x000fc600028f0eff */
[----:B0-----:R-:W5:Y:S04]  /*18920*/  LDL.LU R25, [R1+0xbcc] ;  /* 0x000bcc0001197983 */ /* 0x001f680000300800 */
[----:B------:R0:W-:Y:S02]  /*18930*/  STL [R1+0xa10], R27 ;  /* 0x000a101b01007387 */ /* 0x0001e40000100800 */
[----:B0-----:R-:W-:-:S05]  /*18940*/  LEA R27, P4, R9, R8, 0x1 ;  /* 0x00000008091b7211 */ /* 0x001fca00078808ff */
[----:B------:R0:W-:Y:S04]  /*18950*/  STL [R1+0xa4c], R27 ;  /* 0x000a4c1b01007387 */ /* 0x0001e80000100800 */
[----:B0-----:R-:W4:Y:S04]  /*18960*/  LDL.LU R27, [R1+0xbc8] ;  /* 0x000bc800011b7983 */ /* 0x001f280000300800 */
[----:B------:R0:W-:Y:S02]  /*18970*/  STL [R1+0xa18], R24 ;  /* 0x000a181801007387 */ /* 0x0001e40000100800 */
[----:B0-----:R-:W-:-:S05]  /*18980*/  LEA R24, P5, R7, R8, 0x1 ;  /* 0x0000000807187211 */ /* 0x001fca00078a08ff */
[----:B------:R0:W-:Y:S04]  /*18990*/  STL [R1+0xa54], R24 ;  /* 0x000a541801007387 */ /* 0x0001e80000100800 */
[----:B0-----:R-:W2:Y:S01]  /*189a0*/  LDL.LU R24, [R1+0xbc4] ;  /* 0x000bc40001187983 */ /* 0x001ea20000300800 */
[-C--:B------:R-:W-:Y:S02]  /*189b0*/  LEA.HI.X.SX32 R29, R29, R2.reuse, 0x1, P6 ;  /* 0x000000021d1d7211 */ /* 0x080fe400030f0eff */
[----:B------:R-:W-:-:S03]  /*189c0*/  LEA.HI.X.SX32 R15, R15, R2, 0x1, P0 ;  /* 0x000000020f0f7211 */ /* 0x000fc600000f0eff */
[----:B------:R0:W-:Y:S02]  /*189d0*/  STL [R1+0xa20], R29 ;  /* 0x000a201d01007387 */ /* 0x0001e40000100800 */
[----:B0-----:R-:W-:-:S05]  /*189e0*/  LEA R29, P6, R6, R8, 0x1 ;  /* 0x00000008061d7211 */ /* 0x001fca00078c08ff */
[----:B------:R0:W-:Y:S04]  /*189f0*/  STL [R1+0xa5c], R29 ;  /* 0x000a5c1d01007387 */ /* 0x0001e80000100800 */
[----:B0-----:R-:W3:Y:S04]  /*18a00*/  LDL.LU R29, [R1+0xbc0] ;  /* 0x000bc000011d7983 */ /* 0x001ee80000300800 */
[----:B------:R0:W-:Y:S02]  /*18a10*/  STL [R1+0xa28], R15 ;  /* 0x000a280f01007387 */ /* 0x0001e40000100800 */
[----:B0-----:R-:W-:-:S05]  /*18a20*/  LEA R15, P0, R5, R8, 0x1 ;  /* 0x00000008050f7211 */ /* 0x001fca00078008ff */
[----:B------:R0:W-:Y:S01]  /*18a30*/  STL [R1+0xa64], R15 ;  /* 0x000a640f01007387 */ /* 0x0001e20000100800 */
[----:B------:R-:W-:Y:S01]  /*18a40*/  IMAD R0, R0, UR4, RZ ;  /* 0x0000000400007c24 */ /* 0x000fe2000f8e02ff */
[----:B0-----:R-:W-:Y:S02]  /*18a50*/  LEA.HI.X.SX32 R15, R12, R2, 0x1, P1 ;  /* 0x000000020c0f7211 */ /* 0x001fe400008f0eff */
[----:B------:R-:W-:-:S03]  /*18a60*/  LEA R12, P1, R4, R8, 0x1 ;  /* 0x00000008040c7211 */ /* 0x000fc600078208ff */
[----:B------:R0:W-:Y:S04]  /*18a70*/  STL [R1+0xa30], R15 ;  /* 0x000a300f01007387 */ /* 0x0001e80000100800 */
[----:B------:R1:W-:Y:S01]  /*18a80*/  STL [R1+0xa6c], R12 ;  /* 0x000a6c0c01007387 */ /* 0x0003e20000100800 */
[----:B0-----:R-:W-:Y:S02]  /*18a90*/  LEA.HI.X.SX32 R15, R11, R2, 0x1, P2 ;  /* 0x000000020b0f7211 */ /* 0x001fe400010f0eff */
[----:B------:R-:W-:Y:S02]  /*18aa0*/  LEA R11, P2, R3, R8, 0x1 ;  /* 0x00000008030b7211 */ /* 0x000fe400078408ff */
[----:B-1----:R-:W-:Y:S01]  /*18ab0*/  LEA.HI.X.SX32 R12, R10, R2, 0x1, P3 ;  /* 0x000000020a0c7211 */ /* 0x002fe200018f0eff */
[----:B------:R-:W-:Y:S01]  /*18ac0*/  STL [R1+0xa38], R15 ;  /* 0x000a380f01007387 */ /* 0x000fe20000100800 */
[----:B------:R-:W-:-:S03]  /*18ad0*/  LEA R10, P3, R0, R8, 0x1 ;  /* 0x00000008000a7211 */ /* 0x000fc600078608ff */
[----:B------:R0:W-:Y:S04]  /*18ae0*/  STL [R1+0xad4], R11 ;  /* 0x000ad40b01007387 */ /* 0x0001e80000100800 */
[----:B------:R-:W-:Y:S01]  /*18af0*/  STL [R1+0xa40], R12 ;  /* 0x000a400c01007387 */ /* 0x000fe20000100800 */
[----:B0-----:R-:W-:-:S03]  /*18b00*/  LEA.HI.X.SX32 R11, R9, R2, 0x1, P4 ;  /* 0x00000002090b7211 */ /* 0x001fc600020f0eff */
[----:B------:R0:W-:Y:S04]  /*18b10*/  STL [R1+0xa74], R10 ;  /* 0x000a740a01007387 */ /* 0x0001e80000100800 */
[----:B------:R-:W-:Y:S01]  /*18b20*/  STL [R1+0xa48], R11 ;  /* 0x000a480b01007387 */ /* 0x000fe20000100800 */
[----:B0-----:R-:W-:Y:S01]  /*18b30*/  LEA.HI.X.SX32 R10, R7, R2, 0x1, P5 ;  /* 0x00000002070a7211 */ /* 0x001fe200028f0eff */
[----:B------:R-:W-:Y:S02]  /*18b40*/  IMAD R14, R14, UR4, RZ ;  /* 0x000000040e0e7c24 */ /* 0x000fe4000f8e02ff */
[----:B------:R-:W-:Y:S01]  /*18b50*/  IMAD R13, R13, UR4, RZ ;  /* 0x000000040d0d7c24 */ /* 0x000fe2000f8e02ff */
[-C--:B----4-:R-:W-:Y:S02]  /*18b60*/  LEA R7, P5, R27, R8.reuse, 0x1 ;  /* 0x000000081b077211 */ /* 0x090fe400078a08ff */
[----:B--2---:R-:W-:-:S05]  /*18b70*/  LEA R9, P4, R24, R8, 0x1 ;  /* 0x0000000818097211 */ /* 0x004fca00078808ff */
[----:B------:R0:W-:Y:S04]  /*18b80*/  STL [R1+0xa7c], R9 ;  /* 0x000a7c0901007387 */ /* 0x0001e80000100800 */
[----:B------:R-:W-:Y:S01]  /*18b90*/  STL [R1+0xa50], R10 ;  /* 0x000a500a01007387 */ /* 0x000fe20000100800 */
[----:B0-----:R-:W-:Y:S02]  /*18ba0*/  LEA.HI.X.SX32 R9, R6, R2, 0x1, P6 ;  /* 0x0000000206097211 */ /* 0x001fe400030f0eff */
[----:B-----5:R-:W-:Y:S01]  /*18bb0*/  LEA R6, P6, R25, R8, 0x1 ;  /* 0x0000000819067211 */ /* 0x020fe200078c08ff */
[----:B------:R0:W-:Y:S04]  /*18bc0*/  STL [R1+0xa84], R7 ;  /* 0x000a840701007387 */ /* 0x0001e80000100800 */
[----:B------:R-:W-:Y:S04]  /*18bd0*/  STL [R1+0xa58], R9 ;  /* 0x000a580901007387 */ /* 0x000fe80000100800 */
[----:B------:R1:W-:Y:S01]  /*18be0*/  STL [R1+0xa8c], R6 ;  /* 0x000a8c0601007387 */ /* 0x0003e20000100800 */
[----:B0-----:R-:W-:-:S02]  /*18bf0*/  LEA.HI.X.SX32 R7, R5, R2, 0x1, P0 ;  /* 0x0000000205077211 */ /* 0x001fc400000f0eff */
[----:B---3--:R-:W-:-:S03]  /*18c00*/  LEA R5, P0, R26, R8, 0x1 ;  /* 0x000000081a057211 */ /* 0x008fc600078008ff */
[----:B------:R-:W-:Y:S01]  /*18c10*/  STL [R1+0xa60], R7 ;  /* 0x000a600701007387 */ /* 0x000fe20000100800 */
[----:B-1----:R-:W-:Y:S02]  /*18c20*/  LEA.HI.X.SX32 R6, R4, R2, 0x1, P1 ;  /* 0x0000000204067211 */ /* 0x002fe400008f0eff */
[----:B------:R-:W-:Y:S01]  /*18c30*/  LEA R4, P1, R23, R8, 0x1 ;  /* 0x0000000817047211 */ /* 0x000fe200078208ff */
[----:B------:R0:W-:Y:S04]  /*18c40*/  STL [R1+0xa94], R5 ;  /* 0x000a940501007387 */ /* 0x0001e80000100800 */
[----:B0-----:R-:W2:Y:S04]  /*18c50*/  LDL.LU R5, [R1+0xb40] ;  /* 0x000b400001057983 */ /* 0x001ea80000300800 */
[----:B------:R0:W-:Y:S04]  /*18c60*/  STL [R1+0xa68], R6 ;  /* 0x000a680601007387 */ /* 0x0001e80000100800 */
[----:B------:R1:W-:Y:S01]  /*18c70*/  STL [R1+0xa9c], R4 ;  /* 0x000a9c0401007387 */ /* 0x0003e20000100800 */
[----:B0-----:R-:W-:-:S02]  /*18c80*/  LEA.HI.X.SX32 R6, R3, R2, 0x1, P2 ;  /* 0x0000000203067211 */ /* 0x001fc400010f0eff */
[----:B------:R-:W-:Y:S02]  /*18c90*/  LEA.HI.X.SX32 R3, R0, R2, 0x1, P3 ;  /* 0x0000000200037211 */ /* 0x000fe400018f0eff */
[-C--:B-1----:R-:W-:Y:S01]  /*18ca0*/  LEA R4, P2, R22, R8.reuse, 0x1 ;  /* 0x0000000816047211 */ /* 0x082fe200078408ff */
[----:B------:R-:W-:Y:S01]  /*18cb0*/  STL [R1+0xad0], R6 ;  /* 0x000ad00601007387 */ /* 0x000fe20000100800 */
[----:B------:R-:W-:-:S03]  /*18cc0*/  LEA R0, P3, R21, R8, 0x1 ;  /* 0x0000000815007211 */ /* 0x000fc600078608ff */
[----:B------:R0:W-:Y:S04]  /*18cd0*/  STL [R1+0xaa4], R4 ;  /* 0x000aa40401007387 */ /* 0x0001e80000100800 */
[----:B------:R1:W-:Y:S01]  /*18ce0*/  STL [R1+0xa70], R3 ;  /* 0x000a700301007387 */ /* 0x0003e20000100800 */
[----:B0-----:R-:W-:-:S03]  /*18cf0*/  LEA.HI.X.SX32 R4, R24, R2, 0x1, P4 ;  /* 0x0000000218047211 */ /* 0x001fc600020f0eff */
[----:B------:R0:W-:Y:S01]  /*18d00*/  STL [R1+0xaac], R0 ;  /* 0x000aac0001007387 */ /* 0x0001e20000100800 */
[----:B-1----:R-:W-:-:S03]  /*18d10*/  LEA R3, P4, R20, R8, 0x1 ;  /* 0x0000000814037211 */ /* 0x002fc600078808ff */
        /* <DEDUP_REMOVED lines=12> */
[----:B------:R-:W-:Y:S04]  /*18de0*/  STL [R1+0xa90], R4 ;  /* 0x000a900401007387 */ /* 0x000fe80000100800 */
[----:B------:R-:W3:Y:S01]  /*18df0*/  LDL.LU R26, [R1+0xb9c] ;  /* 0x000b9c00011a7983 */ /* 0x000ee20000300800 */
[----:B0-----:R-:W-:-:S03]  /*18e00*/  LEA.HI.X.SX32 R0, R23, R2, 0x1, P1 ;  /* 0x0000000217007211 */ /* 0x001fc600008f0eff */
[----:B------:R0:W-:Y:S04]  /*18e10*/  STL [R1+0xac0], R3 ;  /* 0x000ac00301007387 */ /* 0x0001e80000100800 */
[----:B------:R-:W4:Y:S04]  /*18e20*/  LDL.LU R25, [R1+0xba0] ;  /* 0x000ba00001197983 */ /* 0x000f280000300800 */
[----:B------:R1:W-:Y:S04]  /*18e30*/  STL [R1+0xa98], R0 ;  /* 0x000a980001007387 */ /* 0x0003e80000100800 */
[----:B------:R-:W5:Y:S01]  /*18e40*/  LDL.LU R27, [R1+0xb44] ;  /* 0x000b4400011b7983 */ /* 0x000f620000300800 */
[----:B0-----:R-:W-:-:S03]  /*18e50*/  LEA R3, P1, R16, R8, 0x1 ;  /* 0x0000000810037211 */ /* 0x001fc600078208ff */
[----:B------:R-:W5:Y:S04]  /*18e60*/  LDL.LU R24, [R1+0xb48] ;  /* 0x000b480001187983 */ /* 0x000f680000300800 */
[----:B------:R-:W5:Y:S01]  /*18e70*/  LDL.LU R15, [R1+0xb4c] ;  /* 0x000b4c00010f7983 */ /* 0x000f620000300800 */
[----:B-1----:R-:W-:-:S03]  /*18e80*/  LEA.HI.X.SX32 R0, R22, R2, 0x1, P2 ;  /* 0x0000000216007211 */ /* 0x002fc600010f0eff */
[----:B------:R0:W-:Y:S04]  /*18e90*/  STL [R1+0xac4], R3 ;  /* 0x000ac40301007387 */ /* 0x0001e80000100800 */
[----:B------:R-:W5:Y:S01]  /*18ea0*/  LDL.LU R12, [R1+0xb58] ;  /* 0x000b5800010c7983 */ /* 0x000f620000300800 */
[----:B0-----:R-:W-:-:S03]  /*18eb0*/  LEA R3, P2, R14, R8, 0x1 ;  /* 0x000000080e037211 */ /* 0x001fc600078408ff */
[----:B------:R0:W-:Y:S04]  /*18ec0*/  STL [R1+0xaa0], R0 ;  /* 0x000aa00001007387 */ /* 0x0001e80000100800 */
[----:B------:R-:W5:Y:S04]  /*18ed0*/  LDL.LU R11, [R1+0xb54] ;  /* 0x000b5400010b7983 */ /* 0x000f680000300800 */
[----:B------:R1:W-:Y:S01]  /*18ee0*/  STL [R1+0xac8], R3 ;  /* 0x000ac80301007387 */ /* 0x0003e20000100800 */
[----:B0-----:R-:W-:-:S03]  /*18ef0*/  LEA.HI.X.SX32 R0, R21, R2, 0x1, P3 ;  /* 0x0000000215007211 */ /* 0x001fc600018f0eff */
[----:B------:R-:W5:Y:S04]  /*18f00*/  LDL.LU R10, [R1+0xb50] ;  /* 0x000b5000010a7983 */ /* 0x000f680000300800 */
[----:B------:R0:W-:Y:S01]  /*18f10*/  STL [R1+0xaa8], R0 ;  /* 0x000aa80001007387 */ /* 0x0001e20000100800 */
[----:B-1----:R-:W-:-:S03]  /*18f20*/  LEA R3, P3, R13, R8, 0x1 ;  /* 0x000000080d037211 */ /* 0x002fc600078608ff */
[----:B------:R-:W5:Y:S01]  /*18f30*/  LDL.LU R9, [R1+0xb98] ;  /* 0x000b980001097983 */ /* 0x000f620000300800 */
[----:B0-----:R-:W-:-:S03]  /*18f40*/  LEA.HI.X.SX32 R0, R20, R2, 0x1, P4 ;  /* 0x0000000214007211 */ /* 0x001fc600020f0eff */
[----:B------:R0:W-:Y:S04]  /*18f50*/  STL [R1+0xacc], R3 ;  /* 0x000acc0301007387 */ /* 0x0001e80000100800 */
[----:B------:R-:W5:Y:S04]  /*18f60*/  LDL.LU R7, [R1+0xb88] ;  /* 0x000b880001077983 */ /* 0x000f680000300800 */
[----:B------:R1:W-:Y:S04]  /*18f70*/  STL [R1+0xab0], R0 ;  /* 0x000ab00001007387 */ /* 0x0003e80000100800 */
[----:B------:R-:W5:Y:S01]  /*18f80*/  LDL.LU R6, [R1+0xb3c] ;  /* 0x000b3c0001067983 */ /* 0x000f620000300800 */
[----:B------:R-:W-:-:S05]  /*18f90*/  IMAD R28, R28, UR4, RZ ;  /* 0x000000041c1c7c24 */ /* 0x000fca000f8e02ff */
[----:B0-----:R-:W-:Y:S02]  /*18fa0*/  LEA R3, P4, R28, R8, 0x1 ;  /* 0x000000081c037211 */ /* 0x001fe400078808ff */
[----:B-1----:R-:W-:-:S03]  /*18fb0*/  LEA.HI.X.SX32 R0, R19, R2, 0x1, P5 ;  /* 0x0000000213007211 */ /* 0x002fc600028f0eff */
[----:B------:R-:W-:Y:S04]  /*18fc0*/  STL [R1+0x358], R3 ;  /* 0x0003580301007387 */ /* 0x000fe80000100800 */
[----:B------:R0:W-:Y:S02]  /*18fd0*/  STL [R1+0x340], R0 ;  /* 0x0003400001007387 */ /* 0x0001e40000100800 */
[----:B0-----:R-:W0:Y:S01]  /*18fe0*/  S2R R0, SR_TID.X ;  /* 0x0000000000007919 */ /* 0x001e220000002100 */
[-C--:B------:R-:W-:Y:S02]  /*18ff0*/  LEA.HI.X.SX32 R8, R18, R2.reuse, 0x1, P6 ;  /* 0x0000000212087211 */ /* 0x080fe400030f0eff */
[----:B------:R-:W-:-:S03]  /*19000*/  LEA.HI.X.SX32 R4, R17, R2, 0x1, P0 ;  /* 0x0000000211047211 */ /* 0x000fc600000f0eff */
[----:B------:R1:W-:Y:S04]  /*19010*/  STL [R1+0x344], R8 ;  /* 0x0003440801007387 */ /* 0x0003e80000100800 */
[----:B------:R0:W-:Y:S01]  /*19020*/  STL [R1+0x348], R4 ;  /* 0x0003480401007387 */ /* 0x0001e20000100800 */
[-C--:B------:R-:W-:Y:S02]  /*19030*/  LEA.HI.X.SX32 R16, R16, R2.reuse, 0x1, P1 ;  /* 0x0000000210107211 */ /* 0x080fe400008f0eff */
[----:B-1----:R-:W-:-:S03]  /*19040*/  LEA.HI.X.SX32 R8, R14, R2, 0x1, P2 ;  /* 0x000000020e087211 */ /* 0x002fc600010f0eff */
[----:B------:R-:W-:Y:S01]  /*19050*/  STL [R1+0x34c], R16 ;  /* 0x00034c1001007387 */ /* 0x000fe20000100800 */
[----:B------:R-:W-:-:S03]  /*19060*/  LEA R3, P5, R29, UR12, 0x1 ;  /* 0x0000000c1d037c11 */ /* 0x000fc6000f8a08ff */
[----:B------:R1:W-:Y:S01]  /*19070*/  STL [R1+0x350], R8 ;  /* 0x0003500801007387 */ /* 0x0003e20000100800 */
[--C-:B0-----:R-:W-:Y:S02]  /*19080*/  SHF.R.U32.HI R4, RZ, 0x4, R0.reuse ;  /* 0x00000004ff047819 */ /* 0x101fe40000011600 */
[----:B------:R-:W-:Y:S02]  /*19090*/  SHF.R.U32.HI R22, RZ, 0x4, R0 ;  /* 0x00000004ff167819 */ /* 0x000fe40000011600 */
[----:B------:R-:W-:-:S03]  /*190a0*/  SGXT.U32 R4, R4, 0x2 ;  /* 0x000000020404781a */ /* 0x000fc60000000000 */
[----:B------:R-:W-:Y:S01]  /*190b0*/  VIADD R22, R22, 0x3c ;  /* 0x0000003c16167836 */ /* 0x000fe20000000000 */
[----:B------:R-:W-:Y:S02]  /*190c0*/  LOP3.LUT R23, R4, 0x38, RZ, 0xfc, !PT ;  /* 0x0000003804177812 */ /* 0x000fe400078efcff */
[-C--:B-1----:R-:W-:Y:S01]  /*190d0*/  LEA.HI.X.SX32 R8, R13, R2.reuse, 0x1, P3 ;  /* 0x000000020d087211 */ /* 0x082fe200018f0eff */
[----:B------:R-:W-:Y:S02]  /*190e0*/  IMAD R22, R22, UR6, RZ ;  /* 0x0000000616167c24 */ /* 0x000fe4000f8e02ff */
[----:B------:R-:W-:Y:S01]  /*190f0*/  IMAD R23, R23, UR6, RZ ;  /* 0x0000000617177c24 */ /* 0x000fe2000f8e02ff */
[----:B------:R-:W-:Y:S01]  /*19100*/  LEA.HI.X.SX32 R2, R28, R2, 0x1, P4 ;  /* 0x000000021c027211 */ /* 0x000fe200020f0eff */
[----:B------:R0:W-:Y:S01]  /*19110*/  STL [R1+0x354], R8 ;  /* 0x0003540801007387 */ /* 0x0001e20000100800 */
[----:B------:R-:W-:-:S03]  /*19120*/  LEA R14, P2, R22, R3, 0x1 ;  /* 0x00000003160e7211 */ /* 0x000fc600078408ff */
[----:B------:R2:W-:Y:S01]  /*19130*/  STL [R1+0x2ac], R2 ;  /* 0x0002ac0201007387 */ /* 0x0005e20000100800 */
[----:B------:R-:W-:Y:S02]  /*19140*/  LEA.HI.X.SX32 R0, R29, UR13, 0x1, P5 ;  /* 0x0000000d1d007c11 */ /* 0x000fe4000a8f0eff */
[----:B0-----:R-:W-:Y:S01]  /*19150*/  LEA R8, P6, R23, R3, 0x1 ;  /* 0x0000000317087211 */ /* 0x001fe200078c08ff */
[----:B------:R4:W-:Y:S04]  /*19160*/  STL [R1+0x2c4], R14 ;  /* 0x0002c40e01007387 */ /* 0x0009e80000100800 */
[----:B------:R5:W-:Y:S01]  /*19170*/  STL [R1+0x2cc], R8 ;  /* 0x0002cc0801007387 */ /* 0x000be20000100800 */
[----:B------:R-:W-:Y:S02]  /*19180*/  IMAD R21, RZ, RZ, -UR6 ;  /* 0x80000006ff157e24 */ /* 0x000fe4000f8e02ff */
[----:B------:R-:W-:-:S02]  /*19190*/  IMAD R4, R4, UR6, RZ ;  /* 0x0000000604047c24 */ /* 0x000fc4000f8e02ff */
[----:B--2---:R-:W-:Y:S01]  /*191a0*/  IMAD R2, R21, 0x4, R5 ;  /* 0x0000000415027824 */ /* 0x004fe200078e0205 */
[-C--:B---3--:R-:W-:Y:S02]  /*191b0*/  LEA R13, P1, R26, R3.reuse, 0x1 ;  /* 0x000000031a0d7211 */ /* 0x088fe400078208ff */
[----:B----4-:R-:W-:-:S03]  /*191c0*/  LEA R14, P0, R25, R3, 0x1 ;  /* 0x00000003190e7211 */ /* 0x010fc600078008ff */
[----:B------:R0:W-:Y:S01]  /*191d0*/  STL [R1+0x2d4], R13 ;  /* 0x0002d40d01007387 */ /* 0x0001e20000100800 */
[----:B-----5:R-:W-:-:S03]  /*191e0*/  LEA R8, P5, R27, R3, 0x1 ;  /* 0x000000031b087211 */ /* 0x020fc600078a08ff */
[----:B------:R1:W-:Y:S01]  /*191f0*/  STL [R1+0x2dc], R14 ;  /* 0x0002dc0e01007387 */ /* 0x0003e20000100800 */
[----:B0-----:R-:W-:-:S03]  /*19200*/  LEA R13, P4, R24, R3, 0x1 ;  /* 0x00000003180d7211 */ /* 0x001fc600078808ff */
[----:B------:R0:W-:Y:S01]  /*19210*/  STL [R1+0x2e4], R8 ;  /* 0x0002e40801007387 */ /* 0x0001e20000100800 */
[----:B-1----:R-:W-:-:S03]  /*19220*/  LEA.HI.X.SX32 R14, R22, R0, 0x1, P2 ;  /* 0x00000000160e7211 */ /* 0x002fc600010f0eff */
[----:B------:R1:W-:Y:S01]  /*19230*/  STL [R1+0x2ec], R13 ;  /* 0x0002ec0d01007387 */ /* 0x0003e20000100800 */
[----:B0-----:R-:W-:-:S03]  /*19240*/  LEA R8, P3, R15, R3, 0x1 ;  /* 0x000000030f087211 */ /* 0x001fc600078608ff */
[----:B------:R0:W-:Y:S04]  /*19250*/  STL [R1+0x2c0], R14 ;  /* 0x0002c00e01007387 */ /* 0x0001e80000100800 */
[----:B------:R2:W-:Y:S01]  /*19260*/  STL [R1+0x2f4], R8 ;  /* 0x0002f40801007387 */ /* 0x0005e20000100800 */
[----:B-1----:R-:W-:Y:S02]  /*19270*/  LEA.HI.X.SX32 R13, R23, R0, 0x1, P6 ;  /* 0x00000000170d7211 */ /* 0x002fe400030f0eff */
[----:B0-----:R-:W-:-:S03]  /*19280*/  LEA R14, P2, R12, R3, 0x1 ;  /* 0x000000030c0e7211 */ /* 0x001fc600078408ff */
[----:B------:R0:W-:Y:S01]  /*19290*/  STL [R1+0x2c8], R13 ;  /* 0x0002c80d01007387 */ /* 0x0001e20000100800 */
[----:B--2---:R-:W-:-:S03]  /*192a0*/  LEA.HI.X.SX32 R8, R26, R0, 0x1, P1 ;  /* 0x000000001a087211 */ /* 0x004fc600008f0eff */
[----:B------:R1:W-:Y:S04]  /*192b0*/  STL [R1+0x2fc], R14 ;  /* 0x0002fc0e01007387 */ /* 0x0003e80000100800 */
[----:B------:R2:W-:Y:S01]  /*192c0*/  STL [R1+0x2d0], R8 ;  /* 0x0002d00801007387 */ /* 0x0005e20000100800 */
[----:B0-----:R-:W-:Y:S02]  /*192d0*/  LEA R13, P1, R11, R3, 0x1 ;  /* 0x000000030b0d7211 */ /* 0x001fe400078208ff */
[----:B-1----:R-:W-:-:S03]  /*192e0*/  LEA.HI.X.SX32 R14, R25, R0, 0x1, P0 ;  /* 0x00000000190e7211 */ /* 0x002fc600000f0eff */
[----:B------:R0:W-:Y:S01]  /*192f0*/  STL [R1+0x304], R13 ;  /* 0x0003040d01007387 */ /* 0x0001e20000100800 */
[----:B--2---:R-:W-:-:S03]  /*19300*/  LEA R8, P0, R10, R3, 0x1 ;  /* 0x000000030a087211 */ /* 0x004fc600078008ff */
[----:B------:R1:W-:Y:S04]  /*19310*/  STL [R1+0x2d8], R14 ;  /* 0x0002d80e01007387 */ /* 0x0003e80000100800 */
[----:B------:R2:W-:Y:S01]  /*19320*/  STL [R1+0x30c], R8 ;  /* 0x00030c0801007387 */ /* 0x0005e20000100800 */
[----:B0-----:R-:W-:Y:S02]  /*19330*/  LEA.HI.X.SX32 R13, R27, R0, 0x1, P5 ;  /* 0x000000001b0d7211 */ /* 0x001fe400028f0eff */
[----:B-1----:R-:W-:-:S03]  /*19340*/  LEA R14, P5, R9, R3, 0x1 ;  /* 0x00000003090e7211 */ /* 0x002fc600078a08ff */
        /* <DEDUP_REMOVED lines=8> */
[----:B------:R-:W-:Y:S04]  /*193d0*/  STL [R1+0x2f0], R14 ;  /* 0x0002f00e01007387 */ /* 0x000fe80000100800 */
[----:B------:R1:W-:Y:S01]  /*193e0*/  STL [R1+0x328], R8 ;  /* 0x0003280801007387 */ /* 0x0003e20000100800 */
[----:B0-----:R-:W-:Y:S02]  /*193f0*/  LEA.HI.X.SX32 R13, R12, R0, 0x1, P2 ;  /* 0x000000000c0d7211 */ /* 0x001fe400010f0eff */
[----:B------:R-:W-:-:S03]  /*19400*/  LEA R12, P2, R5, R3, 0x1 ;  /* 0x00000003050c7211 */ /* 0x000fc600078408ff */
[----:B------:R-:W-:Y:S01]  /*19410*/  STL [R1+0x2f8], R13 ;  /* 0x0002f80d01007387 */ /* 0x000fe20000100800 */
[----:B-1----:R-:W-:-:S03]  /*19420*/  LEA.HI.X.SX32 R8, R11, R0, 0x1, P1 ;  /* 0x000000000b087211 */ /* 0x002fc600008f0eff */
[----:B------:R-:W-:Y:S01]  /*19430*/  STL [R1+0x338], R12 ;  /* 0x0003380c01007387 */ /* 0x000fe20000100800 */
[----:B------:R-:W-:Y:S02]  /*19440*/  LEA R11, P1, R2, R3, 0x1 ;  /* 0x00000003020b7211 */ /* 0x000fe400078208ff */
[-C--:B------:R-:W-:Y:S01]  /*19450*/  LEA.HI.X.SX32 R10, R10, R0.reuse, 0x1, P0 ;  /* 0x000000000a0a7211 */ /* 0x080fe200000f0eff */
[----:B------:R0:W-:Y:S01]  /*19460*/  STL [R1+0x300], R8 ;  /* 0x0003000801007387 */ /* 0x0001e20000100800 */
[----:B------:R-:W-:-:S03]  /*19470*/  LEA.HI.X.SX32 R7, R7, R0, 0x1, P4 ;  /* 0x0000000007077211 */ /* 0x000fc600020f0eff */
[----:B------:R-:W-:Y:S01]  /*19480*/  STL [R1+0x33c], R11 ;  /* 0x00033c0b01007387 */ /* 0x000fe20000100800 */
[----:B0-----:R-:W-:Y:S02]  /*19490*/  LEA R8, P0, R4, R3, 0x1 ;  /* 0x0000000304087211 */ /* 0x001fe400078008ff */
[-C--:B------:R-:W-:Y:S01]  /*194a0*/  LEA.HI.X.SX32 R3, R9, R0.reuse, 0x1, P5 ;  /* 0x0000000009037211 */ /* 0x080fe200028f0eff */
[----:B------:R-:W-:Y:S01]  /*194b0*/  STL [R1+0x308], R10 ;  /* 0x0003080a01007387 */ /* 0x000fe20000100800 */
[----:B------:R-:W-:-:S03]  /*194c0*/  LEA.HI.X.SX32 R6, R6, R0, 0x1, P3 ;  /* 0x0000000006067211 */ /* 0x000fc600018f0eff */
[----:B------:R-:W-:Y:S01]  /*194d0*/  STL [R1+0x334], R8 ;  /* 0x0003340801007387 */ /* 0x000fe20000100800 */
[----:B------:R-:W-:-:S03]  /*194e0*/  LEA.HI.X.SX32 R2, R2, R0, 0x1, P1 ;  /* 0x0000000002027211 */ /* 0x000fc600008f0eff */
[----:B------:R0:W-:Y:S04]  /*194f0*/  STL [R1+0x310], R3 ;  /* 0x0003100301007387 */ /* 0x0001e80000100800 */
[----:B------:R-:W-:Y:S01]  /*19500*/  STL [R1+0x318], R7 ;  /* 0x0003180701007387 */ /* 0x000fe20000100800 */
[-C--:B0-----:R-:W-:Y:S02]  /*19510*/  LEA.HI.X.SX32 R3, R5, R0.reuse, 0x1, P2 ;  /* 0x0000000005037211 */ /* 0x081fe400010f0eff */
[----:B------:R-:W-:Y:S01]  /*19520*/  LEA.HI.X.SX32 R0, R4, R0, 0x1, P0 ;  /* 0x0000000004007211 */ /* 0x000fe200000f0eff */
[----:B------:R0:W-:Y:S04]  /*19530*/  STL [R1+0x320], R6 ;  /* 0x0003200601007387 */ /* 0x0001e80000100800 */
[----:B------:R1:W-:Y:S04]  /*19540*/  STL [R1+0x32c], R3 ;  /* 0x00032c0301007387 */ /* 0x0003e80000100800 */
[----:B------:R-:W-:Y:S04]  /*19550*/  STL [R1+0x330], R2 ;  /* 0x0003300201007387 */ /* 0x000fe80000100800 */
[----:B------:R2:W-:Y:S04]  /*19560*/  STL [R1+0x324], R0 ;  /* 0x0003240001007387 */ /* 0x0005e80000100800 */
[----:B------:R-:W-:Y:S04]  /*19570*/  STL [R1+0x2b0], RZ ;  /* 0x0002b0ff01007387 */ /* 0x000fe80000100800 */
        /* <DEDUP_REMOVED lines=33> */
[----:B------:R-:W-:Y:S01]  /*19790*/  STL [R1+0x1c8], RZ ;  /* 0x0001c8ff01007387 */ /* 0x000fe20000100800 */
[----:B------:R-:W-:-:S02]  /*197a0*/  USHF.L.U32 UR6, UR6, 0x6, URZ ;  /* 0x0000000606067899 */ /* 0x000fc4000800063f */
[----:B------:R-:W-:Y:S01]  /*197b0*/  USHF.L.U32 UR7, UR7, 0x6, URZ ;  /* 0x0000000607077899 */ /* 0x000fe2000800063f */
[----:B------:R-:W-:Y:S01]  /*197c0*/  UMOV UR4, URZ ;  /* 0x0000003f00047c82 */ /* 0x000fe20008000000 */
[----:B------:R-:W-:Y:S02]  /*197d0*/  USHF.R.S32.HI UR8, URZ, 0x1f, UR6 ;  /* 0x0000001f3f087899 */ /* 0x000fe40008011406 */
[----:B------:R-:W-:Y:S02]  /*197e0*/  USHF.R.S32.HI UR9, URZ, 0x1f, UR7 ;  /* 0x0000001f3f097899 */ /* 0x000fe40008011407 */
[----:B------:R-:W-:Y:S01]  /*197f0*/  USHF.L.U32 UR13, UR6, 0x1, URZ ;  /* 0x00000001060d7899 */ /* 0x000fe2000800063f */
[----:B0-----:R-:W0:Y:S01]  /*19800*/  S2R R6, SR_TID.X ;  /* 0x0000000000067919 */ /* 0x001e220000002100 */
[----:B------:R-:W3:Y:S01]  /*19810*/  LDC R9, c[0x0][0x230] ;  /* 0x00008c00ff097b82 */ /* 0x000ee20000000800 */
[----:B------:R-:W-:Y:S01]  /*19820*/  USHF.L.U32 UR12, UR7, 0x1, URZ ;  /* 0x00000001070c7899 */ /* 0x000fe2000800063f */
[----:B------:R-:W4:Y:S01]  /*19830*/  S2R R5, SR_TID.X ;  /* 0x0000000000057919 */ /* 0x000f220000002100 */
[----:B------:R-:W-:-:S02]  /*19840*/  USHF.L.U64.HI UR9, UR7, 0x1, UR9 ;  /* 0x0000000107097899 */ /* 0x000fc40008010209 */
[----:B------:R-:W-:Y:S01]  /*19850*/  USHF.L.U64.HI UR8, UR6, 0x1, UR8 ;  /* 0x0000000106087899 */ /* 0x000fe20008010208 */
[----:B------:R-:W-:Y:S01]  /*19860*/  ULDC UR7, c[0x0][0x230] ;  /* 0x00008c0000077ab9 */ /* 0x000fe20000000800 */
[----:B---3--:R-:W-:Y:S02]  /*19870*/  VIADD R9, R9, 0x3f ;  /* 0x0000003f09097836 */ /* 0x008fe40000000000 */
[----:B0-----:R-:W-:Y:S01]  /*19880*/  IMAD.SHL.U32 R6, R6, 0x20, RZ ;  /* 0x0000002006067824 */ /* 0x001fe200078e00ff */
[C---:B----4-:R-:W-:Y:S01]  /*19890*/  LOP3.LUT R7, R5.reuse, 0x7, RZ, 0xc0, !PT ;  /* 0x0000000705077812 */ /* 0x050fe200078ec0ff */
[----:B------:R-:W-:Y:S01]  /*198a0*/  IMAD.SHL.U32 R10, R5, 0x2, RZ ;  /* 0x00000002050a7824 */ /* 0x000fe200078e00ff */
[----:B------:R-:W-:Y:S02]  /*198b0*/  SHF.R.S32.HI R5, RZ, 0x1f, R9 ;  /* 0x0000001fff057819 */ /* 0x000fe40000011409 */
[----:B-1----:R-:W-:Y:S01]  /*198c0*/  LOP3.LUT R3, R6, 0x60, RZ, 0xc0, !PT ;  /* 0x0000006006037812 */ /* 0x002fe200078ec0ff */
[----:B------:R-:W-:Y:S01]  /*198d0*/  IMAD R7, R7, 0x90, RZ ;  /* 0x0000009007077824 */ /* 0x000fe200078e02ff */
[----:B------:R-:W-:-:S03]  /*198e0*/  LEA.HI R5, R5, R9, RZ, 0x6 ;  /* 0x0000000905057211 */ /* 0x000fc600078f30ff */
[----:B------:R0:W-:Y:S01]  /*198f0*/  STL [R1+0xb98], R3 ;  /* 0x000b980301007387 */ /* 0x0001e20000100800 */
[----:B--2---:R-:W-:Y:S02]  /*19900*/  SHF.R.S32.HI R0, RZ, 0x6, R5 ;  /* 0x00000006ff007819 */ /* 0x004fe40000011405 */
[----:B------:R-:W-:Y:S01]  /*19910*/  LOP3.LUT R7, R7, 0x30, R10, 0x78, !PT ;  /* 0x0000003007077812 */ /* 0x000fe200078e780a */
[----:B------:R1:W-:Y:S03]  /*19920*/  STL [R1+0x1cc], RZ ;  /* 0x0001ccff01007387 */ /* 0x0003e60000100800 */
[----:B------:R-:W-:Y:S01]  /*19930*/  LOP3.LUT R2, R7, 0x400, R6, 0xf8, !PT ;  /* 0x0000040007027812 */ /* 0x000fe200078ef806 */
[----:B------:R1:W-:Y:S03]  /*19940*/  STL [R1+0x220], RZ ;  /* 0x000220ff01007387 */ /* 0x0003e60000100800 */
[----:B------:R-:W-:Y:S01]  /*19950*/  LOP3.LUT R2, R2, 0x40, RZ, 0x3c, !PT ;  /* 0x0000004002027812 */ /* 0x000fe200078e3cff */
[----:B------:R1:W-:Y:S04]  /*19960*/  STL [R1+0x224], RZ ;  /* 0x000224ff01007387 */ /* 0x0003e80000100800 */
[----:B------:R1:W-:Y:S04]  /*19970*/  STL [R1+0x228], RZ ;  /* 0x000228ff01007387 */ /* 0x0003e80000100800 */
[----:B------:R1:W-:Y:S01]  /*19980*/  STL [R1+0x22c], RZ ;  /* 0x00022cff01007387 */ /* 0x0003e20000100800 */
[----:B------:R-:W2:Y:S03]  /*19990*/  S2R R5, SR_TID.X ;  /* 0x0000000000057919 */ /* 0x000ea60000002100 */
[----:B------:R1:W-:Y:S04]  /*199a0*/  STL [R1+0x210], RZ ;  /* 0x000210ff01007387 */ /* 0x0003e80000100800 */
[----:B------:R1:W-:Y:S04]  /*199b0*/  STL [R1+0x214], RZ ;  /* 0x000214ff01007387 */ /* 0x0003e80000100800 */
[----:B------:R1:W-:Y:S04]  /*199c0*/  STL [R1+0x218], RZ ;  /* 0x000218ff01007387 */ /* 0x0003e80000100800 */
[----:B------:R1:W-:Y:S04]  /*199d0*/  STL [R1+0x21c], RZ ;  /* 0x00021cff01007387 */ /* 0x0003e80000100800 */
[----:B------:R1:W-:Y:S04]  /*199e0*/  STL [R1+0x200], RZ ;  /* 0x000200ff01007387 */ /* 0x0003e80000100800 */
[----:B------:R1:W-:Y:S04]  /*199f0*/  STL [R1+0x204], RZ ;  /* 0x000204ff01007387 */ /* 0x0003e80000100800 */
[----:B------:R1:W-:Y:S04]  /*19a00*/  STL [R1+0x208], RZ ;  /* 0x000208ff01007387 */ /* 0x0003e80000100800 */
[----:B------:R1:W-:Y:S01]  /*19a10*/  STL [R1+0x20c], RZ ;  /* 0x00020cff01007387 */ /* 0x0003e20000100800 */
[----:B--2---:R-:W-:-:S03]  /*19a20*/  LOP3.LUT R5, R5, 0x3f, RZ, 0xc0, !PT ;  /* 0x0000003f05057812 */ /* 0x004fc600078ec0ff */
[----:B------:R1:W-:Y:S02]  /*19a30*/  STL [R1+0x1f0], RZ ;  /* 0x0001f0ff01007387 */ /* 0x0003e40000100800 */
[----:B------:R-:W-:Y:S02]  /*19a40*/  IMAD.SHL.U32 R0, R5, 0x2, RZ ;  /* 0x0000000205007824 */ /* 0x000fe400078e00ff */
[----:B------:R1:W-:Y:S03]  /*19a50*/  STL [R1+0x1f4], RZ ;  /* 0x0001f4ff01007387 */ /* 0x0003e60000100800 */
[C---:B0-----:R-:W-:Y:S01]  /*19a60*/  LOP3.LUT R3, R0.reuse, 0x10, RZ, 0x3c, !PT ;  /* 0x0000001000037812 */ /* 0x041fe200078e3cff */
[----:B------:R1:W-:Y:S01]  /*19a70*/  STL [R1+0x1f8], RZ ;  /* 0x0001f8ff01007387 */ /* 0x0003e20000100800 */
[C---:B------:R-:W-:Y:S02]  /*19a80*/  LOP3.LUT R5, R0.reuse, 0x20, RZ, 0x3c, !PT ;  /* 0x0000002000057812 */ /* 0x040fe400078e3cff */
[C---:B------:R-:W-:Y:S01]  /*19a90*/  LOP3.LUT R4, R0.reuse, 0x30, RZ, 0x3c, !PT ;  /* 0x0000003000047812 */ /* 0x040fe200078e3cff */
[----:B------:R1:W-:Y:S01]  /*19aa0*/  STL [R1+0x1fc], RZ ;  /* 0x0001fcff01007387 */ /* 0x0003e20000100800 */
[----:B------:R-:W-:-:S02]  /*19ab0*/  LOP3.LUT R3, R0, 0x40, RZ, 0x3c, !PT ;  /* 0x0000004000037812 */ /* 0x000fc400078e3cff */
[C---:B------:R-:W-:Y:S01]  /*19ac0*/  LOP3.LUT R5, R0.reuse, 0x50, RZ, 0x3c, !PT ;  /* 0x0000005000057812 */ /* 0x040fe200078e3cff */
[----:B------:R1:W-:Y:S01]  /*19ad0*/  STL [R1+0x1e0], RZ ;  /* 0x0001e0ff01007387 */ /* 0x0003e20000100800 */
[C---:B------:R-:W-:Y:S02]  /*19ae0*/  LOP3.LUT R4, R0.reuse, 0x60, RZ, 0x3c, !PT ;  /* 0x0000006000047812 */ /* 0x040fe400078e3cff */
[----:B------:R-:W-:Y:S01]  /*19af0*/  LOP3.LUT R3, R0, 0x70, RZ, 0x3c, !PT ;  /* 0x0000007000037812 */ /* 0x000fe200078e3cff */
[----:B------:R1:W-:Y:S04]  /*19b00*/  STL [R1+0x1e4], RZ ;  /* 0x0001e4ff01007387 */ /* 0x0003e80000100800 */
        /* <DEDUP_REMOVED lines=9> */
[----:B------:R1:W-:Y:S02]  /*19ba0*/  STL [R1+0x1bc], RZ ;  /* 0x0001bcff01007387 */ /* 0x0003e40000100800 */
.L_x_2:
[----:B-----5:R-:W2:Y:S04]  /*19bb0*/  LDL R3, [R1+0x330] ;  /* 0x0003300001037983 */ /* 0x020ea80000100800 */
[----:B------:R-:W2:Y:S04]  /*19bc0*/  LDL R2, [R1+0x33c] ;  /* 0x00033c0001027983 */ /* 0x000ea80000100800 */
[----:B------:R-:W3:Y:S04]  /*19bd0*/  LDL R9, [R1+0x32c] ;  /* 0x00032c0001097983 */ /* 0x000ee80000100800 */
[----:B------:R-:W4:Y:S01]  /*19be0*/  LDL R5, [R1+0x338] ;  /* 0x0003380001057983 */ /* 0x000f220000100800 */
[----:B------:R-:W-:Y:S01]  /*19bf0*/  UIMAD UR6, UR4, -0x40, UR7 ;  /* 0xffffffc0040678a4 */ /* 0x000fe2000f8e0207 */
[----:B------:R-:W-:Y:S01]  /*19c00*/  PRMT R22, RZ, 0x7610, R22 ;  /* 0x00007610ff167816 */ /* 0x000fe20000000016 */
[----:B------:R-:W0:Y:S01]  /*19c10*/  S2R R4, SR_TID.X ;  /* 0x0000000000047919 */ /* 0x000e220000002100 */
[----:B------:R0:W-:Y:S04]  /*19c20*/  STL [R1+0x1428], R14 ;  /* 0x0014280e01007387 */ /* 0x0001e80000100800 */
[----:B------:R-:W-:Y:S04]  /*19c30*/  STL [R1+0x1424], R21 ;  /* 0x0014241501007387 */ /* 0x000fe80000100800 */
[----:B------:R1:W-:Y:S04]  /*19c40*/  STL [R1+0x1420], R16 ;  /* 0x0014201001007387 */ /* 0x0003e80000100800 */
[----:B------:R-:W-:Y:S04]  /*19c50*/  STL [R1+0x13e8], R7 ;  /* 0x0013e80701007387 */ /* 0x000fe80000100800 */
[----:B------:R-:W-:Y:S04]  /*19c60*/  STL [R1+0x13f0], R7 ;  /* 0x0013f00701007387 */ /* 0x000fe80000100800 */
[----:B------:R-:W-:Y:S04]  /*19c70*/  STL [R1+0x13f8], R7 ;  /* 0x0013f80701007387 */ /* 0x000fe80000100800 */
[----:B------:R-:W-:Y:S04]  /*19c80*/  STL [R1+0x1400], R7 ;  /* 0x0014000701007387 */ /* 0x000fe80000100800 */
[----:B------:R-:W-:Y:S01]  /*19c90*/  STL [R1+0x1408], R7 ;  /* 0x0014080701007387 */ /* 0x000fe20000100800 */
[----:B0-----:R-:W-:-:S02]  /*19ca0*/  SHF.R.U32.HI R14, RZ, 0x4, R4 ;  /* 0x00000004ff0e7819 */ /* 0x001fc40000011604 */
[----:B------:R-:W-:Y:S01]  /*19cb0*/  PRMT R17, RZ, 0x7610, R17 ;  /* 0x00007610ff117816 */ /* 0x000fe20000000011 */
[----:B------:R-:W-:Y:S01]  /*19cc0*/  STL [R1+0x1410], R7 ;  /* 0x0014100701007387 */ /* 0x000fe20000100800 */
[----:B------:R-:W-:Y:S02]  /*19cd0*/  SGXT.U32 R14, R14, 0x2 ;  /* 0x000000020e0e781a */ /* 0x000fe40000000000 */
[----:B------:R-:W-:Y:S01]  /*19ce0*/  SHF.R.U32.HI R4, RZ, 0x4, R4 ;  /* 0x00000004ff047819 */ /* 0x000fe20000011604 */
[----:B------:R-:W-:Y:S01]  /*19cf0*/  STL [R1+0x141c], R7 ;  /* 0x00141c0701007387 */ /* 0x000fe20000100800 */
[C---:B------:R-:W-:Y:S02]  /*19d00*/  LOP3.LUT R15, R14.reuse, 0x4, RZ, 0xfc, !PT ;  /* 0x000000040e0f7812 */ /* 0x040fe400078efcff */
[----:B------:R-:W-:Y:S01]  /*19d10*/  LOP3.LUT R14, R14, 0x8, RZ, 0xfc, !PT ;  /* 0x000000080e0e7812 */ /* 0x000fe200078efcff */
[----:B------:R-:W-:Y:S01]  /*19d20*/  STL [R1+0x13e4], R11 ;  /* 0x0013e40b01007387 */ /* 0x000fe20000100800 */
[----:B------:R-:W-:-:S02]  /*19d30*/  ISETP.GE.AND P0, PT, R15, UR6, PT ;  /* 0x000000060f007c0c */ /* 0x000fc4000bf06270 */
[----:B------:R-:W-:Y:S01]  /*19d40*/  ISETP.GE.AND P1, PT, R14, UR6, PT ;  /* 0x000000060e007c0c */ /* 0x000fe2000bf26270 */
[----:B------:R-:W-:Y:S01]  /*19d50*/  STL [R1+0x13ec], R11 ;  /* 0x0013ec0b01007387 */ /* 0x000fe20000100800 */
[----:B------:R-:W-:-:S03]  /*19d60*/  SGXT.U32 R4, R4, 0x2 ;  /* 0x000000020404781a */ /* 0x000fc60000000000 */
[----:B------:R-:W-:Y:S01]  /*19d70*/  STL [R1+0x13f4], R11 ;  /* 0x0013f40b01007387 */ /* 0x000fe20000100800 */
[C---:B------:R-:W-:Y:S02]  /*19d80*/  LOP3.LUT R15, R4.reuse, 0xc, RZ, 0xfc, !PT ;  /* 0x0000000c040f7812 */ /* 0x040fe400078efcff */
[----:B------:R-:W-:Y:S01]  /*19d90*/  LOP3.LUT R4, R4, 0x10, RZ, 0xfc, !PT ;  /* 0x0000001004047812 */ /* 0x000fe200078efcff */
[----:B------:R-:W-:Y:S01]  /*19da0*/  STL [R1+0x13fc], R11 ;  /* 0x0013fc0b01007387 */ /* 0x000fe20000100800 */
[----:B------:R-:W-:-:S03]  /*19db0*/  ISETP.GE.AND P2, PT, R15, UR6, PT ;  /* 0x000000060f007c0c */ /* 0x000fc6000bf46270 */
[----:B------:R-:W-:Y:S04]  /*19dc0*/  STL [R1+0x1404], R11 ;  /* 0x0014040b01007387 */ /* 0x000fe80000100800 */
        /* <DEDUP_REMOVED lines=32> */
[----:B-1----:R-:W3:Y:S01]  /*19fd0*/  LDL R16, [R1+0x328] ;  /* 0x0003280001107983 */ /* 0x002ee20000100800 */
[----:B------:R-:W-:-:S02]  /*19fe0*/  ISETP.GE.AND P3, PT, R4, UR6, PT ;  /* 0x0000000604007c0c */ /* 0x000fc4000bf66270 */
[----:B------:R-:W0:Y:S01]  /*19ff0*/  S2R R4, SR_TID.X ;  /* 0x0000000000047919 */ /* 0x000e220000002100 */
[----:B------:R-:W-:Y:S01]  /*1a000*/  PRMT R23, RZ, 0x7610, R23 ;  /* 0x00007610ff177816 */ /* 0x000fe20000000017 */
[----:B------:R-:W3:Y:S01]  /*1a010*/  LDL R14, [R1+0x31c] ;  /* 0x00031c00010e7983 */ /* 0x000ee20000100800 */
[----:B------:R-:W-:Y:S02]  /*1a020*/  PRMT R24, RZ, 0x7610, R24 ;  /* 0x00007610ff187816 */ /* 0x000fe40000000018 */
[----:B------:R-:W-:Y:S01]  /*1a030*/  PRMT R18, RZ, 0x7610, R18 ;  /* 0x00007610ff127816 */ /* 0x000fe20000000012 */
[----:B------:R-:W3:Y:S04]  /*1a040*/  LDL R15, [R1+0x30c] ;  /* 0x00030c00010f7983 */ /* 0x000ee80000100800 */
[----:B--2---:R4:W2:Y:S01]  /*1a050*/  @!P0 LDG.E.U16 R22, desc[UR10][R2.64] ;  /* 0x0000000a02168981 */ /* 0x0048a2000c1e1500 */
[----:B0-----:R-:W-:-:S04]  /*1a060*/  SHF.R.U32.HI R4, RZ, 0x4, R4 ;  /* 0x00000004ff047819 */ /* 0x001fc80000011604 */
[----:B------:R-:W-:Y:S01]  /*1a070*/  SGXT.U32 R4, R4, 0x2 ;  /* 0x000000020404781a */ /* 0x000fe20000000000 */
[----:B----4-:R-:W-:Y:S02]  /*1a080*/  @!P1 IMAD.MOV.U32 R2, RZ, RZ, R5 ;  /* 0x000000ffff029224 */ /* 0x010fe400078e0005 */
[----:B---3--:R-:W-:-:S05]  /*1a090*/  @!P1 IMAD.MOV.U32 R3, RZ, RZ, R9 ;  /* 0x000000ffff039224 */ /* 0x008fca00078e0009 */
[----:B------:R0:W3:Y:S04]  /*1a0a0*/  @!P1 LDG.E.U16 R17, desc[UR10][R2.64] ;  /* 0x0000000a02119981 */ /* 0x0000e8000c1e1500 */
[----:B------:R-:W4:Y:S01]  /*1a0b0*/  LDL R3, [R1+0x320] ;  /* 0x0003200001037983 */ /* 0x000f220000100800 */
[----:B------:R-:W1:Y:S01]  /*1a0c0*/  S2R R5, SR_TID.X ;  /* 0x0000000000057919 */ /* 0x000e620000002100 */
[----:B------:R-:W-:-:S04]  /*1a0d0*/  LOP3.LUT R4, R4, 0x14, RZ, 0xfc, !PT ;  /* 0x0000001404047812 */ /* 0x000fc800078efcff */
[----:B------:R-:W-:Y:S02]  /*1a0e0*/  ISETP.GE.AND P0, PT, R4, UR6, PT ;  /* 0x0000000604007c0c */ /* 0x000fe4000bf06270 */
[----:B------:R-:W2:Y:S01]  /*1a0f0*/  LDL R4, [R1+0x314] ;  /* 0x0003140001047983 */ /* 0x000ea20000100800 */
[----:B-1----:R-:W-:-:S03]  /*1a100*/  SHF.R.U32.HI R9, RZ, 0x4, R5 ;  /* 0x00000004ff097819 */ /* 0x002fc60000011605 */
[----:B------:R-:W2:Y:S01]  /*1a110*/  LDL R5, [R1+0x310] ;  /* 0x0003100001057983 */ /* 0x000ea20000100800 */
[----:B0-----:R-:W-:Y:S01]  /*1a120*/  @!P2 IMAD.MOV.U32 R2, RZ, RZ, R16 ;  /* 0x000000ffff02a224 */ /* 0x001fe200078e0010 */
[----:B------:R-:W-:Y:S02]  /*1a130*/  SGXT.U32 R9, R9, 0x2 ;  /* 0x000000020909781a */ /* 0x000fe40000000000 */
[----:B------:R-:W3:Y:S04]  /*1a140*/  LDL R16, [R1+0x304] ;  /* 0x0003040001107983 */ /* 0x000ee80000100800 */
[----:B----4-:R-:W4:Y:S04]  /*1a150*/  @!P2 LDG.E.U16 R23, desc[UR10][R2.64] ;  /* 0x0000000a0217a981 */ /* 0x010f28000c1e1500 */
[----:B------:R-:W3:Y:S01]  /*1a160*/  LDL R3, [R1+0x318] ;  /* 0x0003180001037983 */ /* 0x000ee20000100800 */
[----:B------:R-:W-:-:S04]  /*1a170*/  LOP3.LUT R9, R9, 0x18, RZ, 0xfc, !PT ;  /* 0x0000001809097812 */ /* 0x000fc800078efcff */
[----:B------:R-:W-:Y:S02]  /*1a180*/  ISETP.GE.AND P1, PT, R9, UR6, PT ;  /* 0x0000000609007c0c */ /* 0x000fe4000bf26270 */
[----:B------:R-:W0:Y:S01]  /*1a190*/  S2R R9, SR_TID.X ;  /* 0x0000000000097919 */ /* 0x000e220000002100 */
[----:B--2---:R1:W2:Y:S02]  /*1a1a0*/  @!P0 LDG.E.U16 R24, desc[UR10][R4.64] ;  /* 0x0000000a04188981 */ /* 0x0042a4000c1e1500 */
[----:B-1----:R-:W1:Y:S01]  /*1a1b0*/  S2R R5, SR_TID.X ;  /* 0x0000000000057919 */ /* 0x002e620000002100 */
[--C-:B0-----:R-:W-:Y:S02]  /*1a1c0*/  SHF.R.U32.HI R2, RZ, 0x4, R9.reuse ;  /* 0x00000004ff027819 */ /* 0x101fe40000011609 */
[----:B------:R-:W-:Y:S02]  /*1a1d0*/  SHF.R.U32.HI R9, RZ, 0x4, R9 ;  /* 0x00000004ff097819 */ /* 0x000fe40000011609 */
[----:B------:R-:W-:-:S02]  /*1a1e0*/  SGXT.U32 R2, R2, 0x2 ;  /* 0x000000020202781a */ /* 0x000fc40000000000 */
[----:B------:R-:W-:Y:S02]  /*1a1f0*/  SGXT.U32 R9, R9, 0x2 ;  /* 0x000000020909781a */ /* 0x000fe40000000000 */
[----:B------:R-:W-:-:S04]  /*1a200*/  LOP3.LUT R2, R2, 0x1c, RZ, 0xfc, !PT ;  /* 0x0000001c02027812 */ /* 0x000fc800078efcff */
[----:B------:R-:W-:Y:S01]  /*1a210*/  ISETP.GE.AND P2, PT, R2, UR6, PT ;  /* 0x0000000602007c0c */ /* 0x000fe2000bf46270 */
[----:B------:R-:W-:Y:S01]  /*1a220*/  @!P3 IMAD.MOV.U32 R2, RZ, RZ, R14 ;  /* 0x000000ffff02b224 */ /* 0x000fe200078e000e */
[----:B------:R-:W-:Y:S02]  /*1a230*/  LOP3.LUT R14, R9, 0x20, RZ, 0xfc, !PT ;  /* 0x00000020090e7812 */ /* 0x000fe400078efcff */
[----:B-1----:R-:W-:-:S04]  /*1a240*/  SHF.R.U32.HI R5, RZ, 0x4, R5 ;  /* 0x00000004ff057819 */ /* 0x002fc80000011605 */
[----:B------:R-:W-:-:S04]  /*1a250*/  SGXT.U32 R5, R5, 0x2 ;  /* 0x000000020505781a */ /* 0x000fc80000000000 */
[----:B------:R-:W-:Y:S01]  /*1a260*/  LOP3.LUT R4, R5, 0x24, RZ, 0xfc, !PT ;  /* 0x0000002405047812 */ /* 0x000fe200078efcff */
[----:B----4-:R-:W-:Y:S04]  /*1a270*/  STL [R1+0x136c], R23 ;  /* 0x00136c1701007387 */ /* 0x010fe80000100800 */
[----:B------:R-:W4:Y:S04]  /*1a280*/  LDL R9, [R1+0x2fc] ;  /* 0x0002fc0001097983 */ /* 0x000f280000100800 */
[----:B---3--:R0:W3:Y:S01]  /*1a290*/  @!P3 LDG.E.U16 R18, desc[UR10][R2.64] ;  /* 0x0000000a0212b981 */ /* 0x0080e2000c1e1500 */
[----:B------:R-:W-:-:S03]  /*1a2a0*/  ISETP.GE.AND P3, PT, R14, UR6, PT ;  /* 0x000000060e007c0c */ /* 0x000fc6000bf66270 */
[----:B------:R-:W3:Y:S04]  /*1a2b0*/  LDL.LU R14, [R1+0x1428] ;  /* 0x00142800010e7983 */ /* 0x000ee80000300800 */
[----:B------:R-:W4:Y:S01]  /*1a2c0*/  LDL R5, [R1+0x308] ;  /* 0x0003080001057983 */ /* 0x000f220000100800 */
[----:B------:R-:W-:Y:S01]  /*1a2d0*/  ISETP.GE.AND P0, PT, R4, UR6, PT ;  /* 0x0000000604007c0c */ /* 0x000fe2000bf06270 */
[----:B------:R-:W-:Y:S01]  /*1a2e0*/  @!P1 IMAD.MOV.U32 R4, RZ, RZ, R15 ;  /* 0x000000ffff049224 */ /* 0x000fe200078e000f */
[----:B0-----:R-:W-:Y:S01]  /*1a2f0*/  PRMT R3, RZ, 0x7610, R3 ;  /* 0x00007610ff037816 */ /* 0x001fe20000000003 */
[----:B--2---:R-:W-:Y:S01]  /*1a300*/  STL [R1+0x1368], R24 ;  /* 0x0013681801007387 */ /* 0x004fe20000100800 */
[----:B------:R-:W-:Y:S02]  /*1a310*/  PRMT R25, RZ, 0x7610, R25 ;  /* 0x00007610ff197816 */ /* 0x000fe40000000019 */
[----:B------:R-:W-:Y:S01]  /*1a320*/  PRMT R2, RZ, 0x7610, R2 ;  /* 0x00007610ff027816 */ /* 0x000fe20000000002 */
[----:B------:R-:W2:Y:S04]  /*1a330*/  LDL R15, [R1+0x2ec] ;  /* 0x0002ec00010f7983 */ /* 0x000ea80000100800 */
[----:B----4-:R0:W4:Y:S02]  /*1a340*/  @!P1 LDG.E.U16 R3, desc[UR10][R4.64] ;  /* 0x0000000a04039981 */ /* 0x010124000c1e1500 */
[----:B0-----:R-:W0:Y:S02]  /*1a350*/  S2R R5, SR_TID.X ;  /* 0x0000000000057919 */ /* 0x001e240000002100 */
[----:B0-----:R-:W-:-:S04]  /*1a360*/  SHF.R.U32.HI R5, RZ, 0x4, R5 ;  /* 0x00000004ff057819 */ /* 0x001fc80000011605 */
[----:B------:R-:W-:-:S04]  /*1a370*/  SGXT.U32 R5, R5, 0x2 ;  /* 0x000000020505781a */ /* 0x000fc80000000000 */
[----:B------:R-:W-:Y:S02]  /*1a380*/  LOP3.LUT R4, R5, 0x28, RZ, 0xfc, !PT ;  /* 0x0000002805047812 */ /* 0x000fe400078efcff */
[----:B------:R-:W3:Y:S02]  /*1a390*/  LDL R5, [R1+0x300] ;  /* 0x0003000001057983 */ /* 0x000ee40000100800 */
[----:B------:R-:W-:Y:S01]  /*1a3a0*/  ISETP.GE.AND P1, PT, R4, UR6, PT ;  /* 0x0000000604007c0c */ /* 0x000fe2000bf26270 */
[----:B------:R-:W-:Y:S01]  /*1a3b0*/  @!P2 IMAD.MOV.U32 R4, RZ, RZ, R16 ;  /* 0x000000ffff04a224 */ /* 0x000fe200078e0010 */
[----:B------:R-:W-:Y:S01]  /*1a3c0*/  PRMT R21, RZ, 0x7610, R21 ;  /* 0x00007610ff157816 */ /* 0x000fe20000000015 */
[----:B------:R-:W4:Y:S04]  /*1a3d0*/  LDL R16, [R1+0x2e4] ;  /* 0x0002e40001107983 */ /* 0x000f280000100800 */
[----:B---3--:R0:W3:Y:S02]  /*1a3e0*/  @!P2 LDG.E.U16 R25, desc[UR10][R4.64] ;  /* 0x0000000a0419a981 */ /* 0x0080e4000c1e1500 */
[----:B0-----:R-:W0:Y:S02]  /*1a3f0*/  S2R R5, SR_TID.X ;  /* 0x0000000000057919 */ /* 0x001e240000002100 */
[----:B0-----:R-:W-:-:S04]  /*1a400*/  SHF.R.U32.HI R5, RZ, 0x4, R5 ;  /* 0x00000004ff057819 */ /* 0x001fc80000011605 */
[----:B------:R-:W-:-:S04]  /*1a410*/  SGXT.U32 R5, R5, 0x2 ;  /* 0x000000020505781a */ /* 0x000fc80000000000 */
[----:B------:R-:W-:Y:S02]  /*1a420*/  LOP3.LUT R4, R5, 0x2c, RZ, 0xfc, !PT ;  /* 0x0000002c05047812 */ /* 0x000fe400078efcff */
[----:B------:R-:W2:Y:S02]  /*1a430*/  LDL R5, [R1+0x2f8] ;  /* 0x0002f80001057983 */ /* 0x000ea40000100800 */
[----:B------:R-:W-:Y:S01]  /*1a440*/  ISETP.GE.AND P2, PT, R4, UR6, PT ;  /* 0x0000000604007c0c */ /* 0x000fe2000bf46270 */
[----:B------:R-:W-:-:S05]  /*1a450*/  @!P3 IMAD.MOV.U32 R4, RZ, RZ, R9 ;  /* 0x000000ffff04b224 */ /* 0x000fca00078e0009 */
[----:B--2---:R0:W2:Y:S04]  /*1a460*/  @!P3 LDG.E.U16 R2, desc[UR10][R4.64] ;  /* 0x0000000a0402b981 */ /* 0x0040a8000c1e1500 */
[----:B------:R-:W0:Y:S04]  /*1a470*/  LDL R4, [R1+0x2f0] ;  /* 0x0002f00001047983 */ /* 0x000e280000100800 */
[----:B------:R-:W0:Y:S02]  /*1a480*/  LDL R5, [R1+0x2f4] ;  /* 0x0002f40001057983 */ /* 0x000e240000100800 */
[----:B0-----:R-:W-:-:S04]  /*1a490*/  @!P0 LOP3.LUT R5, R5, R4, RZ, 0x3c, !PT ;  /* 0x0000000405058212 */ /* 0x001fc800078e3cff */
[----:B------:R-:W-:-:S04]  /*1a4a0*/  @!P0 LOP3.LUT R4, R5, R4, RZ, 0x3c, !PT ;  /* 0x0000000405048212 */ /* 0x000fc800078e3cff */
[----:B------:R-:W-:-:S05]  /*1a4b0*/  @!P0 LOP3.LUT R5, R5, R4, RZ, 0x3c, !PT ;  /* 0x0000000405058212 */ /* 0x000fca00078e3cff */
[----:B------:R-:W4:Y:S01]  /*1a4c0*/  @!P0 LDG.E.U16 R21, desc[UR10][R4.64] ;  /* 0x0000000a04158981 */ /* 0x000f22000c1e1500 */
[----:B------:R-:W0:Y:S03]  /*1a4d0*/  S2R R9, SR_TID.X ;  /* 0x0000000000097919 */ /* 0x000e260000002100 */
[----:B----4-:R1:W-:Y:S04]  /*1a4e0*/  STL [R1+0x68], R21 ;  /* 0x0000681501007387 */ /* 0x0103e80000100800 */
[----:B-1----:R-:W4:Y:S04]  /*1a4f0*/  LDL.LU R21, [R1+0x1424] ;  /* 0x0014240001157983 */ /* 0x002f280000300800 */
[----:B------:R-:W3:Y:S01]  /*1a500*/  LDL R5, [R1+0x2e8] ;  /* 0x0002e80001057983 */ /* 0x000ee20000100800 */
[----:B0-----:R-:W-:-:S04]  /*1a510*/  SHF.R.U32.HI R9, RZ, 0x4, R9 ;  /* 0x00000004ff097819 */ /* 0x001fc80000011609 */
[----:B------:R-:W-:-:S04]  /*1a520*/  SGXT.U32 R9, R9, 0x2 ;  /* 0x000000020909781a */ /* 0x000fc80000000000 */
[----:B------:R-:W-:Y:S02]  /*1a530*/  LOP3.LUT R4, R9, 0x30, RZ, 0xfc, !PT ;  /* 0x0000003009047812 */ /* 0x000fe400078efcff */
[----:B------:R-:W-:Y:S02]  /*1a540*/  PRMT R19, RZ, 0x7610, R19 ;  /* 0x00007610ff137816 */ /* 0x000fe40000000013 */
[----:B------:R-:W-:Y:S01]  /*1a550*/  ISETP.GE.AND P3, PT, R4, UR6, PT ;  /* 0x0000000604007c0c */ /* 0x000fe2000bf66270 */
[----:B------:R-:W-:Y:S01]  /*1a560*/  @!P1 IMAD.MOV.U32 R4, RZ, RZ, R15 ;  /* 0x000000ffff049224 */ /* 0x000fe200078e000f */
[----:B------:R-:W0:Y:S01]  /*1a570*/  S2R R9, SR_TID.X ;  /* 0x0000000000097919 */ /* 0x000e220000002100 */
[----:B------:R-:W-:Y:S01]  /*1a580*/  PRMT R13, RZ, 0x7610, R13 ;  /* 0x00007610ff0d7816 */ /* 0x000fe2000000000d */
[----:B------:R-:W2:Y:S04]  /*1a590*/  LDL R15, [R1+0x2d4] ;  /* 0x0002d400010f7983 */ /* 0x000ea80000100800 */
[----:B---3--:R1:W3:Y:S04]  /*1a5a0*/  @!P1 LDG.E.U16 R19, desc[UR10][R4.64] ;  /* 0x0000000a04139981 */ /* 0x0082e8000c1e1500 */
[----:B------:R-:W4:Y:S01]  /*1a5b0*/  LDL R5, [R1+0x2e0] ;  /* 0x0002e00001057983 */ /* 0x000f220000100800 */
[----:B0-----:R-:W-:-:S04]  /*1a5c0*/  SHF.R.U32.HI R9, RZ, 0x4, R9 ;  /* 0x00000004ff097819 */ /* 0x001fc80000011609 */
[----:B------:R-:W-:-:S04]  /*1a5d0*/  SGXT.U32 R9, R9, 0x2 ;  /* 0x000000020909781a */ /* 0x000fc80000000000 */
[----:B-1----:R-:W-:-:S04]  /*1a5e0*/  LOP3.LUT R4, R9, 0x34, RZ, 0xfc, !PT ;  /* 0x0000003409047812 */ /* 0x002fc800078efcff */
[----:B------:R-:W-:Y:S01]  /*1a5f0*/  ISETP.GE.AND P1, PT, R4, UR6, PT ;  /* 0x0000000604007c0c */ /* 0x000fe2000bf26270 */
[----:B------:R-:W-:Y:S01]  /*1a600*/  @!P2 IMAD.MOV.U32 R4, RZ, RZ, R16 ;  /* 0x000000ffff04a224 */ /* 0x000fe200078e0010 */
[----:B------:R-:W0:Y:S04]  /*1a610*/  S2R R9, SR_TID.X ;  /* 0x0000000000097919 */ /* 0x000e280000002100 */
[----:B----4-:R0:W4:Y:S02]  /*1a620*/  @!P2 LDG.E.U16 R13, desc[UR10][R4.64] ;  /* 0x0000000a040da981 */ /* 0x010124000c1e1500 */
[----:B0-----:R-:W-:Y:S02]  /*1a630*/  SHF.R.U32.HI R4, RZ, 0x4, R9 ;  /* 0x00000004ff047819 */ /* 0x001fe40000011609 */
[----:B------:R-:W2:Y:S03]  /*1a640*/  LDL R5, [R1+0x2dc] ;  /* 0x0002dc0001057983 */ /* 0x000ea60000100800 */
[----:B------:R-:W-:-:S05]  /*1a650*/  VIADD R4, R4, 0x3c ;  /* 0x0000003c04047836 */ /* 0x000fca0000000000 */
[----:B------:R-:W-:Y:S02]  /*1a660*/  ISETP.GE.AND P4, PT, R4, UR6, PT ;  /* 0x0000000604007c0c */ /* 0x000fe4000bf86270 */
[----:B------:R-:W0:Y:S01]  /*1a670*/  S2R R4, SR_TID.X ;  /* 0x0000000000047919 */ /* 0x000e220000002100 */
[----:B------:R-:W-:-:S04]  /*1a680*/  SHF.R.U32.HI R16, RZ, 0x4, R9 ;  /* 0x00000004ff107819 */ /* 0x000fc80000011609 */
[----:B------:R-:W-:-:S04]  /*1a690*/  SGXT.U32 R16, R16, 0x2 ;  /* 0x000000021010781a */ /* 0x000fc80000000000 */
[----:B------:R-:W-:-:S04]  /*1a6a0*/  LOP3.LUT R16, R16, 0x38, RZ, 0xfc, !PT ;  /* 0x0000003810107812 */ /* 0x000fc800078efcff */
[----:B------:R-:W-:Y:S02]  /*1a6b0*/  ISETP.GE.AND P2, PT, R16, UR6, PT ;  /* 0x0000000610007c0c */ /* 0x000fe4000bf46270 */
[----:B0-----:R-:W-:-:S04]  /*1a6c0*/  SHF.R.U32.HI R4, RZ, 0x4, R4 ;  /* 0x00000004ff047819 */ /* 0x001fc80000011604 */
[----:B------:R-:W-:-:S04]  /*1a6d0*/  SGXT.U32 R4, R4, 0x2 ;  /* 0x000000020404781a */ /* 0x000fc80000000000 */
[----:B------:R-:W-:Y:S01]  /*1a6e0*/  ISETP.GE.AND P0, PT, R4, UR6, PT ;  /* 0x0000000604007c0c */ /* 0x000fe2000bf06270 */
[----:B----4-:R0:W-:Y:S04]  /*1a6f0*/  STL [R1+0x78], R13 ;  /* 0x0000780d01007387 */ /* 0x0101e80000100800 */
[----:B------:R-:W4:Y:S04]  /*1a700*/  LDL R9, [R1+0x2cc] ;  /* 0x0002cc0001097983 */ /* 0x000f280000100800 */
[----:B0-----:R-:W3:Y:S04]  /*1a710*/  LDL R13, [R1+0x2c8] ;  /* 0x0002c800010d7983 */ /* 0x001ee80000100800 */
[----:B------:R-:W3:Y:S04]  /*1a720*/  LDL.LU R16, [R1+0x1420] ;  /* 0x0014200001107983 */ /* 0x000ee80000300800 */
[----:B------:R-:W2:Y:S01]  /*1a730*/  LDL R4, [R1+0x2d8] ;  /* 0x0002d80001047983 */ /* 0x000ea20000100800 */
[----:B------:R-:W-:-:S02]  /*1a740*/  PRMT R20, RZ, 0x7610, R20 ;  /* 0x00007610ff147816 */ /* 0x000fc40000000014 */
[----:B--2---:R-:W-:-:S04]  /*1a750*/  @!P3 LOP3.LUT R5, R5, R4, RZ, 0x3c, !PT ;  /* 0x000000040505b212 */ /* 0x004fc800078e3cff */
[----:B------:R-:W-:-:S04]  /*1a760*/  @!P3 LOP3.LUT R4, R5, R4, RZ, 0x3c, !PT ;  /* 0x000000040504b212 */ /* 0x000fc800078e3cff */
[----:B------:R-:W-:-:S05]  /*1a770*/  @!P3 LOP3.LUT R5, R5, R4, RZ, 0x3c, !PT ;  /* 0x000000040505b212 */ /* 0x000fca00078e3cff */
[----:B------:R0:W2:Y:S02]  /*1a780*/  @!P3 LDG.E.U16 R20, desc[UR10][R4.64] ;  /* 0x0000000a0414b981 */ /* 0x0000a4000c1e1500 */
[----:B0-----:R-:W0:Y:S02]  /*1a790*/  S2R R5, SR_TID.X ;  /* 0x0000000000057919 */ /* 0x001e240000002100 */
[----:B0-----:R-:W-:Y:S02]  /*1a7a0*/  LOP3.LUT R4, R5, 0x3f, RZ, 0xc0, !PT ;  /* 0x0000003f05047812 */ /* 0x001fe400078ec0ff */
[----:B------:R-:W4:Y:S01]  /*1a7b0*/  LDL R5, [R1+0x2d0] ;  /* 0x0002d00001057983 */ /* 0x000f220000100800 */
[----:B------:R-:W-:Y:S02]  /*1a7c0*/  PRMT R14, RZ, 0x7610, R14 ;  /* 0x00007610ff0e7816 */ /* 0x000fe4000000000e */
[----:B------:R-:W-:Y:S01]  /*1a7d0*/  ISETP.GE.AND P3, PT, R4, UR6, PT ;  /* 0x0000000604007c0c */ /* 0x000fe2000bf66270 */
[----:B------:R-:W-:Y:S01]  /*1a7e0*/  @!P1 IMAD.MOV.U32 R4, RZ, RZ, R15 ;  /* 0x000000ffff049224 */ /* 0x000fe200078e000f */
[----:B------:R-:W-:Y:S01]  /*1a7f0*/  PRMT R21, RZ, 0x7610, R21 ;  /* 0x00007610ff157816 */ /* 0x000fe20000000015 */
[----:B------:R-:W2:Y:S04]  /*1a800*/  LDL R15, [R1+0xab0] ;  /* 0x000ab000010f7983 */ /* 0x000ea80000100800 */
[----:B----4-:R0:W4:Y:S02]  /*1a810*/  @!P1 LDG.E.U16 R14, desc[UR10][R4.64] ;  /* 0x0000000a040e9981 */ /* 0x010124000c1e1500 */
[----:B0-----:R-:W-:-:S02]  /*1a820*/  @!P2 IMAD.MOV.U32 R4, RZ, RZ, R9 ;  /* 0x000000ffff04a224 */ /* 0x001fc400078e0009 */
[----:B---3--:R-:W-:-:S05]  /*1a830*/  @!P2 IMAD.MOV.U32 R5, RZ, RZ, R13 ;  /* 0x000000ffff05a224 */ /* 0x008fca00078e000d */
[----:B------:R0:W3:Y:S04]  /*1a840*/  @!P2 LDG.E.U16 R21, desc[UR10][R4.64] ;  /* 0x0000000a0415a981 */ /* 0x0000e8000c1e1500 */
[----:B----4-:R1:W-:Y:S04]  /*1a850*/  STL [R1+0x74], R14 ;  /* 0x0000740e01007387 */ /* 0x0103e80000100800 */
[----:B------:R-:W0:Y:S04]  /*1a860*/  LDL R4, [R1+0x2c0] ;  /* 0x0002c00001047983 */ /* 0x000e280000100800 */
[----:B------:R-:W0:Y:S01]  /*1a870*/  LDL R5, [R1+0x2c4] ;  /* 0x0002c40001057983 */ /* 0x000e220000100800 */
[----:B------:R-:W-:-:S03]  /*1a880*/  PRMT R7, RZ, 0x7610, R7 ;  /* 0x00007610ff077816 */ /* 0x000fc60000000007 */
[----:B-1----:R-:W4:Y:S04]  /*1a890*/  LDL R14, [R1+0xab4] ;  /* 0x000ab400010e7983 */ /* 0x002f280000100800 */
[----:B------:R-:W3:Y:S04]  /*1a8a0*/  LDL R13, [R1+0xa70] ;  /* 0x000a7000010d7983 */ /* 0x000ee80000100800 */
[----:B------:R-:W3:Y:S01]  /*1a8b0*/  LDL R9, [R1+0xa74] ;  /* 0x000a740001097983 */ /* 0x000ee20000100800 */
[----:B0-----:R-:W-:-:S04]  /*1a8c0*/  @!P4 LOP3.LUT R5, R5, R4, RZ, 0x3c, !PT ;  /* 0x000000040505c212 */ /* 0x001fc800078e3cff */
[----:B------:R-:W-:-:S04]  /*1a8d0*/  @!P4 LOP3.LUT R4, R5, R4, RZ, 0x3c, !PT ;  /* 0x000000040504c212 */ /* 0x000fc800078e3cff */
[----:B------:R-:W-:-:S05]  /*1a8e0*/  @!P4 LOP3.LUT R5, R5, R4, RZ, 0x3c, !PT ;  /* 0x000000040505c212 */ /* 0x000fca00078e3cff */
[----:B------:R-:W2:Y:S04]  /*1a8f0*/  @!P4 LDG.E.U16 R7, desc[UR10][R4.64] ;  /* 0x0000000a0407c981 */ /* 0x000ea8000c1e1500 */
[----:B--2---:R0:W-:Y:S04]  /*1a900*/  STL [R1+0x70], R7 ;  /* 0x0000700701007387 */ /* 0x0041e80000100800 */
[----:B0-----:R-:W2:Y:S04]  /*1a910*/  LDL.LU R7, [R1+0x141c] ;  /* 0x00141c0001077983 */ /* 0x001ea80000300800 */
[----:B------:R-:W4:Y:S04]  /*1a920*/  LDL R4, [R1+0x324] ;  /* 0x0003240001047983 */ /* 0x000f280000100800 */
[----:B------:R-:W4:Y:S01]  /*1a930*/  LDL R5, [R1+0x334] ;  /* 0x0003340001057983 */ /* 0x000f220000100800 */
[----:B------:R-:W-:-:S02]  /*1a940*/  PRMT R16, RZ, 0x7610, R16 ;  /* 0x00007610ff107816 */ /* 0x000fc40000000010 */
[----:B----4-:R-:W-:-:S04]  /*1a950*/  @!P0 LOP3.LUT R5, R5, R4, RZ, 0x3c, !PT ;  /* 0x0000000405058212 */ /* 0x010fc800078e3cff */
[----:B------:R-:W-:-:S04]  /*1a960*/  @!P0 LOP3.LUT R4, R5, R4, RZ, 0x3c, !PT ;  /* 0x0000000405048212 */ /* 0x000fc800078e3cff */
[----:B------:R-:W-:-:S05]  /*1a970*/  @!P0 LOP3.LUT R5, R5, R4, RZ, 0x3c, !PT ;  /* 0x0000000405058212 */ /* 0x000fca00078e3cff */
[----:B------:R0:W4:Y:S04]  /*1a980*/  @!P0 LDG.E.U16 R16, desc[UR10][R4.64] ;  /* 0x0000000a04108981 */ /* 0x000128000c1e1500 */
[----:B------:R-:W0:Y:S04]  /*1a990*/  LDL R4, [R1+0xad0] ;  /* 0x000ad00001047983 */ /* 0x000e280000100800 */
[----:B------:R-:W0:Y:S01]  /*1a9a0*/  LDL R5, [R1+0xad4] ;  /* 0x000ad40001057983 */ /* 0x000e220000100800 */
[----:B------:R-:W-:Y:S02]  /*1a9b0*/  PRMT R8, RZ, 0x7610, R8 ;  /* 0x00007610ff087816 */ /* 0x000fe40000000008 */
[----:B------:R-:W-:-:S02]  /*1a9c0*/  PRMT R11, RZ, 0x7610, R11 ;  /* 0x00007610ff0b7816 */ /* 0x000fc4000000000b */
[----:B--2---:R-:W-:Y:S01]  /*1a9d0*/  PRMT R7, RZ, 0x7610, R7 ;  /* 0x00007610ff077816 */ /* 0x004fe20000000007 */
[----:B------:R-:W-:Y:S01]  /*1a9e0*/  BAR.SYNC.DEFER_BLOCKING 0x0 ;  /* 0x0000000000007b1d */ /* 0x000fe20000010000 */
[----:B0-----:R-:W-:-:S04]  /*1a9f0*/  @!P3 LOP3.LUT R5, R5, R4, RZ, 0x3c, !PT ;  /* 0x000000040505b212 */ /* 0x001fc800078e3cff */
[----:B------:R-:W-:-:S04]  /*1aa00*/  @!P3 LOP3.LUT R4, R5, R4, RZ, 0x3c, !PT ;  /* 0x000000040504b212 */ /* 0x000fc800078e3cff */
[----:B------:R-:W-:-:S05]  /*1aa10*/  @!P3 LOP3.LUT R5, R5, R4, RZ, 0x3c, !PT ;  /* 0x000000040505b212 */ /* 0x000fca00078e3cff */
[----:B------:R0:W2:Y:S02]  /*1aa20*/  @!P3 LDG.E.U16 R8, desc[UR10][R4.64] ;  /* 0x0000000a0408b981 */ /* 0x0000a4000c1e1500 */
[----:B0-----:R-:W-:Y:S02]  /*1aa30*/  @!P3 IMAD.MOV.U32 R4, RZ, RZ, R14 ;  /* 0x000000ffff04b224 */ /* 0x001fe400078e000e */
[----:B------:R-:W-:-:S05]  /*1aa40*/  @!P3 IMAD.MOV.U32 R5, RZ, RZ, R15 ;  /* 0x000000ffff05b224 */ /* 0x000fca00078e000f */
[----:B------:R3:W4:Y:S02]  /*1aa50*/  @!P3 LDG.E.U16 R11, desc[UR10][R4.64] ;  /* 0x0000000a040bb981 */ /* 0x000724000c1e1500 */
[----:B---3--:R-:W-:Y:S02]  /*1aa60*/  @!P3 IMAD.MOV.U32 R4, RZ, RZ, R9 ;  /* 0x000000ffff04b224 */ /* 0x008fe400078e0009 */
[----:B------:R-:W-:-:S05]  /*1aa70*/  @!P3 IMAD.MOV.U32 R5, RZ, RZ, R13 ;  /* 0x000000ffff05b224 */ /* 0x000fca00078e000d */
[----:B------:R-:W3:Y:S04]  /*1aa80*/  @!P3 LDG.E.U16 R7, desc[UR10][R4.64] ;  /* 0x0000000a0407b981 */ /* 0x000ee8000c1e1500 */
[----:B--2---:R0:W-:Y:S04]  /*1aa90*/  STL [R1+0x1c], R8 ;  /* 0x00001c0801007387 */ /* 0x0041e80000100800 */
[----:B0-----:R-:W2:Y:S04]  /*1aaa0*/  LDL.LU R8, [R1+0x1418] ;  /* 0x0014180001087983 */ /* 0x001ea80000300800 */
[----:B------:R-:W2:Y:S04]  /*1aab0*/  LDL R15, [R1+0x970] ;  /* 0x00097000010f7983 */ /* 0x000ea80000100800 */
[----:B------:R-:W2:Y:S04]  /*1aac0*/  LDL R14, [R1+0x974] ;  /* 0x00097400010e7983 */ /* 0x000ea80000100800 */
[----:B----4-:R0:W-:Y:S04]  /*1aad0*/  STL [R1+0x64], R11 ;  /* 0x0000640b01007387 */ /* 0x0101e80000100800 */
[----:B0-----:R-:W4:Y:S04]  /*1aae0*/  LDL.LU R11, [R1+0x1414] ;  /* 0x00141400010b7983 */ /* 0x001f280000300800 */
[----:B------:R-:W2:Y:S04]  /*1aaf0*/  LDL R13, [R1+0x930] ;  /* 0x00093000010d7983 */ /* 0x000ea80000100800 */
[----:B------:R-:W2:Y:S04]  /*1ab00*/  LDL R9, [R1+0x934] ;  /* 0x0009340001097983 */ /* 0x000ea80000100800 */
[----:B---3--:R0:W-:Y:S04]  /*1ab10*/  STL [R1+0x6c], R7 ;  /* 0x00006c0701007387 */ /* 0x0081e80000100800 */
[----:B0-----:R-:W3:Y:S04]  /*1ab20*/  LDL.LU R7, [R1+0x1410] ;  /* 0x0014100001077983 */ /* 0x001ee80000300800 */
[----:B------:R-:W2:Y:S04]  /*1ab30*/  LDL R4, [R1+0xa30] ;  /* 0x000a300001047983 */ /* 0x000ea80000100800 */
[----:B------:R-:W2:Y:S01]  /*1ab40*/  LDL R5, [R1+0xa34] ;  /* 0x000a340001057983 */ /* 0x000ea20000100800 */
[----:B----4-:R-:W-:-:S02]  /*1ab50*/  PRMT R11, RZ, 0x7610, R11 ;  /* 0x00007610ff0b7816 */ /* 0x010fc4000000000b */
[----:B--2---:R-:W-:-:S04]  /*1ab60*/  @!P3 LOP3.LUT R5, R5, R4, RZ, 0x3c, !PT ;  /* 0x000000040505b212 */ /* 0x004fc800078e3cff */
[----:B------:R-:W-:-:S04]  /*1ab70*/  @!P3 LOP3.LUT R4, R5, R4, RZ, 0x3c, !PT ;  /* 0x000000040504b212 */ /* 0x000fc800078e3cff */
[----:B------:R-:W-:-:S05]  /*1ab80*/  @!P3 LOP3.LUT R5, R5, R4, RZ, 0x3c, !PT ;  /* 0x000000040505b212 */ /* 0x000fca00078e3cff */
[----:B------:R-:W2:Y:S04]  /*1ab90*/  @!P3 LDG.E.U16 R11, desc[UR10][R4.64] ;  /* 0x0000000a040bb981 */ /* 0x000ea8000c1e1500 */
[----:B--2---:R0:W-:Y:S04]  /*1aba0*/  STL [R1+0x60], R11 ;  /* 0x0000600b01007387 */ /* 0x0041e80000100800 */
[----:B0-----:R-:W2:Y:S04]  /*1abb0*/  LDL.LU R11, [R1+0x140c] ;  /* 0x00140c00010b7983 */ /* 0x001ea80000300800 */
[----:B------:R-:W4:Y:S04]  /*1abc0*/  LDL R4, [R1+0x9f0] ;  /* 0x0009f00001047983 */ /* 0x000f280000100800 */
[----:B------:R-:W4:Y:S01]  /*1abd0*/  LDL R5, [R1+0x9f4] ;  /* 0x0009f40001057983 */ /* 0x000f220000100800 */
[----:B---3--:R-:W-:-:S02]  /*1abe0*/  PRMT R7, RZ, 0x7610, R7 ;  /* 0x00007610ff077816 */ /* 0x008fc40000000007 */
[----:B----4-:R-:W-:-:S04]  /*1abf0*/  @!P3 LOP3.LUT R5, R5, R4, RZ, 0x3c, !PT ;  /* 0x000000040505b212 */ /* 0x010fc800078e3cff */
[----:B------:R-:W-:-:S04]  /*1ac00*/  @!P3 LOP3.LUT R4, R5, R4, RZ, 0x3c, !PT ;  /* 0x000000040504b212 */ /* 0x000fc800078e3cff */
[----:B------:R-:W-:-:S05]  /*1ac10*/  @!P3 LOP3.LUT R5, R5, R4, RZ, 0x3c, !PT ;  /* 0x000000040505b212 */ /* 0x000fca00078e3cff */
[----:B------:R-:W3:Y:S04]  /*1ac20*/  @!P3 LDG.E.U16 R7, desc[UR10][R4.64] ;  /* 0x0000000a0407b981 */ /* 0x000ee8000c1e1500 */
[----:B---3--:R0:W-:Y:S04]  /*1ac30*/  STL [R1+0x5c], R7 ;  /* 0x00005c0701007387 */ /* 0x0081e80000100800 */
[----:B0-----:R-:W3:Y:S04]  /*1ac40*/  LDL.LU R7, [R1+0x1408] ;  /* 0x0014080001077983 */ /* 0x001ee80000300800 */
[----:B------:R-:W4:Y:S04]  /*1ac50*/  LDL R4, [R1+0x9b0] ;  /* 0x0009b00001047983 */ /* 0x000f280000100800 */
[----:B------:R-:W4:Y:S01]  /*1ac60*/  LDL R5, [R1+0x9b4] ;  /* 0x0009b40001057983 */ /* 0x000f220000100800 */
[----:B--2---:R-:W-:-:S02]  /*1ac70*/  PRMT R11, RZ, 0x7610, R11 ;  /* 0x00007610ff0b7816 */ /* 0x004fc4000000000b */
[----:B----4-:R-:W-:-:S04]  /*1ac80*/  @!P3 LOP3.LUT R5, R5, R4, RZ, 0x3c, !PT ;  /* 0x000000040505b212 */ /* 0x010fc800078e3cff */
[----:B------:R-:W-:-:S04]  /*1ac90*/  @!P3 LOP3.LUT R4, R5, R4, RZ, 0x3c, !PT ;  /* 0x000000040504b212 */ /* 0x000fc800078e3cff */
[----:B------:R-:W-:-:S05]  /*1aca0*/  @!P3 LOP3.LUT R5, R5, R4, RZ, 0x3c, !PT ;  /* 0x000000040505b212 */ /* 0x000fca00078e3cff */
[----:B------:R-:W2:Y:S01]  /*1acb0*/  @!P3 LDG.E.U16 R11, desc[UR10][R4.64] ;  /* 0x0000000a040bb981 */ /* 0x000ea2000c1e1500 */
[----:B---3--:R-:W-:-:S03]  /*1acc0*/  PRMT R7, RZ, 0x7610, R7 ;  /* 0x00007610ff077816 */ /* 0x008fc60000000007 */
[----:B--2---:R0:W-:Y:S04]  /*1acd0*/  STL [R1+0x58], R11 ;  /* 0x0000580b01007387 */ /* 0x0041e80000100800 */
[----:B0-----:R-:W2:Y:S01]  /*1ace0*/  LDL.LU R11, [R1+0x1404] ;  /* 0x00140400010b7983 */ /* 0x001ea20000300800 */
[----:B------:R-:W-:Y:S02]  /*1acf0*/  @!P3 IMAD.MOV.U32 R4, RZ, RZ, R14 ;  /* 0x000000ffff04b224 */ /* 0x000fe400078e000e */
[----:B------:R-:W-:Y:S01]  /*1ad00*/  @!P3 IMAD.MOV.U32 R5, RZ, RZ, R15 ;  /* 0x000000ffff05b224 */ /* 0x000fe200078e000f */
[----:B------:R-:W3:Y:S04]  /*1ad10*/  LDL R14, [R1+0x834] ;  /* 0x00083400010e7983 */ /* 0x000ee80000100800 */
[----:B------:R0:W4:Y:S04]  /*1ad20*/  @!P3 LDG.E.U16 R7, desc[UR10][R4.64] ;  /* 0x0000000a0407b981 */ /* 0x000128000c1e1500 */
[----:B------:R-:W3:Y:S01]  /*1ad30*/  LDL R15, [R1+0x830] ;  /* 0x00083000010f7983 */ /* 0x000ee20000100800 */
[----:B0-----:R-:W-:-:S02]  /*1ad40*/  @!P3 IMAD.MOV.U32 R4, RZ, RZ, R9 ;  /* 0x000000ffff04b224 */ /* 0x001fc400078e0009 */
[----:B------:R-:W-:Y:S01]  /*1ad50*/  @!P3 IMAD.MOV.U32 R5, RZ, RZ, R13 ;  /* 0x000000ffff05b224 */ /* 0x000fe200078e000d */
[----:B--2---:R-:W-:-:S06]  /*1ad60*/  PRMT R11, RZ, 0x7610, R11 ;  /* 0x00007610ff0b7816 */ /* 0x004fcc000000000b */
[----:B------:R-:W2:Y:S04]  /*1ad70*/  @!P3 LDG.E.U16 R11, desc[UR10][R4.64] ;  /* 0x0000000a040bb981 */ /* 0x000ea8000c1e1500 */
[----:B----4-:R0:W-:Y:S04]  /*1ad80*/  STL [R1+0x54], R7 ;  /* 0x0000540701007387 */ /* 0x0101e80000100800 */
[----:B0-----:R-:W4:Y:S04]  /*1ad90*/  LDL.LU R7, [R1+0x1400] ;  /* 0x0014000001077983 */ /* 0x001f280000300800 */
[----:B------:R-:W3:Y:S04]  /*1ada0*/  LDL R13, [R1+0x7f0] ;  /* 0x0007f000010d7983 */ /* 0x000ee80000100800 */
[----:B------:R-:W3:Y:S04]  /*1adb0*/  LDL R9, [R1+0x7f4] ;  /* 0x0007f40001097983 */ /* 0x000ee80000100800 */
[----:B--2---:R0:W-:Y:S04]  /*1adc0*/  STL [R1+0x50], R11 ;  /* 0x0000500b01007387 */ /* 0x0041e80000100800 */
[----:B0-----:R-:W2:Y:S04]  /*1add0*/  LDL.LU R11, [R1+0x13fc] ;  /* 0x0013fc00010b7983 */ /* 0x001ea80000300800 */
[----:B------:R-:W3:Y:S04]  /*1ade0*/  LDL R4, [R1+0x8f0] ;  /* 0x0008f00001047983 */ /* 0x000ee80000100800 */
[----:B------:R-:W3:Y:S01]  /*1adf0*/  LDL R5, [R1+0x8f4] ;  /* 0x0008f40001057983 */ /* 0x000ee20000100800 */
[----:B----4-:R-:W-:-:S02]  /*1ae00*/  PRMT R7, RZ, 0x7610, R7 ;  /* 0x00007610ff077816 */ /* 0x010fc40000000007 */
[----:B---3--:R-:W-:-:S04]  /*1ae10*/  @!P3 LOP3.LUT R5, R5, R4, RZ, 0x3c, !PT ;  /* 0x000000040505b212 */ /* 0x008fc800078e3cff */
        /* <DEDUP_REMOVED lines=20> */
[----:B------:R-:W3:Y:S01]  /*1af60*/  @!P3 LDG.E.U16 R7, desc[UR10][R4.64] ;  /* 0x0000000a0407b981 */ /* 0x000ee2000c1e1500 */
[----:B--2---:R-:W-:-:S03]  /*1af70*/  PRMT R11, RZ, 0x7610, R11 ;  /* 0x00007610ff0b7816 */ /* 0x004fc6000000000b */
[----:B---3--:R0:W-:Y:S04]  /*1af80*/  STL [R1+0x44], R7 ;  /* 0x0000440701007387 */ /* 0x0081e80000100800 */
        /* <DEDUP_REMOVED lines=27> */
[----:B------:R-:W-:-:S02]  /*1b140*/  PRMT R8, RZ, 0x7610, R8 ;  /* 0x00007610ff087816 */ /* 0x000fc40000000008 */
[----:B----4-:R-:W-:-:S04]  /*1b150*/  @!P3 LOP3.LUT R5, R5, R4, RZ, 0x3c, !PT ;  /* 0x000000040505b212 */ /* 0x010fc800078e3cff */
[----:B------:R-:W-:-:S04]  /*1b160*/  @!P3 LOP3.LUT R4, R5, R4, RZ, 0x3c, !PT ;  /* 0x000000040504b212 */ /* 0x000fc800078e3cff */
[----:B------:R-:W-:-:S05]  /*1b170*/  @!P3 LOP3.LUT R5, R5, R4, RZ, 0x3c, !PT ;  /* 0x000000040505b212 */ /* 0x000fca00078e3cff */
[----:B------:R-:W4:Y:S04]  /*1b180*/  @!P3 LDG.E.U16 R8, desc[UR10][R4.64] ;  /* 0x0000000a0408b981 */ /* 0x000f28000c1e1500 */
[----:B----4-:R0:W-:Y:S04]  /*1b190*/  STL [R1+0x34], R8 ;  /* 0x0000340801007387 */ /* 0x0101e80000100800 */
[----:B0-----:R-:W4:Y:S04]  /*1b1a0*/  LDL.LU R8, [R1+0x13e0] ;  /* 0x0013e00001087983 */ /* 0x001f280000300800 */
[----:B------:R-:W2:Y:S04]  /*1b1b0*/  LDL R4, [R1+0x730] ;  /* 0x0007300001047983 */ /* 0x000ea80000100800 */
[----:B------:R-:W2:Y:S01]  /*1b1c0*/  LDL R5, [R1+0x734] ;  /* 0x0007340001057983 */ /* 0x000ea20000100800 */
[----:B------:R-:W-:-:S02]  /*1b1d0*/  PRMT R10, RZ, 0x7610, R10 ;  /* 0x00007610ff0a7816 */ /* 0x000fc4000000000a */
[----:B------:R-:W-:Y:S02]  /*1b1e0*/  PRMT R12, RZ, 0x7610, R12 ;  /* 0x00007610ff0c7816 */ /* 0x000fe4000000000c */
[----:B------:R-:W-:Y:S02]  /*1b1f0*/  PRMT R29, RZ, 0x7610, R29 ;  /* 0x00007610ff1d7816 */ /* 0x000fe4000000001d */
[----:B--2---:R-:W-:-:S04]  /*1b200*/  @!P3 LOP3.LUT R5, R5, R4, RZ, 0x3c, !PT ;  /* 0x000000040505b212 */ /* 0x004fc800078e3cff */
[----:B------:R-:W-:-:S04]  /*1b210*/  @!P3 LOP3.LUT R4, R5, R4, RZ, 0x3c, !PT ;  /* 0x000000040504b212 */ /* 0x000fc800078e3cff */
[----:B------:R-:W-:-:S05]  /*1b220*/  @!P3 LOP3.LUT R5, R5, R4, RZ, 0x3c, !PT ;  /* 0x000000040505b212 */ /* 0x000fca00078e3cff */
[----:B------:R0:W2:Y:S02]  /*1b230*/  @!P3 LDG.E.U16 R10, desc[UR10][R4.64] ;  /* 0x0000000a040ab981 */ /* 0x0000a4000c1e1500 */
[----:B0-----:R-:W-:Y:S02]  /*1b240*/  @!P3 IMAD.MOV.U32 R4, RZ, RZ, R14 ;  /* 0x000000ffff04b224 */ /* 0x001fe400078e000e */
[----:B------:R-:W-:-:S05]  /*1b250*/  @!P3 IMAD.MOV.U32 R5, RZ, RZ, R15 ;  /* 0x000000ffff05b224 */ /* 0x000fca00078e000f */
[----:B------:R0:W3:Y:S02]  /*1b260*/  @!P3 LDG.E.U16 R12, desc[UR10][R4.64] ;  /* 0x0000000a040cb981 */ /* 0x0000e4000c1e1500 */
[----:B0-----:R-:W-:Y:S02]  /*1b270*/  @!P3 IMAD.MOV.U32 R4, RZ, RZ, R9 ;  /* 0x000000ffff04b224 */ /* 0x001fe400078e0009 */
[----:B------:R-:W-:-:S05]  /*1b280*/  @!P3 IMAD.MOV.U32 R5, RZ, RZ, R13 ;  /* 0x000000ffff05b224 */ /* 0x000fca00078e000d */
[----:B------:R-:W4:Y:S04]  /*1b290*/  @!P3 LDG.E.U16 R29, desc[UR10][R4.64] ;  /* 0x0000000a041db981 */ /* 0x000f28000c1e1500 */
[----:B--2---:R0:W-:Y:S04]  /*1b2a0*/  STL [R1+0x30], R10 ;  /* 0x0000300a01007387 */ /* 0x0041e80000100800 */
[----:B0-----:R-:W2:Y:S04]  /*1b2b0*/  LDL.LU R10, [R1+0x13dc] ;  /* 0x0013dc00010a7983 */ /* 0x001ea80000300800 */
[----:B------:R-:W2:Y:S04]  /*1b2c0*/  LDL R15, [R1+0x5b0] ;  /* 0x0005b000010f7983 */ /* 0x000ea80000100800 */
[----:B------:R-:W2:Y:S04]  /*1b2d0*/  LDL R14, [R1+0x5b4] ;  /* 0x0005b400010e7983 */ /* 0x000ea80000100800 */
[----:B---3--:R0:W-:Y:S04]  /*1b2e0*/  STL [R1+0x2c], R12 ;  /* 0x00002c0c01007387 */ /* 0x0081e80000100800 */
[----:B0-----:R-:W3:Y:S04]  /*1b2f0*/  LDL.LU R12, [R1+0x13d8] ;  /* 0x0013d800010c7983 */ /* 0x001ee80000300800 */
[----:B------:R-:W3:Y:S04]  /*1b300*/  LDL R13, [R1+0x570] ;  /* 0x00057000010d7983 */ /* 0x000ee80000100800 */
[----:B------:R-:W3:Y:S04]  /*1b310*/  LDL R9, [R1+0x574] ;  /* 0x0005740001097983 */ /* 0x000ee80000100800 */
[----:B----4-:R0:W-:Y:S04]  /*1b320*/  STL [R1+0x28], R29 ;  /* 0x0000281d01007387 */ /* 0x0101e80000100800 */
[----:B0-----:R-:W4:Y:S04]  /*1b330*/  LDL.LU R29, [R1+0x13d4] ;  /* 0x0013d400011d7983 */ /* 0x001f280000300800 */
[----:B------:R-:W2:Y:S04]  /*1b340*/  LDL R4, [R1+0x670] ;  /* 0x0006700001047983 */ /* 0x000ea80000100800 */
[----:B------:R-:W2:Y:S01]  /*1b350*/  LDL R5, [R1+0x674] ;  /* 0x0006740001057983 */ /* 0x000ea20000100800 */
[----:B------:R-:W-:-:S02]  /*1b360*/  PRMT R28, RZ, 0x7610, R28 ;  /* 0x00007610ff1c7816 */ /* 0x000fc4000000001c */
[----:B--2---:R-:W-:-:S04]  /*1b370*/  @!P3 LOP3.LUT R5, R5, R4, RZ, 0x3c, !PT ;  /* 0x000000040505b212 */ /* 0x004fc800078e3cff */
[----:B------:R-:W-:-:S04]  /*1b380*/  @!P3 LOP3.LUT R4, R5, R4, RZ, 0x3c, !PT ;  /* 0x000000040504b212 */ /* 0x000fc800078e3cff */
[----:B------:R-:W-:-:S05]  /*1b390*/  @!P3 LOP3.LUT R5, R5, R4, RZ, 0x3c, !PT ;  /* 0x000000040505b212 */ /* 0x000fca00078e3cff */
[----:B------:R-:W2:Y:S04]  /*1b3a0*/  @!P3 LDG.E.U16 R28, desc[UR10][R4.64] ;  /* 0x0000000a041cb981 */ /* 0x000ea8000c1e1500 */
[----:B--2---:R0:W-:Y:S04]  /*1b3b0*/  STL [R1+0x24], R28 ;  /* 0x0000241c01007387 */ /* 0x0041e80000100800 */
[----:B0-----:R-:W2:Y:S04]  /*1b3c0*/  LDL.LU R28, [R1+0x13d0] ;  /* 0x0013d000011c7983 */ /* 0x001ea80000300800 */
[----:B------:R-:W3:Y:S04]  /*1b3d0*/  LDL R4, [R1+0x630] ;  /* 0x0006300001047983 */ /* 0x000ee80000100800 */
[----:B------:R-:W3:Y:S01]  /*1b3e0*/  LDL R5, [R1+0x634] ;  /* 0x0006340001057983 */ /* 0x000ee20000100800 */
[----:B------:R-:W-:-:S02]  /*1b3f0*/  PRMT R27, RZ, 0x7610, R27 ;  /* 0x00007610ff1b7816 */ /* 0x000fc4000000001b */
        /* <DEDUP_REMOVED lines=9> */
[----:B------:R-:W-:Y:S02]  /*1b490*/  PRMT R11, RZ, 0x7610, R11 ;  /* 0x00007610ff0b7816 */ /* 0x000fe4000000000b */
[----:B----4-:R-:W-:-:S04]  /*1b4a0*/  @!P3 LOP3.LUT R5, R5, R4, RZ, 0x3c, !PT ;  /* 0x000000040505b212 */ /* 0x010fc800078e3cff */
[----:B------:R-:W-:-:S04]  /*1b4b0*/  @!P3 LOP3.LUT R4, R5, R4, RZ, 0x3c, !PT ;  /* 0x000000040504b212 */ /* 0x000fc800078e3cff */
[----:B------:R-:W-:-:S05]  /*1b4c0*/  @!P3 LOP3.LUT R5, R5, R4, RZ, 0x3c, !PT ;  /* 0x000000040505b212 */ /* 0x000fca00078e3cff */
[----:B------:R0:W4:Y:S02]  /*1b4d0*/  @!P3 LDG.E.U16 R7, desc[UR10][R4.64] ;  /* 0x0000000a0407b981 */ /* 0x000124000c1e1500 */
[----:B0-----:R-:W-:Y:S02]  /*1b4e0*/  @!P3 IMAD.MOV.U32 R4, RZ, RZ, R14 ;  /* 0x000000ffff04b224 */ /* 0x001fe400078e000e */
[----:B------:R-:W-:-:S05]  /*1b4f0*/  @!P3 IMAD.MOV.U32 R5, RZ, RZ, R15 ;  /* 0x000000ffff05b224 */ /* 0x000fca00078e000f */
[----:B------:R0:W2:Y:S01]  /*1b500*/  @!P3 LDG.E.U16 R11, desc[UR10][R4.64] ;  /* 0x0000000a040bb981 */ /* 0x0000a2000c1e1500 */
[----:B------:R-:W-:Y:S01]  /*1b510*/  PRMT R8, RZ, 0x7610, R8 ;  /* 0x00007610ff087816 */ /* 0x000fe20000000008 */
[----:B0-----:R-:W-:Y:S02]  /*1b520*/  @!P3 IMAD.MOV.U32 R4, RZ, RZ, R9 ;  /* 0x000000ffff04b224 */ /* 0x001fe400078e0009 */
[----:B------:R-:W-:-:S05]  /*1b530*/  @!P3 IMAD.MOV.U32 R5, RZ, RZ, R13 ;  /* 0x000000ffff05b224 */ /* 0x000fca00078e000d */
[----:B------:R0:W3:Y:S04]  /*1b540*/  @!P3 LDG.E.U16 R8, desc[UR10][R4.64] ;  /* 0x0000000a0408b981 */ /* 0x0000e8000c1e1500 */
[----:B----4-:R1:W-:Y:S04]  /*1b550*/  STL [R1+0x18], R7 ;  /* 0x0000180701007387 */ /* 0x0103e80000100800 */
[----:B------:R-:W4:Y:S04]  /*1b560*/  LDL R15, [R1+0x4b0] ;  /* 0x0004b000010f7983 */ /* 0x000f280000100800 */
[----:B-1----:R-:W4:Y:S04]  /*1b570*/  LDL R7, [R1+0x4f4] ;  /* 0x0004f40001077983 */ /* 0x002f280000100800 */
[----:B--2---:R1:W-:Y:S04]  /*1b580*/  STL [R1+0x14], R11 ;  /* 0x0000140b01007387 */ /* 0x0043e80000100800 */
[----:B------:R-:W0:Y:S04]  /*1b590*/  LDL R4, [R1+0x530] ;  /* 0x0005300001047983 */ /* 0x000e280000100800 */
[----:B------:R-:W0:Y:S01]  /*1b5a0*/  LDL R5, [R1+0x534] ;  /* 0x0005340001057983 */ /* 0x000e220000100800 */
[----:B------:R-:W-:-:S03]  /*1b5b0*/  PRMT R26, RZ, 0x7610, R26 ;  /* 0x00007610ff1a7816 */ /* 0x000fc6000000001a */
[----:B-1----:R-:W2:Y:S04]  /*1b5c0*/  LDL R11, [R1+0x4b4] ;  /* 0x0004b400010b7983 */ /* 0x002ea80000100800 */
[----:B------:R-:W2:Y:S04]  /*1b5d0*/  LDL R14, [R1+0x470] ;  /* 0x00047000010e7983 */ /* 0x000ea80000100800 */
[----:B------:R-:W2:Y:S04]  /*1b5e0*/  LDL R13, [R1+0x474] ;  /* 0x00047400010d7983 */ /* 0x000ea80000100800 */
[----:B------:R-:W2:Y:S01]  /*1b5f0*/  LDL R9, [R1+0x430] ;  /* 0x0004300001097983 */ /* 0x000ea20000100800 */
[----:B0-----:R-:W-:-:S04]  /*1b600*/  @!P3 LOP3.LUT R5, R5, R4, RZ, 0x3c, !PT ;  /* 0x000000040505b212 */ /* 0x001fc800078e3cff */
[----:B------:R-:W-:-:S04]  /*1b610*/  @!P3 LOP3.LUT R4, R5, R4, RZ, 0x3c, !PT ;  /* 0x000000040504b212 */ /* 0x000fc800078e3cff */
[----:B------:R-:W-:-:S05]  /*1b620*/  @!P3 LOP3.LUT R5, R5, R4, RZ, 0x3c, !PT ;  /* 0x000000040505b212 */ /* 0x000fca00078e3cff */
[----:B------:R-:W4:Y:S04]  /*1b630*/  @!P3 LDG.E.U16 R26, desc[UR10][R4.64] ;  /* 0x0000000a041ab981 */ /* 0x000f28000c1e1500 */
[----:B---3--:R0:W-:Y:S04]  /*1b640*/  STL [R1+0x10], R8 ;  /* 0x0000100801007387 */ /* 0x0081e80000100800 */
[----:B0-----:R-:W3:Y:S04]  /*1b650*/  LDL R8, [R1+0x434] ;  /* 0x0004340001087983 */ /* 0x001ee80000100800 */
[----:B----4-:R0:W-:Y:S04]  /*1b660*/  STL [R1+0xc], R26 ;  /* 0x00000c1a01007387 */ /* 0x0101e80000100800 */
[----:B0-----:R-:W4:Y:S04]  /*1b670*/  LDL.LU R26, [R1+0x13c8] ;  /* 0x0013c800011a7983 */ /* 0x001f280000300800 */
[----:B------:R-:W2:Y:S01]  /*1b680*/  LDL R5, [R1+0x4f0] ;  /* 0x0004f00001057983 */ /* 0x000ea20000100800 */
[----:B------:R-:W-:Y:S01]  /*1b690*/  PRMT R6, RZ, 0x7610, R6 ;  /* 0x00007610ff067816 */ /* 0x000fe20000000006 */
[----:B------:R-:W-:Y:S01]  /*1b6a0*/  @!P3 IMAD.MOV.U32 R4, RZ, RZ, R7 ;  /* 0x000000ffff04b224 */ /* 0x000fe200078e0007 */
[----:B------:R-:W-:Y:S01]  /*1b6b0*/  PRMT R10, RZ, 0x7610, R10 ;  /* 0x00007610ff0a7816 */ /* 0x000fe2000000000a */
[----:B------:R-:W4:Y:S04]  /*1b6c0*/  LDL R7, [R1+0x3f0] ;  /* 0x0003f00001077983 */ /* 0x000f280000100800 */
[----:B--2---:R0:W2:Y:S02]  /*1b6d0*/  @!P3 LDG.E.U16 R6, desc[UR10][R4.64] ;  /* 0x0000000a0406b981 */ /* 0x0040a4000c1e1500 */
[----:B0-----:R-:W-:-:S02]  /*1b6e0*/  @!P3 IMAD.MOV.U32 R4, RZ, RZ, R11 ;  /* 0x000000ffff04b224 */ /* 0x001fc400078e000b */
[----:B------:R-:W-:-:S05]  /*1b6f0*/  @!P3 IMAD.MOV.U32 R5, RZ, RZ, R15 ;  /* 0x000000ffff05b224 */ /* 0x000fca00078e000f */
[----:B------:R0:W4:Y:S01]  /*1b700*/  @!P3 LDG.E.U16 R10, desc[UR10][R4.64] ;  /* 0x0000000a040ab981 */ /* 0x000122000c1e1500 */
[----:B------:R-:W-:Y:S01]  /*1b710*/  PRMT R12, RZ, 0x7610, R12 ;  /* 0x00007610ff0c7816 */ /* 0x000fe2000000000c */
[----:B0-----:R-:W-:Y:S02]  /*1b720*/  @!P3 IMAD.MOV.U32 R4, RZ, RZ, R13 ;  /* 0x000000ffff04b224 */ /* 0x001fe400078e000d */
[----:B------:R-:W-:Y:S01]  /*1b730*/  @!P3 IMAD.MOV.U32 R5, RZ, RZ, R14 ;  /* 0x000000ffff05b224 */ /* 0x000fe200078e000e */
[----:B------:R-:W-:-:S04]  /*1b740*/  PRMT R29, RZ, 0x7610, R29 ;  /* 0x00007610ff1d7816 */ /* 0x000fc8000000001d */
[----:B------:R3:W4:Y:S02]  /*1b750*/  @!P3 LDG.E.U16 R12, desc[UR10][R4.64] ;  /* 0x0000000a040cb981 */ /* 0x000724000c1e1500 */
[----:B---3--:R-:W-:Y:S02]  /*1b760*/  @!P3 IMAD.MOV.U32 R4, RZ, RZ, R8 ;  /* 0x000000ffff04b224 */ /* 0x008fe400078e0008 */
[----:B------:R-:W-:-:S05]  /*1b770*/  @!P3 IMAD.MOV.U32 R5, RZ, RZ, R9 ;  /* 0x000000ffff05b224 */ /* 0x000fca00078e0009 */
[----:B------:R0:W3:Y:S04]  /*1b780*/  @!P3 LDG.E.U16 R29, desc[UR10][R4.64] ;  /* 0x0000000a041db981 */ /* 0x0000e8000c1e1500 */
[----:B--2---:R1:W-:Y:S04]  /*1b790*/  STL [R1+0x8], R6 ;  /* 0x0000080601007387 */ /* 0x0043e80000100800 */
[----:B------:R-:W2:Y:S04]  /*1b7a0*/  LDL R11, [R1+0x3b0] ;  /* 0x0003b000010b7983 */ /* 0x000ea80000100800 */
[----:B-1----:R-:W2:Y:S04]  /*1b7b0*/  LDL R6, [R1+0x3f4] ;  /* 0x0003f40001067983 */ /* 0x002ea80000100800 */
[----:B----4-:R1:W-:Y:S04]  /*1b7c0*/  STL [R1+0x4], R10 ;  /* 0x0000040a01007387 */ /* 0x0103e80000100800 */
[----:B------:R-:W4:Y:S04]  /*1b7d0*/  LDL R9, [R1+0x374] ;  /* 0x0003740001097983 */ /* 0x000f280000100800 */
[----:B------:R-:W4:Y:S04]  /*1b7e0*/  LDL R8, [R1+0xadc] ;  /* 0x000adc0001087983 */ /* 0x000f280000100800 */
[----:B-1----:R-:W4:Y:S01]  /*1b7f0*/  LDL R10, [R1+0x3b4] ;  /* 0x0003b400010a7983 */ /* 0x002f220000100800 */
[----:B------:R-:W-:Y:S01]  /*1b800*/  PRMT R28, RZ, 0x7610, R28 ;  /* 0x00007610ff1c7816 */ /* 0x000fe2000000001c */
[----:B0-----:R-:W-:Y:S01]  /*1b810*/  @!P3 IMAD.MOV.U32 R5, RZ, RZ, R7 ;  /* 0x000000ffff05b224 */ /* 0x001fe200078e0007 */
[----:B------:R-:W-:-:S02]  /*1b820*/  PRMT R27, RZ, 0x7610, R27 ;  /* 0x00007610ff1b7816 */ /* 0x000fc4000000001b */
[----:B------:R-:W-:Y:S01]  /*1b830*/  PRMT R26, RZ, 0x7610, R26 ;  /* 0x00007610ff1a7816 */ /* 0x000fe2000000001a */
[----:B---3--:R-:W-:Y:S04]  /*1b840*/  STL [R1+0x133c], R29 ;  /* 0x00133c1d01007387 */ /* 0x008fe80000100800 */
[----:B------:R-:W-:Y:S04]  /*1b850*/  STL [R1+0x135c], R29 ;  /* 0x00135c1d01007387 */ /* 0x000fe80000100800 */
[----:B------:R-:W3:Y:S01]  /*1b860*/  LDL R7, [R1+0xae0] ;  /* 0x000ae00001077983 */ /* 0x000ee20000100800 */
[----:B--2---:R-:W-:-:S03]  /*1b870*/  @!P3 IMAD.MOV.U32 R4, RZ, RZ, R6 ;  /* 0x000000ffff04b224 */ /* 0x004fc600078e0006 */
[----:B------:R-:W3:Y:S04]  /*1b880*/  LDL R6, [R1+0xb1c] ;  /* 0x000b1c0001067983 */ /* 0x000ee80000100800 */
[----:B------:R0:W2:Y:S02]  /*1b890*/  @!P3 LDG.E.U16 R28, desc[UR10][R4.64] ;  /* 0x0000000a041cb981 */ /* 0x0000a4000c1e1500 */
[----:B0-----:R-:W-:Y:S02]  /*1b8a0*/  @!P3 IMAD.MOV.U32 R5, RZ, RZ, R11 ;  /* 0x000000ffff05b224 */ /* 0x001fe400078e000b */
[----:B----4-:R-:W-:-:S05]  /*1b8b0*/  @!P3 IMAD.MOV.U32 R4, RZ, RZ, R10 ;  /* 0x000000ffff04b224 */ /* 0x010fca00078e000a */
[----:B------:R0:W4:Y:S02]  /*1b8c0*/  @!P3 LDG.E.U16 R27, desc[UR10][R4.64] ;  /* 0x0000000a041bb981 */ /* 0x000124000c1e1500 */
[----:B0-----:R-:W-:Y:S02]  /*1b8d0*/  @!P3 IMAD.MOV.U32 R4, RZ, RZ, R8 ;  /* 0x000000ffff04b224 */ /* 0x001fe400078e0008 */
[----:B------:R-:W-:-:S05]  /*1b8e0*/  @!P3 IMAD.MOV.U32 R5, RZ, RZ, R9 ;  /* 0x000000ffff05b224 */ /* 0x000fca00078e0009 */
[----:B------:R0:W4:Y:S02]  /*1b8f0*/  @!P3 LDG.E.U16 R26, desc[UR10][R4.64] ;  /* 0x0000000a041ab981 */ /* 0x000124000c1e1500 */
[----:B0-----:R-:W-:-:S06]  /*1b900*/  PRMT R4, RZ, 0x7610, R4 ;  /* 0x00007610ff047816 */ /* 0x001fcc0000000004 */
[----:B---3--:R0:W3:Y:S04]  /*1b910*/  @!P3 LDG.E.U16 R4, desc[UR10][R6.64] ;  /* 0x0000000a0604b981 */ /* 0x0080e8000c1e1500 */
[----:B--2---:R-:W-:Y:S04]  /*1b920*/  STL [R1+0x1340], R28 ;  /* 0x0013401c01007387 */ /* 0x004fe80000100800 */
[----:B------:R-:W0:Y:S04]  /*1b930*/  LDL R11, [R1+0x2ac] ;  /* 0x0002ac00010b7983 */ /* 0x000e280000100800 */
[----:B------:R-:W2:Y:S04]  /*1b940*/  LDL R10, [R1+0x358] ;  /* 0x00035800010a7983 */ /* 0x000ea80000100800 */
[----:B----4-:R-:W-:Y:S04]  /*1b950*/  STL [R1+0x1344], R27 ;  /* 0x0013441b01007387 */ /* 0x010fe80000100800 */
[----:B------:R-:W-:Y:S04]  /*1b960*/  STL [R1+0x1360], R27 ;  /* 0x0013601b01007387 */ /* 0x000fe80000100800 */
[----:B------:R-:W4:Y:S04]  /*1b970*/  LDL R9, [R1+0xaa8] ;  /* 0x000aa80001097983 */ /* 0x000f280000100800 */
[----:B------:R-:W4:Y:S04]  /*1b980*/  LDL R8, [R1+0xaac] ;  /* 0x000aac0001087983 */ /* 0x000f280000100800 */
[----:B------:R-:W-:Y:S04]  /*1b990*/  STL [R1+0x1348], R26 ;  /* 0x0013481a01007387 */ /* 0x000fe80000100800 */
[----:B------:R-:W3:Y:S04]  /*1b9a0*/  LDL R15, [R1+0xa68] ;  /* 0x000a6800010f7983 */ /* 0x000ee80000100800 */
[----:B------:R-:W3:Y:S01]  /*1b9b0*/  LDL R14, [R1+0xa6c] ;  /* 0x000a6c00010e7983 */ /* 0x000ee20000100800 */
[----:B------:R-:W-:-:S03]  /*1b9c0*/  PRMT R5, RZ, 0x7610, R5 ;  /* 0x00007610ff057816 */ /* 0x000fc60000000005 */
[----:B------:R1:W-:Y:S01]  /*1b9d0*/  STL [R1], R12 ;  /* 0x0000000c01007387 */ /* 0x0003e20000100800 */
[----:B0-----:R-:W-:Y:S02]  /*1b9e0*/  @!P3 IMAD.MOV.U32 R7, RZ, RZ, R11 ;  /* 0x000000ffff07b224 */ /* 0x001fe400078e000b */
[----:B--2---:R-:W-:-:S05]  /*1b9f0*/  @!P3 IMAD.MOV.U32 R6, RZ, RZ, R10 ;  /* 0x000000ffff06b224 */ /* 0x004fca00078e000a */
[----:B------:R0:W2:Y:S02]  /*1ba00*/  @!P3 LDG.E.U16 R5, desc[UR10][R6.64] ;  /* 0x0000000a0605b981 */ /* 0x0000a4000c1e1500 */
[----:B0-----:R-:W-:Y:S02]  /*1ba10*/  PRMT R6, RZ, 0x7610, R6 ;  /* 0x00007610ff067816 */ /* 0x001fe40000000006 */
[----:B------:R-:W-:-:S04]  /*1ba20*/  PRMT R7, RZ, 0x7610, R7 ;  /* 0x00007610ff077816 */ /* 0x000fc80000000007 */
[----:B----4-:R0:W4:Y:S04]  /*1ba30*/  @!P3 LDG.E.U16 R6, desc[UR10][R8.64] ;  /* 0x0000000a0806b981 */ /* 0x010128000c1e1500 */
[----:B---3--:R-:W-:Y:S01]  /*1ba40*/  STL [R1+0x134c], R4 ;  /* 0x00134c0401007387 */ /* 0x008fe20000100800 */
[----:B0-----:R-:W-:Y:S02]  /*1ba50*/  @!P3 IMAD.MOV.U32 R9, RZ, RZ, R15 ;  /* 0x000000ffff09b224 */ /* 0x001fe400078e000f */
[----:B------:R-:W-:Y:S01]  /*1ba60*/  @!P3 IMAD.MOV.U32 R8, RZ, RZ, R14 ;  /* 0x000000ffff08b224 */ /* 0x000fe200078e000e */
[----:B------:R-:W-:Y:S04]  /*1ba70*/  STL [R1+0x1364], R4 ;  /* 0x0013640401007387 */ /* 0x000fe80000100800 */
[----:B------:R0:W3:Y:S04]  /*1ba80*/  @!P3 LDG.E.U16 R7, desc[UR10][R8.64] ;  /* 0x0000000a0807b981 */ /* 0x0000e8000c1e1500 */
[----:B------:R-:W3:Y:S04]  /*1ba90*/  LDL R11, [R1+0xa28] ;  /* 0x000a2800010b7983 */ /* 0x000ee80000100800 */
[----:B------:R-:W3:Y:S01]  /*1baa0*/  LDL R10, [R1+0xa2c] ;  /* 0x000a2c00010a7983 */ /* 0x000ee20000100800 */
[----:B0-----:R-:W-:-:S03]  /*1bab0*/  PRMT R8, RZ, 0x7610, R8 ;  /* 0x00007610ff087816 */ /* 0x001fc60000000008 */
[----:B--2---:R-:W-:Y:S04]  /*1bac0*/  STL [R1+0x1338], R5 ;  /* 0x0013380501007387 */ /* 0x004fe80000100800 */
[----:B------:R-:W-:Y:S04]  /*1bad0*/  STL [R1+0x1350], R5 ;  /* 0x0013500501007387 */ /* 0x000fe80000100800 */
[----:B------:R-:W2:Y:S04]  /*1bae0*/  LDL R13, [R1+0x9a8] ;  /* 0x0009a800010d7983 */ /* 0x000ea80000100800 */
[----:B-1----:R-:W2:Y:S04]  /*1baf0*/  LDL R12, [R1+0x9ac] ;  /* 0x0009ac00010c7983 */ /* 0x002ea80000100800 */
[----:B----4-:R-:W-:Y:S04]  /*1bb00*/  STL [R1+0x1334], R6 ;  /* 0x0013340601007387 */ /* 0x010fe80000100800 */
[----:B------:R-:W-:Y:S04]  /*1bb10*/  STL [R1+0x1354], R6 ;  /* 0x0013540601007387 */ /* 0x000fe80000100800 */
[----:B------:R-:W4:Y:S04]  /*1bb20*/  LDL R15, [R1+0x928] ;  /* 0x00092800010f7983 */ /* 0x000f280000100800 */
[----:B------:R-:W4:Y:S04]  /*1bb30*/  LDL R14, [R1+0x92c] ;  /* 0x00092c00010e7983 */ /* 0x000f280000100800 */
[----:B---3--:R-:W-:Y:S04]  /*1bb40*/  STL [R1+0x1330], R7 ;  /* 0x0013300701007387 */ /* 0x008fe80000100800 */
[----:B------:R-:W-:Y:S04]  /*1bb50*/  STL [R1+0x1358], R7 ;  /* 0x0013580701007387 */ /* 0x000fe80000100800 */
[----:B------:R0:W3:Y:S04]  /*1bb60*/  @!P3 LDG.E.U16 R8, desc[UR10][R10.64] ;  /* 0x0000000a0a08b981 */ /* 0x0000e8000c1e1500 */
[----:B------:R-:W0:Y:S04]  /*1bb70*/  LDL R10, [R1+0x9e8] ;  /* 0x0009e800010a7983 */ /* 0x000e280000100800 */
[----:B------:R-:W0:Y:S01]  /*1bb80*/  LDL R11, [R1+0x9ec] ;  /* 0x0009ec00010b7983 */ /* 0x000e220000100800 */
[----:B------:R-:W-:-:S02]  /*1bb90*/  PRMT R9, RZ, 0x7610, R9 ;  /* 0x00007610ff097816 */ /* 0x000fc40000000009 */
[----:B0-----:R-:W-:-:S04]  /*1bba0*/  @!P3 LOP3.LUT R11, R11, R10, RZ, 0x3c, !PT ;  /* 0x0000000a0b0bb212 */ /* 0x001fc800078e3cff */
[----:B------:R-:W-:-:S04]  /*1bbb0*/  @!P3 LOP3.LUT R10, R11, R10, RZ, 0x3c, !PT ;  /* 0x0000000a0b0ab212 */ /* 0x000fc800078e3cff */
[----:B------:R-:W-:-:S05]  /*1bbc0*/  @!P3 LOP3.LUT R11, R11, R10, RZ, 0x3c, !PT ;  /* 0x0000000a0b0bb212 */ /* 0x000fca00078e3cff */
[----:B------:R0:W3:Y:S02]  /*1bbd0*/  @!P3 LDG.E.U16 R9, desc[UR10][R10.64] ;  /* 0x0000000a0a09b981 */ /* 0x0000e4000c1e1500 */
[----:B0-----:R-:W-:-:S06]  /*1bbe0*/  PRMT R10, RZ, 0x7610, R10 ;  /* 0x00007610ff0a7816 */ /* 0x001fcc000000000a */
[----:B--2---:R0:W2:Y:S04]  /*1bbf0*/  @!P3 LDG.E.U16 R10, desc[UR10][R12.64] ;  /* 0x0000000a0c0ab981 */ /* 0x0040a8000c1e1500 */
[----:B------:R-:W0:Y:S04]  /*1bc00*/  LDL R12, [R1+0x968] ;  /* 0x00096800010c7983 */ /* 0x000e280000100800 */
[----:B------:R-:W0:Y:S01]  /*1bc10*/  LDL R13, [R1+0x96c] ;  /* 0x00096c00010d7983 */ /* 0x000e220000100800 */
[----:B------:R-:W-:Y:S02]  /*1bc20*/  PRMT R11, RZ, 0x7610, R11 ;  /* 0x00007610ff0b7816 */ /* 0x000fe4000000000b */
[----:B0-----:R-:W-:-:S04]  /*1bc30*/  @!P3 LOP3.LUT R13, R13, R12, RZ, 0x3c, !PT ;  /* 0x0000000c0d0db212 */ /* 0x001fc800078e3cff */
[----:B------:R-:W-:-:S04]  /*1bc40*/  @!P3 LOP3.LUT R12, R13, R12, RZ, 0x3c, !PT ;  /* 0x0000000c0d0cb212 */ /* 0x000fc800078e3cff */
[----:B------:R-:W-:-:S05]  /*1bc50*/  @!P3 LOP3.LUT R13, R13, R12, RZ, 0x3c, !PT ;  /* 0x0000000c0d0db212 */ /* 0x000fca00078e3cff */
[----:B------:R0:W2:Y:S02]  /*1bc60*/  @!P3 LDG.E.U16 R11, desc[UR10][R12.64] ;  /* 0x0000000a0c0bb981 */ /* 0x0000a4000c1e1500 */
[----:B0-----:R-:W-:-:S06]  /*1bc70*/  PRMT R13, RZ, 0x7610, R13 ;  /* 0x00007610ff0d7816 */ /* 0x001fcc000000000d */
[----:B----4-:R0:W4:Y:S04]  /*1bc80*/  @!P3 LDG.E.U16 R13, desc[UR10][R14.64] ;  /* 0x0000000a0e0db981 */ /* 0x010128000c1e1500 */
[----:B------:R-:W0:Y:S04]  /*1bc90*/  LDL R14, [R1+0x8e8] ;  /* 0x0008e800010e7983 */ /* 0x000e280000100800 */
[----:B------:R-:W0:Y:S01]  /*1bca0*/  LDL R15, [R1+0x8ec] ;  /* 0x0008ec00010f7983 */ /* 0x000e220000100800 */
[----:B------:R-:W-:Y:S02]  /*1bcb0*/  PRMT R12, RZ, 0x7610, R12 ;  /* 0x00007610ff0c7816 */ /* 0x000fe4000000000c */
[----:B0-----:R-:W-:-:S04]  /*1bcc0*/  @!P3 LOP3.LUT R15, R15, R14, RZ, 0x3c, !PT ;  /* 0x0000000e0f0fb212 */ /* 0x001fc800078e3cff */
[----:B------:R-:W-:-:S04]  /*1bcd0*/  @!P3 LOP3.LUT R14, R15, R14, RZ, 0x3c, !PT ;  /* 0x0000000e0f0eb212 */ /* 0x000fc800078e3cff */
[----:B------:R-:W-:-:S05]  /*1bce0*/  @!P3 LOP3.LUT R15, R15, R14, RZ, 0x3c, !PT ;  /* 0x0000000e0f0fb212 */ /* 0x000fca00078e3cff */
[----:B------:R0:W4:Y:S04]  /*1bcf0*/  @!P3 LDG.E.U16 R12, desc[UR10][R14.64] ;  /* 0x0000000a0e0cb981 */ /* 0x000128000c1e1500 */
[----:B------:R-:W0:Y:S04]  /*1bd00*/  LDL R14, [R1+0x8a8] ;  /* 0x0008a800010e7983 */ /* 0x000e280000100800 */
[----:B------:R-:W0:Y:S01]  /*1bd10*/  LDL R15, [R1+0x8ac] ;  /* 0x0008ac00010f7983 */ /* 0x000e220000100800 */
[----:B------:R-:W-:Y:S02]  /*1bd20*/  PRMT R0, RZ, 0x7610, R0 ;  /* 0x00007610ff007816 */ /* 0x000fe40000000000 */
[----:B0-----:R-:W-:-:S04]  /*1bd30*/  @!P3 LOP3.LUT R15, R15, R14, RZ, 0x3c, !PT ;  /* 0x0000000e0f0fb212 */ /* 0x001fc800078e3cff */
[----:B------:R-:W-:-:S04]  /*1bd40*/  @!P3 LOP3.LUT R14, R15, R14, RZ, 0x3c, !PT ;  /* 0x0000000e0f0eb212 */ /* 0x000fc800078e3cff */
[----:B------:R-:W-:-:S05]  /*1bd50*/  @!P3 LOP3.LUT R15, R15, R14, RZ, 0x3c, !PT ;  /* 0x0000000e0f0fb212 */ /* 0x000fca00078e3cff */
[----:B------:R-:W3:Y:S04]  /*1bd60*/  @!P3 LDG.E.U16 R0, desc[UR10][R14.64] ;  /* 0x0000000a0e00b981 */ /* 0x000ee8000c1e1500 */
[----:B---3--:R0:W-:Y:S04]  /*1bd70*/  STL [R1+0x7c], R0 ;  /* 0x00007c0001007387 */ /* 0x0081e80000100800 */
[----:B0-----:R-:W3:Y:S04]  /*1bd80*/  LDL.LU R0, [R1+0x13c4] ;  /* 0x0013c40001007983 */ /* 0x001ee80000300800 */
[----:B------:R-:W2:Y:S04]  /*1bd90*/  LDL R14, [R1+0x868] ;  /* 0x00086800010e7983 */ /* 0x000ea80000100800 */
[----:B------:R-:W2:Y:S01]  /*1bda0*/  LDL R15, [R1+0x86c] ;  /* 0x00086c00010f7983 */ /* 0x000ea20000100800 */
[----:B---3--:R-:W-:-:S02]  /*1bdb0*/  PRMT R0, RZ, 0x7610, R0 ;  /* 0x00007610ff007816 */ /* 0x008fc40000000000 */
        /* <DEDUP_REMOVED lines=8> */
[----:B--2---:R-:W-:-:S02]  /*1be40*/  PRMT R0, RZ, 0x7610, R0 ;  /* 0x00007610ff007816 */ /* 0x004fc40000000000 */
[----:B---3--:R-:W-:-:S04]  /*1be50*/  @!P3 LOP3.LUT R15, R15, R14, RZ, 0x3c, !PT ;  /* 0x0000000e0f0fb212 */ /* 0x008fc800078e3cff */
        /* <DEDUP_REMOVED lines=184> */
[----:B------:R-:W2:Y:S04]  /*1c9e0*/  LDL R14, [R1+0x354] ;  /* 0x00035400010e7983 */ /* 0x000ea80000100800 */
[----:B------:R-:W2:Y:S01]  /*1c9f0*/  LDL R15, [R1+0xacc] ;  /* 0x000acc00010f7983 */ /* 0x000ea20000100800 */
[----:B0-----:R-:W0:Y:S02]  /*1ca00*/  S2R R0, SR_TID.X ;  /* 0x0000000000007919 */ /* 0x001e240000002100 */
[----:B0-----:R-:W-:-:S05]  /*1ca10*/  LOP3.LUT R0, R0, 0x3f, RZ, 0xc0, !PT ;  /* 0x0000003f00007812 */ /* 0x001fca00078ec0ff */
[----:B------:R-:W-:-:S05]  /*1ca20*/  IMAD.SHL.U32 R0, R0, 0x2, RZ ;  /* 0x0000000200007824 */ /* 0x000fca00078e00ff */
[----:B------:R0:W-:Y:S02]  /*1ca30*/  STS.U16 [R0+UR5+0x8000], R16 ;  /* 0x0080001000007988 */ /* 0x0001e40008000405 */
[----:B0-----:R-:W-:Y:S02]  /*1ca40*/  PRMT R0, RZ, 0x7610, R0 ;  /* 0x00007610ff007816 */ /* 0x001fe40000000000 */
[----:B--2---:R-:W-:-:S04]  /*1ca50*/  @!P3 LOP3.LUT R15, R15, R14, RZ, 0x3c, !PT ;  /* 0x0000000e0f0fb212 */ /* 0x004fc800078e3cff */
        /* <DEDUP_REMOVED lines=18> */
[----:B------:R-:W-:-:S02]  /*1cb80*/  PRMT R7, RZ, 0x7610, R7 ;  /* 0x00007610ff077816 */ /* 0x000fc40000000007 */
[----:B--2---:R-:W-:-:S04]  /*1cb90*/  @!P3 LOP3.LUT R15, R15, R14, RZ, 0x3c, !PT ;  /* 0x0000000e0f0fb212 */ /* 0x004fc800078e3cff */
[----:B------:R-:W-:-:S04]  /*1cba0*/  @!P3 LOP3.LUT R14, R15, R14, RZ, 0x3c, !PT ;  /* 0x0000000e0f0eb212 */ /* 0x000fc800078e3cff */
[----:B------:R-:W-:-:S05]  /*1cbb0*/  @!P3 LOP3.LUT R15, R15, R14, RZ, 0x3c, !PT ;  /* 0x0000000e0f0fb212 */ /* 0x000fca00078e3cff */
[----:B------:R1:W2:Y:S04]  /*1cbc0*/  @!P3 LDG.E.U16 R7, desc[UR10][R14.64] ;  /* 0x0000000a0e07b981 */ /* 0x0002a8000c1e1500 */
[----:B------:R-:W1:Y:S04]  /*1cbd0*/  LDL R14, [R1+0xa20] ;  /* 0x000a2000010e7983 */ /* 0x000e680000100800 */
[----:B------:R-:W1:Y:S01]  /*1cbe0*/  LDL R15, [R1+0xa24] ;  /* 0x000a2400010f7983 */ /* 0x000e620000100800 */
[----:B------:R-:W-:Y:S01]  /*1cbf0*/  PRMT R28, RZ, 0x7610, R28 ;  /* 0x00007610ff1c7816 */ /* 0x000fe2000000001c */
[----:B0-----:R-:W0:Y:S01]  /*1cc00*/  S2R R0, SR_TID.X ;  /* 0x0000000000007919 */ /* 0x001e220000002100 */
[----:B-1----:R-:W-:-:S04]  /*1cc10*/  @!P3 LOP3.LUT R15, R15, R14, RZ, 0x3c, !PT ;  /* 0x0000000e0f0fb212 */ /* 0x002fc800078e3cff */
[----:B------:R-:W-:-:S04]  /*1cc20*/  @!P3 LOP3.LUT R14, R15, R14, RZ, 0x3c, !PT ;  /* 0x0000000e0f0eb212 */ /* 0x000fc800078e3cff */
[----:B------:R-:W-:-:S05]  /*1cc30*/  @!P3 LOP3.LUT R15, R15, R14, RZ, 0x3c, !PT ;  /* 0x0000000e0f0fb212 */ /* 0x000fca00078e3cff */
[----:B------:R-:W3:Y:S01]  /*1cc40*/  @!P3 LDG.E.U16 R28, desc[UR10][R14.64] ;  /* 0x0000000a0e1cb981 */ /* 0x000ee2000c1e1500 */
[----:B0-----:R-:W-:-:S05]  /*1cc50*/  LOP3.LUT R0, R0, 0x3f, RZ, 0xc0, !PT ;  /* 0x0000003f00007812 */ /* 0x001fca00078ec0ff */
[----:B------:R-:W-:Y:S01]  /*1cc60*/  IMAD.SHL.U32 R0, R0, 0x2, RZ ;  /* 0x0000000200007824 */ /* 0x000fe200078e00ff */
[----:B--2---:R0:W-:Y:S04]  /*1cc70*/  STL [R1+0x170], R7 ;  /* 0x0001700701007387 */ /* 0x0041e80000100800 */
[----:B------:R1:W-:Y:S04]  /*1cc80*/  STS.U16 [R0+UR5+0x8300], R3 ;  /* 0x0083000300007988 */ /* 0x0003e80008000405 */
[----:B------:R2:W-:Y:S04]  /*1cc90*/  STS.U16 [R0+UR5+0x8400], R2 ;  /* 0x0084000200007988 */ /* 0x0005e80008000405 */
[----:B0-----:R-:W4:Y:S04]  /*1cca0*/  LDL R7, [R1+0x964] ;  /* 0x0009640001077983 */ /* 0x001f280000100800 */
[----:B-1----:R-:W4:Y:S04]  /*1ccb0*/  LDL R3, [R1+0x9e4] ;  /* 0x0009e40001037983 */ /* 0x002f280000100800 */
[----:B---3--:R0:W-:Y:S04]  /*1ccc0*/  STL [R1+0x168], R28 ;  /* 0x0001681c01007387 */ /* 0x0081e80000100800 */
[----:B--2---:R-:W4:Y:S04]  /*1ccd0*/  LDL R2, [R1+0x9e0] ;  /* 0x0009e00001027983 */ /* 0x004f280000100800 */
[----:B------:R1:W-:Y:S04]  /*1cce0*/  STS.U16 [R0+UR5+0x8200], R18 ;  /* 0x0082001200007988 */ /* 0x0003e80008000405 */
[----:B0-----:R-:W2:Y:S01]  /*1ccf0*/  LDL R28, [R1+0x924] ;  /* 0x00092400011c7983 */ /* 0x001ea20000100800 */
[----:B-1----:R-:W-:-:S02]  /*1cd00*/  PRMT R0, RZ, 0x7610, R0 ;  /* 0x00007610ff007816 */ /* 0x002fc40000000000 */
[----:B----4-:R-:W-:-:S04]  /*1cd10*/  @!P3 LOP3.LUT R3, R3, R2, RZ, 0x3c, !PT ;  /* 0x000000020303b212 */ /* 0x010fc800078e3cff */
[----:B------:R-:W-:-:S04]  /*1cd20*/  @!P3 LOP3.LUT R2, R3, R2, RZ, 0x3c, !PT ;  /* 0x000000020302b212 */ /* 0x000fc800078e3cff */
[----:B------:R-:W-:-:S05]  /*1cd30*/  @!P3 LOP3.LUT R3, R3, R2, RZ, 0x3c, !PT ;  /* 0x000000020303b212 */ /* 0x000fca00078e3cff */
[----:B------:R-:W3:Y:S04]  /*1cd40*/  @!P3 LDG.E.U16 R0, desc[UR10][R2.64] ;  /* 0x0000000a0200b981 */ /* 0x000ee8000c1e1500 */
[----:B---3--:R-:W-:Y:S04]  /*1cd50*/  STL [R1+0x160], R0 ;  /* 0x0001600001007387 */ /* 0x008fe80000100800 */
[----:B------:R-:W3:Y:S04]  /*1cd60*/  LDL R2, [R1+0x9a0] ;  /* 0x0009a00001027983 */ /* 0x000ee80000100800 */
[----:B------:R-:W3:Y:S01]  /*1cd70*/  LDL R3, [R1+0x9a4] ;  /* 0x0009a40001037983 */ /* 0x000ee20000100800 */
[----:B------:R-:W-:-:S02]  /*1cd80*/  PRMT R27, RZ, 0x7610, R27 ;  /* 0x00007610ff1b7816 */ /* 0x000fc4000000001b */
[----:B---3--:R-:W-:-:S04]  /*1cd90*/  @!P3 LOP3.LUT R3, R3, R2, RZ, 0x3c, !PT ;  /* 0x000000020303b212 */ /* 0x008fc800078e3cff */
[----:B------:R-:W-:-:S04]  /*1cda0*/  @!P3 LOP3.LUT R2, R3, R2, RZ, 0x3c, !PT ;  /* 0x000000020302b212 */ /* 0x000fc800078e3cff */
[----:B------:R-:W-:-:S05]  /*1cdb0*/  @!P3 LOP3.LUT R3, R3, R2, RZ, 0x3c, !PT ;  /* 0x000000020303b212 */ /* 0x000fca00078e3cff */
[----:B------:R0:W3:Y:S04]  /*1cdc0*/  @!P3 LDG.E.U16 R27, desc[UR10][R2.64] ;  /* 0x0000000a021bb981 */ /* 0x0000e8000c1e1500 */
[----:B------:R-:W4:Y:S01]  /*1cdd0*/  LDL R3, [R1+0x960] ;  /* 0x0009600001037983 */ /* 0x000f220000100800 */
[----:B------:R-:W-:Y:S01]  /*1cde0*/  PRMT R26, RZ, 0x7610, R26 ;  /* 0x00007610ff1a7816 */ /* 0x000fe2000000001a */
[----:B0-----:R-:W-:Y:S02]  /*1cdf0*/  @!P3 IMAD.MOV.U32 R2, RZ, RZ, R7 ;  /* 0x000000ffff02b224 */ /* 0x001fe400078e0007 */
[----:B---3--:R-:W-:Y:S01]  /*1ce00*/  STL [R1+0x158], R27 ;  /* 0x0001581b01007387 */ /* 0x008fe20000100800 */
[----:B------:R-:W-:-:S03]  /*1ce10*/  PRMT R6, RZ, 0x7610, R6 ;  /* 0x00007610ff067816 */ /* 0x000fc60000000006 */
[----:B------:R-:W3:Y:S04]  /*1ce20*/  LDL R7, [R1+0x8a4] ;  /* 0x0008a40001077983 */ /* 0x000ee80000100800 */
[----:B----4-:R2:W4:Y:S04]  /*1ce30*/  @!P3 LDG.E.U16 R26, desc[UR10][R2.64] ;  /* 0x0000000a021ab981 */ /* 0x010528000c1e1500 */
[----:B------:R-:W3:Y:S01]  /*1ce40*/  LDL R3, [R1+0x920] ;  /* 0x0009200001037983 */ /* 0x000ee20000100800 */
[----:B--2---:R-:W-:-:S03]  /*1ce50*/  @!P3 IMAD.MOV.U32 R2, RZ, RZ, R28 ;  /* 0x000000ffff02b224 */ /* 0x004fc600078e001c */
[----:B----4-:R0:W-:Y:S01]  /*1ce60*/  STL [R1+0x150], R26 ;  /* 0x0001501a01007387 */ /* 0x0101e20000100800 */
[----:B------:R-:W-:-:S03]  /*1ce70*/  PRMT R23, RZ, 0x7610, R23 ;  /* 0x00007610ff177816 */ /* 0x000fc60000000017 */
[----:B------:R-:W2:Y:S04]  /*1ce80*/  LDL R28, [R1+0x820] ;  /* 0x00082000011c7983 */ /* 0x000ea80000100800 */
[----:B---3--:R1:W3:Y:S04]  /*1ce90*/  @!P3 LDG.E.U16 R6, desc[UR10][R2.64] ;  /* 0x0000000a0206b981 */ /* 0x0082e8000c1e1500 */
[----:B0-----:R-:W4:Y:S04]  /*1cea0*/  LDL R26, [R1+0x864] ;  /* 0x00086400011a7983 */ /* 0x001f280000100800 */
[----:B------:R-:W1:Y:S04]  /*1ceb0*/  LDL R2, [R1+0x8e0] ;  /* 0x0008e00001027983 */ /* 0x000e680000100800 */
[----:B------:R-:W1:Y:S02]  /*1cec0*/  LDL R3, [R1+0x8e4] ;  /* 0x0008e40001037983 */ /* 0x000e640000100800 */
[----:B-1----:R-:W-:-:S04]  /*1ced0*/  @!P3 LOP3.LUT R3, R3, R2, RZ, 0x3c, !PT ;  /* 0x000000020303b212 */ /* 0x002fc800078e3cff */
[----:B------:R-:W-:-:S04]  /*1cee0*/  @!P3 LOP3.LUT R2, R3, R2, RZ, 0x3c, !PT ;  /* 0x000000020302b212 */ /* 0x000fc800078e3cff */
[----:B------:R-:W-:-:S05]  /*1cef0*/  @!P3 LOP3.LUT R3, R3, R2, RZ, 0x3c, !PT ;  /* 0x000000020303b212 */ /* 0x000fca00078e3cff */
[----:B------:R-:W2:Y:S04]  /*1cf00*/  @!P3 LDG.E.U16 R23, desc[UR10][R2.64] ;  /* 0x0000000a0217b981 */ /* 0x000ea8000c1e1500 */
[----:B---3--:R0:W-:Y:S04]  /*1cf10*/  STL [R1+0x148], R6 ;  /* 0x0001480601007387 */ /* 0x0081e80000100800 */
[----:B0-----:R-:W3:Y:S04]  /*1cf20*/  LDL R6, [R1+0x824] ;  /* 0x0008240001067983 */ /* 0x001ee80000100800 */
[----:B--2---:R0:W-:Y:S04]  /*1cf30*/  STL [R1+0x140], R23 ;  /* 0x0001401701007387 */ /* 0x0041e80000100800 */
[----:B0-----:R-:W2:Y:S04]  /*1cf40*/  LDL.LU R23, [R1+0x136c] ;  /* 0x00136c0001177983 */ /* 0x001ea80000300800 */
[----:B------:R-:W4:Y:S01]  /*1cf50*/  LDL R3, [R1+0x8a0] ;  /* 0x0008a00001037983 */ /* 0x000f220000100800 */
[----:B------:R-:W-:Y:S01]  /*1cf60*/  PRMT R24, RZ, 0x7610, R24 ;  /* 0x00007610ff187816 */ /* 0x000fe20000000018 */
[----:B------:R-:W-:-:S02]  /*1cf70*/  @!P3 IMAD.MOV.U32 R2, RZ, RZ, R7 ;  /* 0x000000ffff02b224 */ /* 0x000fc400078e0007 */
[----:B------:R-:W2:Y:S04]  /*1cf80*/  LDL R7, [R1+0x7e4] ;  /* 0x0007e40001077983 */ /* 0x000ea80000100800 */
[----:B----4-:R-:W4:Y:S01]  /*1cf90*/  @!P3 LDG.E.U16 R24, desc[UR10][R2.64] ;  /* 0x0000000a0218b981 */ /* 0x010f22000c1e1500 */
[----:B------:R-:W0:Y:S03]  /*1cfa0*/  S2R R0, SR_TID.X ;  /* 0x0000000000007919 */ /* 0x000e260000002100 */
[----:B----4-:R1:W-:Y:S04]  /*1cfb0*/  STL [R1+0x13c], R24 ;  /* 0x00013c1801007387 */ /* 0x0103e80000100800 */
[----:B-1----:R-:W4:Y:S04]  /*1cfc0*/  LDL.LU R24, [R1+0x1368] ;  /* 0x0013680001187983 */ /* 0x002f280000300800 */
[----:B------:R-:W3:Y:S01]  /*1cfd0*/  LDL R3, [R1+0x860] ;  /* 0x0008600001037983 */ /* 0x000ee20000100800 */
[----:B0-----:R-:W-:-:S05]  /*1cfe0*/  LOP3.LUT R0, R0, 0x3f, RZ, 0xc0, !PT ;  /* 0x0000003f00007812 */ /* 0x001fca00078ec0ff */
[----:B------:R-:W-:Y:S02]  /*1cff0*/  IMAD.SHL.U32 R0, R0, 0x2, RZ ;  /* 0x0000000200007824 */ /* 0x000fe400078e00ff */
[----:B------:R-:W-:Y:S01]  /*1d000*/  @!P3 IMAD.MOV.U32 R2, RZ, RZ, R26 ;  /* 0x000000ffff02b224 */ /* 0x000fe200078e001a */
[----:B------:R-:W-:Y:S01]  /*1d010*/  PRMT R29, RZ, 0x7610, R29 ;  /* 0x00007610ff1d7816 */ /* 0x000fe2000000001d */
[----:B------:R-:W4:Y:S04]  /*1d020*/  LDL R26, [R1+0x7a4] ;  /* 0x0007a400011a7983 */ /* 0x000f280000100800 */
[----:B------:R-:W-:Y:S04]  /*1d030*/  STS.U16 [R0+UR5+0x8500], R19 ;  /* 0x0085001300007988 */ /* 0x000fe80008000405 */
[----:B------:R-:W-:Y:S04]  /*1d040*/  STS.U16 [R0+UR5+0x8600], R20 ;  /* 0x0086001400007988 */ /* 0x000fe80008000405 */
[----:B------:R0:W-:Y:S02]  /*1d050*/  STS.U16 [R0+UR5+0x8700], R21 ;  /* 0x0087001500007988 */ /* 0x0001e40008000405 */
[----:B0-----:R-:W-:-:S06]  /*1d060*/  PRMT R0, RZ, 0x7610, R0 ;  /* 0x00007610ff007816 */ /* 0x001fcc0000000000 */
[----:B---3--:R0:W3:Y:S02]  /*1d070*/  @!P3 LDG.E.U16 R0, desc[UR10][R2.64] ;  /* 0x0000000a0200b981 */ /* 0x0080e4000c1e1500 */
[----:B0-----:R-:W-:Y:S02]  /*1d080*/  @!P3 IMAD.MOV.U32 R2, RZ, RZ, R6 ;  /* 0x000000ffff02b224 */ /* 0x001fe400078e0006 */
[----:B------:R-:W-:-:S05]  /*1d090*/  @!P3 IMAD.MOV.U32 R3, RZ, RZ, R28 ;  /* 0x000000ffff03b224 */ /* 0x000fca00078e001c */
[----:B------:R0:W4:Y:S01]  /*1d0a0*/  @!P3 LDG.E.U16 R29, desc[UR10][R2.64] ;  /* 0x0000000a021db981 */ /* 0x000122000c1e1500 */
[----:B------:R-:W1:Y:S03]  /*1d0b0*/  S2R R27, SR_TID.X ;  /* 0x00000000001b7919 */ /* 0x000e660000002100 */
[----:B---3--:R3:W-:Y:S04]  /*1d0c0*/  STL [R1+0x138], R0 ;  /* 0x0001380001007387 */ /* 0x0087e80000100800 */
[----:B---3--:R-:W3:Y:S04]  /*1d0d0*/  LDL.LU R0, [R1+0x70] ;  /* 0x0000700001007983 */ /* 0x008ee80000300800 */
[----:B------:R-:W3:Y:S04]  /*1d0e0*/  LDL R28, [R1+0x760] ;  /* 0x00076000011c7983 */ /* 0x000ee80000100800 */
[----:B------:R-:W3:Y:S04]  /*1d0f0*/  LDL R6, [R1+0x764] ;  /* 0x0007640001067983 */ /* 0x000ee80000100800 */
[----:B------:R-:W3:Y:S04]  /*1d100*/  LDL.LU R2, [R1+0x68] ;  /* 0x0000680001027983 */ /* 0x000ee80000300800 */
[----:B------:R-:W3:Y:S01]  /*1d110*/  LDL R3, [R1+0x7e0] ;  /* 0x0007e00001037983 */ /* 0x000ee20000100800 */
[----:B-1----:R-:W-:-:S05]  /*1d120*/  LOP3.LUT R27, R27, 0x3f, RZ, 0xc0, !PT ;  /* 0x0000003f1b1b7812 */ /* 0x002fca00078ec0ff */
[----:B------:R-:W-:-:S05]  /*1d130*/  IMAD.SHL.U32 R27, R27, 0x2, RZ ;  /* 0x000000021b1b7824 */ /* 0x000fca00078e00ff */
[----:B------:R-:W-:-:S05]  /*1d140*/  LOP3.LUT R27, R27, 0x10, RZ, 0x3c, !PT ;  /* 0x000000101b1b7812 */ /* 0x000fca00078e3cff */
[----:B------:R-:W-:Y:S01]  /*1d150*/  STS.U16 [R27+UR5+0x8080], R22 ;  /* 0x008080161b007988 */ /* 0x000fe20008000405 */
[----:B------:R-:W-:-:S03]  /*1d160*/  PRMT R4, RZ, 0x7610, R4 ;  /* 0x00007610ff047816 */ /* 0x000fc60000000004 */
[----:B--2---:R-:W-:Y:S04]  /*1d170*/  STS.U16 [R27+UR5+0x8180], R23 ;  /* 0x008180171b007988 */ /* 0x004fe80008000405 */
[----:B----4-:R-:W-:Y:S04]  /*1d180*/  STS.U16 [R27+UR5+0x8280], R24 ;  /* 0x008280181b007988 */ /* 0x010fe80008000405 */
[----:B------:R-:W-:Y:S04]  /*1d190*/  STS.U16 [R27+UR5+0x8380], R25 ;  /* 0x008380191b007988 */ /* 0x000fe80008000405 */
[----:B---3--:R0:W-:Y:S02]  /*1d1a0*/  STS.U16 [R27+UR5+0x8480], R2 ;  /* 0x008480021b007988 */ /* 0x0081e40008000405 */
[----:B0-----:R-:W-:-:S05]  /*1d1b0*/  @!P3 IMAD.MOV.U32 R2, RZ, RZ, R7 ;  /* 0x000000ffff02b224 */ /* 0x001fca00078e0007 */
[----:B------:R-:W2:Y:S04]  /*1d1c0*/  @!P3 LDG.E.U16 R4, desc[UR10][R2.64] ;  /* 0x0000000a0204b981 */ /* 0x000ea8000c1e1500 */
[----:B------:R0:W-:Y:S04]  /*1d1d0*/  STL [R1+0x134], R29 ;  /* 0x0001341d01007387 */ /* 0x0001e80000100800 */
[----:B0-----:R-:W3:Y:S04]  /*1d1e0*/  LDL.LU R29, [R1+0x1c] ;  /* 0x00001c00011d7983 */ /* 0x001ee80000300800 */
[----:B------:R-:W4:Y:S04]  /*1d1f0*/  LDL.LU R7, [R1+0x64] ;  /* 0x0000640001077983 */ /* 0x000f280000300800 */
[----:B--2---:R0:W-:Y:S04]  /*1d200*/  STL [R1+0x130], R4 ;  /* 0x0001300401007387 */ /* 0x0041e80000100800 */
[----:B0-----:R-:W2:Y:S04]  /*1d210*/  LDL.LU R4, [R1+0x1364] ;  /* 0x0013640001047983 */ /* 0x001ea80000300800 */
[----:B------:R-:W3:Y:S04]  /*1d220*/  LDL.LU R2, [R1+0x78] ;  /* 0x0000780001027983 */ /* 0x000ee80000300800 */
[----:B------:R-:W4:Y:S01]  /*1d230*/  LDL R3, [R1+0x7a0] ;  /* 0x0007a00001037983 */ /* 0x000f220000100800 */
[----:B------:R-:W-:-:S03]  /*1d240*/  PRMT R15, RZ, 0x7610, R15 ;  /* 0x00007610ff0f7816 */ /* 0x000fc6000000000f */
[----:B---3--:R0:W-:Y:S02]  /*1d250*/  STS.U16 [R27+UR5+0x8580], R2 ;  /* 0x008580021b007988 */ /* 0x0081e40008000405 */
[----:B0-----:R-:W-:Y:S02]  /*1d260*/  @!P3 IMAD.MOV.U32 R2, RZ, RZ, R26 ;  /* 0x000000ffff02b224 */ /* 0x001fe400078e001a */
[----:B------:R-:W3:Y:S04]  /*1d270*/  LDL.LU R26, [R1+0x60] ;  /* 0x00006000011a7983 */ /* 0x000ee80000300800 */
[----:B----4-:R0:W4:Y:S04]  /*1d280*/  @!P3 LDG.E.U16 R15, desc[UR10][R2.64] ;  /* 0x0000000a020fb981 */ /* 0x010128000c1e1500 */
[----:B------:R-:W2:Y:S01]  /*1d290*/  LDL.LU R3, [R1+0x74] ;  /* 0x0000740001037983 */ /* 0x000ea20000300800 */
[----:B------:R-:W-:Y:S01]  /*1d2a0*/  PRMT R14, RZ, 0x7610, R14 ;  /* 0x00007610ff0e7816 */ /* 0x000fe2000000000e */
[----:B0-----:R-:W-:-:S02]  /*1d2b0*/  @!P3 IMAD.MOV.U32 R2, RZ, RZ, R6 ;  /* 0x000000ffff02b224 */ /* 0x001fc400078e0006 */
[----:B--2---:R0:W-:Y:S02]  /*1d2c0*/  STS.U16 [R27+UR5+0x8680], R3 ;  /* 0x008680031b007988 */ /* 0x0041e40008000405 */
[----:B0-----:R-:W-:-:S05]  /*1d2d0*/  @!P3 IMAD.MOV.U32 R3, RZ, RZ, R28 ;  /* 0x000000ffff03b224 */ /* 0x001fca00078e001c */
[----:B------:R-:W2:Y:S04]  /*1d2e0*/  @!P3 LDG.E.U16 R14, desc[UR10][R2.64] ;  /* 0x0000000a020eb981 */ /* 0x000ea8000c1e1500 */
[----:B----4-:R-:W-:Y:S04]  /*1d2f0*/  STL [R1+0x12b0], R15 ;  /* 0x0012b00f01007387 */ /* 0x010fe80000100800 */
[----:B------:R-:W-:Y:S04]  /*1d300*/  STL [R1+0x1318], R15 ;  /* 0x0013180f01007387 */ /* 0x000fe80000100800 */
[----:B------:R-:W4:Y:S04]  /*1d310*/  LDL R6, [R1+0x664] ;  /* 0x0006640001067983 */ /* 0x000f280000100800 */
[----:B------:R-:W3:Y:S04]  /*1d320*/  LDL.LU R28, [R1+0x58] ;  /* 0x00005800011c7983 */ /* 0x000ee80000300800 */
[----:B------:R-:W4:Y:S04]  /*1d330*/  LDL R2, [R1+0x720] ;  /* 0x0007200001027983 */ /* 0x000f280000100800 */
[----:B------:R-:W4:Y:S04]  /*1d340*/  LDL R3, [R1+0x724] ;  /* 0x0007240001037983 */ /* 0x000f280000100800 */
[----:B------:R0:W-:Y:S04]  /*1d350*/  STS.U16 [R27+UR5+0x8780], R0 ;  /* 0x008780001b007988 */ /* 0x0001e80008000405 */
[----:B--2---:R-:W-:Y:S04]  /*1d360*/  STL [R1+0x12b4], R14 ;  /* 0x0012b40e01007387 */ /* 0x004fe80000100800 */
[----:B------:R-:W-:Y:S04]  /*1d370*/  STL [R1+0x12b8], R14 ;  /* 0x0012b80e01007387 */ /* 0x000fe80000100800 */
[----:B------:R-:W-:Y:S04]  /*1d380*/  STL [R1+0x12bc], R14 ;  /* 0x0012bc0e01007387 */ /* 0x000fe80000100800 */
[----:B------:R-:W-:Y:S04]  /*1d390*/  STL [R1+0x12f8], R14 ;  /* 0x0012f80e01007387 */ /* 0x000fe80000100800 */
[----:B------:R-:W-:Y:S04]  /*1d3a0*/  STL [R1+0x12fc], R14 ;  /* 0x0012fc0e01007387 */ /* 0x000fe80000100800 */
[----:B0-----:R-:W2:Y:S01]  /*1d3b0*/  LDL.LU R27, [R1+0x1360] ;  /* 0x00136000011b7983 */ /* 0x001ea20000300800 */
[----:B----4-:R-:W-:-:S04]  /*1d3c0*/  @!P3 LOP3.LUT R3, R3, R2, RZ, 0x3c, !PT ;  /* 0x000000020303b212 */ /* 0x010fc800078e3cff */
[----:B------:R-:W-:-:S04]  /*1d3d0*/  @!P3 LOP3.LUT R2, R3, R2, RZ, 0x3c, !PT ;  /* 0x000000020302b212 */ /* 0x000fc800078e3cff */
[----:B------:R-:W-:Y:S01]  /*1d3e0*/  @!P3 LOP3.LUT R3, R3, R2, RZ, 0x3c, !PT ;  /* 0x000000020303b212 */ /* 0x000fe200078e3cff */
[----:B------:R-:W0:Y:S01]  /*1d3f0*/  S2R R0, SR_TID.X ;  /* 0x0000000000007919 */ /* 0x000e220000002100 */
[----:B--2---:R-:W-:-:S06]  /*1d400*/  PRMT R27, RZ, 0x7610, R27 ;  /* 0x00007610ff1b7816 */ /* 0x004fcc000000001b */
[----:B------:R1:W2:Y:S04]  /*1d410*/  @!P3 LDG.E.U16 R27, desc[UR10][R2.64] ;  /* 0x0000000a021bb981 */ /* 0x0002a8000c1e1500 */
[----:B------:R-:W1:Y:S04]  /*1d420*/  LDL R2, [R1+0x6e0] ;  /* 0x0006e00001027983 */ /* 0x000e680000100800 */
[----:B------:R-:W1:Y:S01]  /*1d430*/  LDL R3, [R1+0x6e4] ;  /* 0x0006e40001037983 */ /* 0x000e620000100800 */
[----:B0-----:R-:W-:-:S05]  /*1d440*/  LOP3.LUT R0, R0, 0x3f, RZ, 0xc0, !PT ;  /* 0x0000003f00007812 */ /* 0x001fca00078ec0ff */
[----:B------:R-:W-:-:S05]  /*1d450*/  IMAD.SHL.U32 R0, R0, 0x2, RZ ;  /* 0x0000000200007824 */ /* 0x000fca00078e00ff */
[----:B------:R0:W-:Y:S02]  /*1d460*/  STS.U16 [R0+UR5], R29 ;  /* 0x0000001d00007988 */ /* 0x0001e40008000405 */
[----:B0-----:R-:W-:Y:S02]  /*1d470*/  PRMT R0, RZ, 0x7610, R0 ;  /* 0x00007610ff007816 */ /* 0x001fe40000000000 */
[----:B-1----:R-:W-:-:S04]  /*1d480*/  @!P3 LOP3.LUT R3, R3, R2, RZ, 0x3c, !PT ;  /* 0x000000020303b212 */ /* 0x002fc800078e3cff */
[----:B------:R-:W-:-:S04]  /*1d490*/  @!P3 LOP3.LUT R2, R3, R2, RZ, 0x3c, !PT ;  /* 0x000000020302b212 */ /* 0x000fc800078e3cff */
[----:B------:R-:W-:-:S05]  /*1d4a0*/  @!P3 LOP3.LUT R3, R3, R2, RZ, 0x3c, !PT ;  /* 0x000000020303b212 */ /* 0x000fca00078e3cff */
[----:B------:R-:W4:Y:S04]  /*1d4b0*/  @!P3 LDG.E.U16 R0, desc[UR10][R2.64] ;  /* 0x0000000a0200b981 */ /* 0x000f28000c1e1500 */
[----:B--2---:R0:W-:Y:S04]  /*1d4c0*/  STL [R1+0x12c], R27 ;  /* 0x00012c1b01007387 */ /* 0x0041e80000100800 */
[----:B0-----:R-:W2:Y:S04]  /*1d4d0*/  LDL.LU R27, [R1+0x54] ;  /* 0x00005400011b7983 */ /* 0x001ea80000300800 */
[----:B------:R-:W2:Y:S04]  /*1d4e0*/  LDL.LU R29, [R1+0x135c] ;  /* 0x00135c00011d7983 */ /* 0x000ea80000300800 */
[----:B----4-:R0:W-:Y:S04]  /*1d4f0*/  STL [R1+0x1c], R0 ;  /* 0x00001c0001007387 */ /* 0x0101e80000100800 */
[----:B------:R-:W4:Y:S04]  /*1d500*/  LDL R2, [R1+0x6a0] ;  /* 0x0006a00001027983 */ /* 0x000f280000100800 */
[----:B------:R-:W4:Y:S01]  /*1d510*/  LDL R3, [R1+0x6a4] ;  /* 0x0006a40001037983 */ /* 0x000f220000100800 */
[----:B0-----:R-:W0:Y:S02]  /*1d520*/  S2R R0, SR_TID.X ;  /* 0x0000000000007919 */ /* 0x001e240000002100 */
[----:B0-----:R-:W-:-:S05]  /*1d530*/  LOP3.LUT R0, R0, 0x3f, RZ, 0xc0, !PT ;  /* 0x0000003f00007812 */ /* 0x001fca00078ec0ff */
[----:B------:R-:W-:-:S05]  /*1d540*/  IMAD.SHL.U32 R0, R0, 0x2, RZ ;  /* 0x0000000200007824 */ /* 0x000fca00078e00ff */
[----:B------:R0:W-:Y:S02]  /*1d550*/  STS.U16 [R0+UR5+0x400], R7 ;  /* 0x0004000700007988 */ /* 0x0001e40008000405 */
[----:B0-----:R-:W-:Y:S02]  /*1d560*/  PRMT R0, RZ, 0x7610, R0 ;  /* 0x00007610ff007816 */ /* 0x001fe40000000000 */
[----:B------:R-:W2:Y:S01]  /*1d570*/  LDL R7, [R1+0x5e4] ;  /* 0x0005e40001077983 */ /* 0x000ea20000100800 */
[----:B----4-:R-:W-:-:S04]  /*1d580*/  @!P3 LOP3.LUT R3, R3, R2, RZ, 0x3c, !PT ;  /* 0x000000020303b212 */ /* 0x010fc800078e3cff */
[----:B------:R-:W-:-:S04]  /*1d590*/  @!P3 LOP3.LUT R2, R3, R2, RZ, 0x3c, !PT ;  /* 0x000000020302b212 */ /* 0x000fc800078e3cff */
[----:B------:R-:W-:-:S05]  /*1d5a0*/  @!P3 LOP3.LUT R3, R3, R2, RZ, 0x3c, !PT ;  /* 0x000000020303b212 */ /* 0x000fca00078e3cff */
[----:B------:R-:W4:Y:S04]  /*1d5b0*/  @!P3 LDG.E.U16 R0, desc[UR10][R2.64] ;  /* 0x0000000a0200b981 */ /* 0x000f28000c1e1500 */
[----:B----4-:R0:W-:Y:S04]  /*1d5c0*/  STL [R1+0x128], R0 ;  /* 0x0001280001007387 */ /* 0x0101e80000100800 */
[----:B------:R-:W4:Y:S04]  /*1d5d0*/  LDL.LU R2, [R1+0x6c] ;  /* 0x00006c0001027983 */ /* 0x000f280000300800 */
[----:B------:R-:W2:Y:S01]  /*1d5e0*/  LDL R3, [R1+0x660] ;  /* 0x0006600001037983 */ /* 0x000ea20000100800 */
[----:B0-----:R-:W0:Y:S01]  /*1d5f0*/  S2R R0, SR_TID.X ;  /* 0x0000000000007919 */ /* 0x001e220000002100 */
[----:B------:R-:W-:-:S02]  /*1d600*/  PRMT R4, RZ, 0x7610, R4 ;  /* 0x00007610ff047816 */ /* 0x000fc40000000004 */
[----:B0-----:R-:W-:-:S05]  /*1d610*/  LOP3.LUT R0, R0, 0x3f, RZ, 0xc0, !PT ;  /* 0x0000003f00007812 */ /* 0x001fca00078ec0ff */
[----:B------:R-:W-:-:S05]  /*1d620*/  IMAD.SHL.U32 R0, R0, 0x2, RZ ;  /* 0x0000000200007824 */ /* 0x000fca00078e00ff */
[----:B----4-:R0:W-:Y:S02]  /*1d630*/  STS.U16 [R0+UR5+0x800], R2 ;  /* 0x0008000200007988 */ /* 0x0101e40008000405 */
[----:B0-----:R-:W-:Y:S02]  /*1d640*/  @!P3 IMAD.MOV.U32 R2, RZ, RZ, R6 ;  /* 0x000000ffff02b224 */ /* 0x001fe400078e0006 */
[----:B---3--:R0:W-:Y:S04]  /*1d650*/  STS.U16 [R0+UR5+0xc00], R26 ;  /* 0x000c001a00007988 */ /* 0x0081e80008000405 */
[----:B--2---:R1:W2:Y:S04]  /*1d660*/  @!P3 LDG.E.U16 R4, desc[UR10][R2.64] ;  /* 0x0000000a0204b981 */ /* 0x0042a8000c1e1500 */
[----:B------:R-:W3:Y:S04]  /*1d670*/  LDL R6, [R1+0x560] ;  /* 0x0005600001067983 */ /* 0x000ee80000100800 */
[----:B------:R-:W1:Y:S04]  /*1d680*/  LDL R2, [R1+0x620] ;  /* 0x0006200001027983 */ /* 0x000e680000100800 */
[----:B------:R-:W1:Y:S01]  /*1d690*/  LDL R3, [R1+0x624] ;  /* 0x0006240001037983 */ /* 0x000e620000100800 */
[----:B0-----:R-:W-:-:S02]  /*1d6a0*/  PRMT R0, RZ, 0x7610, R0 ;  /* 0x00007610ff007816 */ /* 0x001fc40000000000 */
[----:B-1----:R-:W-:-:S04]  /*1d6b0*/  @!P3 LOP3.LUT R3, R3, R2, RZ, 0x3c, !PT ;  /* 0x000000020303b212 */ /* 0x002fc800078e3cff */
[----:B------:R-:W-:-:S04]  /*1d6c0*/  @!P3 LOP3.LUT R2, R3, R2, RZ, 0x3c, !PT ;  /* 0x000000020302b212 */ /* 0x000fc800078e3cff */
[----:B------:R-:W-:-:S05]  /*1d6d0*/  @!P3 LOP3.LUT R3, R3, R2, RZ, 0x3c, !PT ;  /* 0x000000020303b212 */ /* 0x000fca00078e3cff */
[----:B------:R-:W4:Y:S04]  /*1d6e0*/  @!P3 LDG.E.U16 R0, desc[UR10][R2.64] ;  /* 0x0000000a0200b981 */ /* 0x000f28000c1e1500 */
[----:B--2---:R0:W-:Y:S04]  /*1d6f0*/  STL [R1+0x124], R4 ;  /* 0x0001240401007387 */ /* 0x0041e80000100800 */
[----:B0-----:R-:W2:Y:S04]  /*1d700*/  LDL R4, [R1+0x564] ;  /* 0x0005640001047983 */ /* 0x001ea80000100800 */
[----:B------:R-:W3:Y:S04]  /*1d710*/  LDL.LU R26, [R1+0x4c] ;  /* 0x00004c00011a7983 */ /* 0x000ee80000300800 */
        /* <DEDUP_REMOVED lines=9> */
[----:B------:R0:W-:Y:S04]  /*1d7b0*/  STS.U16 [R0+UR5+0x1400], R28 ;  /* 0x0014001c00007988 */ /* 0x0001e80008000405 */
[----:B--2---:R1:W2:Y:S04]  /*1d7c0*/  @!P3 LDG.E.U16 R5, desc[UR10][R2.64] ;  /* 0x0000000a0205b981 */ /* 0x0042a8000c1e1500 */
[----:B------:R-:W4:Y:S04]  /*1d7d0*/  LDL R7, [R1+0x520] ;  /* 0x0005200001077983 */ /* 0x000f280000100800 */
[----:B------:R-:W1:Y:S04]  /*1d7e0*/  LDL R2, [R1+0x5a0] ;  /* 0x0005a00001027983 */ /* 0x000e680000100800 */
[----:B------:R-:W1:Y:S01]  /*1d7f0*/  LDL R3, [R1+0x5a4] ;  /* 0x0005a40001037983 */ /* 0x000e620000100800 */
[----:B0-----:R-:W-:-:S02]  /*1d800*/  PRMT R0, RZ, 0x7610, R0 ;  /* 0x00007610ff007816 */ /* 0x001fc40000000000 */
[----:B-1----:R-:W-:-:S04]  /*1d810*/  @!P3 LOP3.LUT R3, R3, R2, RZ, 0x3c, !PT ;  /* 0x000000020303b212 */ /* 0x002fc800078e3cff */
[----:B------:R-:W-:-:S04]  /*1d820*/  @!P3 LOP3.LUT R2, R3, R2, RZ, 0x3c, !PT ;  /* 0x000000020302b212 */ /* 0x000fc800078e3cff */
[----:B------:R-:W-:-:S05]  /*1d830*/  @!P3 LOP3.LUT R3, R3, R2, RZ, 0x3c, !PT ;  /* 0x000000020303b212 */ /* 0x000fca00078e3cff */
[----:B------:R0:W4:Y:S04]  /*1d840*/  @!P3 LDG.E.U16 R0, desc[UR10][R2.64] ;  /* 0x0000000a0200b981 */ /* 0x000128000c1e1500 */
[----:B--2---:R1:W-:Y:S04]  /*1d850*/  STL [R1+0x11c], R5 ;  /* 0x00011c0501007387 */ /* 0x0043e80000100800 */
[----:B-1----:R-:W2:Y:S04]  /*1d860*/  LDL R5, [R1+0x524] ;  /* 0x0005240001057983 */ /* 0x002ea80000100800 */
[----:B------:R-:W2:Y:S01]  /*1d870*/  LDL.LU R28, [R1+0x48] ;  /* 0x00004800011c7983 */ /* 0x000ea20000300800 */
[----:B------:R-:W-:Y:S01]  /*1d880*/  PRMT R25, RZ, 0x7610, R25 ;  /* 0x00007610ff197816 */ /* 0x000fe20000000019 */
[----:B0-----:R-:W-:-:S02]  /*1d890*/  @!P3 IMAD.MOV.U32 R2, RZ, RZ, R4 ;  /* 0x000000ffff02b224 */ /* 0x001fc400078e0004 */
[----:B---3--:R-:W-:-:S05]  /*1d8a0*/  @!P3 IMAD.MOV.U32 R3, RZ, RZ, R6 ;  /* 0x000000ffff03b224 */ /* 0x008fca00078e0006 */
[----:B------:R2:W3:Y:S04]  /*1d8b0*/  @!P3 LDG.E.U16 R25, desc[UR10][R2.64] ;  /* 0x0000000a0219b981 */ /* 0x0004e8000c1e1500 */
[----:B----4-:R0:W-:Y:S04]  /*1d8c0*/  STL [R1+0x118], R0 ;  /* 0x0001180001007387 */ /* 0x0101e80000100800 */
[----:B------:R-:W4:Y:S04]  /*1d8d0*/  LDL R6, [R1+0x4e0] ;  /* 0x0004e00001067983 */ /* 0x000f280000100800 */
[----:B------:R-:W4:Y:S01]  /*1d8e0*/  LDL R4, [R1+0x4e4] ;  /* 0x0004e40001047983 */ /* 0x000f220000100800 */
[----:B0-----:R-:W0:Y:S02]  /*1d8f0*/  S2R R0, SR_TID.X ;  /* 0x0000000000007919 */ /* 0x001e240000002100 */
[----:B0-----:R-:W-:-:S05]  /*1d900*/  LOP3.LUT R0, R0, 0x3f, RZ, 0xc0, !PT ;  /* 0x0000003f00007812 */ /* 0x001fca00078ec0ff */
[----:B------:R-:W-:-:S05]  /*1d910*/  IMAD.SHL.U32 R0, R0, 0x2, RZ ;  /* 0x0000000200007824 */ /* 0x000fca00078e00ff */
[----:B------:R0:W-:Y:S04]  /*1d920*/  STS.U16 [R0+UR5+0x1800], R27 ;  /* 0x0018001b00007988 */ /* 0x0001e80008000405 */
[----:B0-----:R-:W4:Y:S04]  /*1d930*/  LDL.LU R27, [R1+0x44] ;  /* 0x00004400011b7983 */ /* 0x001f280000300800 */
[----:B------:R-:W4:Y:S01]  /*1d940*/  LDL.LU R3, [R1+0x50] ;  /* 0x0000500001037983 */ /* 0x000f220000300800 */
[----:B--2---:R-:W-:-:S03]  /*1d950*/  @!P3 IMAD.MOV.U32 R2, RZ, RZ, R5 ;  /* 0x000000ffff02b224 */ /* 0x004fc600078e0005 */
[----:B---3--:R-:W-:Y:S01]  /*1d960*/  STL [R1+0x1290], R25 ;  /* 0x0012901901007387 */ /* 0x008fe20000100800 */
[----:B------:R-:W-:-:S03]  /*1d970*/  PRMT R24, RZ, 0x7610, R24 ;  /* 0x00007610ff187816 */ /* 0x000fc60000000018 */
[----:B------:R-:W-:Y:S04]  /*1d980*/  STL [R1+0x1294], R25 ;  /* 0x0012941901007387 */ /* 0x000fe80000100800 */
[----:B------:R-:W-:Y:S04]  /*1d990*/  STL [R1+0x1298], R25 ;  /* 0x0012981901007387 */ /* 0x000fe80000100800 */
[----:B------:R-:W-:Y:S04]  /*1d9a0*/  STL [R1+0x12c0], R25 ;  /* 0x0012c01901007387 */ /* 0x000fe80000100800 */
[----:B------:R-:W2:Y:S04]  /*1d9b0*/  LDL R5, [R1+0x4a4] ;  /* 0x0004a40001057983 */ /* 0x000ea80000100800 */
[----:B----4-:R0:W-:Y:S02]  /*1d9c0*/  STS.U16 [R0+UR5+0x1c00], R3 ;  /* 0x001c000300007988 */ /* 0x0101e40008000405 */
[----:B0-----:R-:W-:-:S02]  /*1d9d0*/  @!P3 IMAD.MOV.U32 R3, RZ, RZ, R7 ;  /* 0x000000ffff03b224 */ /* 0x001fc400078e0007 */
[----:B------:R-:W3:Y:S04]  /*1d9e0*/  LDL R7, [R1+0x4a0] ;  /* 0x0004a00001077983 */ /* 0x000ee80000100800 */
[----:B------:R0:W4:Y:S01]  /*1d9f0*/  @!P3 LDG.E.U16 R24, desc[UR10][R2.64] ;  /* 0x0000000a0218b981 */ /* 0x000122000c1e1500 */
[----:B------:R-:W-:Y:S02]  /*1da00*/  PRMT R23, RZ, 0x7610, R23 ;  /* 0x00007610ff177816 */ /* 0x000fe40000000017 */
[----:B------:R-:W-:Y:S01]  /*1da10*/  PRMT R22, RZ, 0x7610, R22 ;  /* 0x00007610ff167816 */ /* 0x000fe20000000016 */
[----:B0-----:R-:W-:Y:S02]  /*1da20*/  @!P3 IMAD.MOV.U32 R2, RZ, RZ, R4 ;  /* 0x000000ffff02b224 */ /* 0x001fe400078e0004 */
[----:B------:R-:W-:-:S05]  /*1da30*/  @!P3 IMAD.MOV.U32 R3, RZ, RZ, R6 ;  /* 0x000000ffff03b224 */ /* 0x000fca00078e0006 */
[----:B------:R2:W4:Y:S02]  /*1da40*/  @!P3 LDG.E.U16 R23, desc[UR10][R2.64] ;  /* 0x0000000a0217b981 */ /* 0x000524000c1e1500 */
[----:B--2---:R-:W-:Y:S02]  /*1da50*/  @!P3 IMAD.MOV.U32 R2, RZ, RZ, R5 ;  /* 0x000000ffff02b224 */ /* 0x004fe400078e0005 */
[----:B---3--:R-:W-:Y:S01]  /*1da60*/  @!P3 IMAD.MOV.U32 R3, RZ, RZ, R7 ;  /* 0x000000ffff03b224 */ /* 0x008fe200078e0007 */
[----:B----4-:R-:W-:Y:S04]  /*1da70*/  STL [R1+0x129c], R24 ;  /* 0x00129c1801007387 */ /* 0x010fe80000100800 */
[----:B------:R-:W2:Y:S04]  /*1da80*/  @!P3 LDG.E.U16 R22, desc[UR10][R2.64] ;  /* 0x0000000a0216b981 */ /* 0x000ea8000c1e1500 */
[----:B------:R-:W-:Y:S04]  /*1da90*/  STL [R1+0x12a0], R24 ;  /* 0x0012a01801007387 */ /* 0x000fe80000100800 */
[----:B------:R-:W3:Y:S04]  /*1daa0*/  LDL R6, [R1+0x460] ;  /* 0x0004600001067983 */ /* 0x000ee80000100800 */
[----:B------:R-:W4:Y:S04]  /*1dab0*/  LDL R4, [R1+0x464] ;  /* 0x0004640001047983 */ /* 0x000f280000100800 */
[----:B------:R-:W-:Y:S04]  /*1dac0*/  STL [R1+0x12a4], R23 ;  /* 0x0012a41701007387 */ /* 0x000fe80000100800 */
[----:B------:R-:W-:Y:S04]  /*1dad0*/  STL [R1+0x12a8], R23 ;  /* 0x0012a81701007387 */ /* 0x000fe80000100800 */
[----:B------:R-:W-:Y:S04]  /*1dae0*/  STL [R1+0x1304], R23 ;  /* 0x0013041701007387 */ /* 0x000fe80000100800 */
[----:B------:R-:W-:Y:S04]  /*1daf0*/  STL [R1+0x1308], R23 ;  /* 0x0013081701007387 */ /* 0x000fe80000100800 */
[----:B------:R-:W-:Y:S04]  /*1db00*/  STL [R1+0x132c], R23 ;  /* 0x00132c1701007387 */ /* 0x000fe80000100800 */
[----:B------:R0:W-:Y:S04]  /*1db10*/  STS.U16 [R0+UR5+0x2400], R28 ;  /* 0x0024001c00007988 */ /* 0x0001e80008000405 */
[----:B------:R-:W4:Y:S04]  /*1db20*/  LDL R7, [R1+0x420] ;  /* 0x0004200001077983 */ /* 0x000f280000100800 */
[----:B------:R-:W4:Y:S01]  /*1db30*/  LDL R5, [R1+0x424] ;  /* 0x0004240001057983 */ /* 0x000f220000100800 */
[----:B------:R-:W-:-:S03]  /*1db40*/  PRMT R21, RZ, 0x7610, R21 ;  /* 0x00007610ff157816 */ /* 0x000fc60000000015 */
[----:B0-----:R-:W4:Y:S04]  /*1db50*/  LDL.LU R28, [R1+0x3c] ;  /* 0x00003c00011c7983 */ /* 0x001f280000300800 */
[----:B------:R0:W-:Y:S04]  /*1db60*/  STS.U16 [R0+UR5+0x2800], R27 ;  /* 0x0028001b00007988 */ /* 0x0001e80008000405 */
[----:B------:R1:W-:Y:S04]  /*1db70*/  STS.U16 [R0+UR5+0x2000], R26 ;  /* 0x0020001a00007988 */ /* 0x0003e80008000405 */
[----:B--2---:R-:W-:Y:S04]  /*1db80*/  STL [R1+0x12ac], R22 ;  /* 0x0012ac1601007387 */ /* 0x004fe80000100800 */
[----:B------:R-:W-:Y:S04]  /*1db90*/  STL [R1+0x12c4], R22 ;  /* 0x0012c41601007387 */ /* 0x000fe80000100800 */
[----:B------:R-:W-:Y:S01]  /*1dba0*/  STL [R1+0x12c8], R22 ;  /* 0x0012c81601007387 */ /* 0x000fe20000100800 */
[----:B---3--:R-:W-:-:S03]  /*1dbb0*/  @!P3 IMAD.MOV.U32 R3, RZ, RZ, R6 ;  /* 0x000000ffff03b224 */ /* 0x008fc600078e0006 */
[----:B------:R-:W-:Y:S01]  /*1dbc0*/  STL [R1+0x130c], R22 ;  /* 0x00130c1601007387 */ /* 0x000fe20000100800 */
[----:B----4-:R-:W-:-:S03]  /*1dbd0*/  @!P3 IMAD.MOV.U32 R2, RZ, RZ, R4 ;  /* 0x000000ffff02b224 */ /* 0x010fc600078e0004 */
[----:B------:R-:W-:Y:S04]  /*1dbe0*/  STL [R1+0x1310], R22 ;  /* 0x0013101601007387 */ /* 0x000fe80000100800 */
[----:B------:R-:W-:Y:S04]  /*1dbf0*/  STL [R1+0x1314], R22 ;  /* 0x0013141601007387 */ /* 0x000fe80000100800 */
[----:B0-----:R-:W2:Y:S04]  /*1dc00*/  LDL R27, [R1+0x3e0] ;  /* 0x0003e000011b7983 */ /* 0x001ea80000100800 */
[----:B------:R-:W3:Y:S04]  /*1dc10*/  LDL R4, [R1+0x3e4] ;  /* 0x0003e40001047983 */ /* 0x000ee80000100800 */
[----:B-1----:R-:W4:Y:S04]  /*1dc20*/  LDL.LU R26, [R1+0x38] ;  /* 0x00003800011a7983 */ /* 0x002f280000300800 */
[----:B------:R-:W4:Y:S04]  /*1dc30*/  LDL.LU R6, [R1+0x34] ;  /* 0x0000340001067983 */ /* 0x000f280000300800 */
[----:B------:R0:W2:Y:S04]  /*1dc40*/  @!P3 LDG.E.U16 R21, desc[UR10][R2.64] ;  /* 0x0000000a0215b981 */ /* 0x0000a8000c1e1500 */
[----:B------:R-:W3:Y:S01]  /*1dc50*/  LDL.LU R3, [R1+0x40] ;  /* 0x0000400001037983 */ /* 0x000ee20000300800 */
[----:B------:R-:W-:Y:S01]  /*1dc60*/  PRMT R20, RZ, 0x7610, R20 ;  /* 0x00007610ff147816 */ /* 0x000fe20000000014 */
[----:B0-----:R-:W-:-:S02]  /*1dc70*/  @!P3 IMAD.MOV.U32 R2, RZ, RZ, R5 ;  /* 0x000000ffff02b224 */ /* 0x001fc400078e0005 */
[----:B---3--:R0:W-:Y:S02]  /*1dc80*/  STS.U16 [R0+UR5+0x2c00], R3 ;  /* 0x002c000300007988 */ /* 0x0081e40008000405 */
[----:B0-----:R-:W-:-:S05]  /*1dc90*/  @!P3 IMAD.MOV.U32 R3, RZ, RZ, R7 ;  /* 0x000000ffff03b224 */ /* 0x001fca00078e0007 */
[----:B------:R0:W3:Y:S01]  /*1dca0*/  @!P3 LDG.E.U16 R20, desc[UR10][R2.64] ;  /* 0x0000000a0214b981 */ /* 0x0000e2000c1e1500 */
[----:B------:R-:W-:-:S03]  /*1dcb0*/  PRMT R19, RZ, 0x7610, R19 ;  /* 0x00007610ff137816 */ /* 0x000fc60000000013 */
[----:B--2---:R-:W-:Y:S04]  /*1dcc0*/  STL [R1+0x12cc], R21 ;  /* 0x0012cc1501007387 */ /* 0x004fe80000100800 */
[----:B------:R-:W-:Y:S01]  /*1dcd0*/  STL [R1+0x12d0], R21 ;  /* 0x0012d01501007387 */ /* 0x000fe20000100800 */
[----:B0-----:R-:W-:-:S03]  /*1dce0*/  @!P3 IMAD.MOV.U32 R2, RZ, RZ, R4 ;  /* 0x000000ffff02b224 */ /* 0x001fc600078e0004 */
[----:B------:R-:W-:Y:S01]  /*1dcf0*/  STL [R1+0x1300], R21 ;  /* 0x0013001501007387 */ /* 0x000fe20000100800 */
[----:B------:R-:W-:-:S03]  /*1dd00*/  @!P3 IMAD.MOV.U32 R3, RZ, RZ, R27 ;  /* 0x000000ffff03b224 */ /* 0x000fc600078e001b */
[----:B------:R-:W-:Y:S04]  /*1dd10*/  STL [R1+0x131c], R21 ;  /* 0x00131c1501007387 */ /* 0x000fe80000100800 */
[----:B------:R-:W-:Y:S04]  /*1dd20*/  STL [R1+0x1320], R21 ;  /* 0x0013201501007387 */ /* 0x000fe80000100800 */
[----:B------:R-:W-:Y:S04]  /*1dd30*/  STL [R1+0x1324], R21 ;  /* 0x0013241501007387 */ /* 0x000fe80000100800 */
[----:B------:R-:W2:Y:S04]  /*1dd40*/  LDL R7, [R1+0x3a4] ;  /* 0x0003a40001077983 */ /* 0x000ea80000100800 */
[----:B------:R-:W4:Y:S04]  /*1dd50*/  LDL.LU R5, [R1+0x30] ;  /* 0x0000300001057983 */ /* 0x000f280000300800 */
[----:B------:R2:W4:Y:S04]  /*1dd60*/  @!P3 LDG.E.U16 R19, desc[UR10][R2.64] ;  /* 0x0000000a0213b981 */ /* 0x000528000c1e1500 */
[----:B------:R0:W-:Y:S04]  /*1dd70*/  STS.U16 [R0+UR5+0x3000], R28 ;  /* 0x0030001c00007988 */ /* 0x0001e80008000405 */
[----:B---3--:R-:W-:Y:S04]  /*1dd80*/  STL [R1+0x12d4], R20 ;  /* 0x0012d41401007387 */ /* 0x008fe80000100800 */
[----:B------:R-:W-:Y:S04]  /*1dd90*/  STL [R1+0x12d8], R20 ;  /* 0x0012d81401007387 */ /* 0x000fe80000100800 */
[----:B------:R-:W-:Y:S04]  /*1dda0*/  STL [R1+0x12f0], R20 ;  /* 0x0012f01401007387 */ /* 0x000fe80000100800 */
[----:B------:R-:W-:Y:S04]  /*1ddb0*/  STL [R1+0x1328], R20 ;  /* 0x0013281401007387 */ /* 0x000fe80000100800 */
[----:B------:R-:W3:Y:S04]  /*1ddc0*/  LDL R4, [R1+0xb34] ;  /* 0x000b340001047983 */ /* 0x000ee80000100800 */
[----:B------:R-:W3:Y:S04]  /*1ddd0*/  LDL.LU R27, [R1+0x28] ;  /* 0x00002800011b7983 */ /* 0x000ee80000300800 */
[----:B0-----:R-:W3:Y:S04]  /*1dde0*/  LDL.LU R28, [R1+0x24] ;  /* 0x00002400011c7983 */ /* 0x001ee80000300800 */
[----:B------:R-:W3:Y:S01]  /*1ddf0*/  LDL R3, [R1+0x3a0] ;  /* 0x0003a00001037983 */ /* 0x000ee20000100800 */
[----:B------:R-:W-:Y:S01]  /*1de00*/  PRMT R18, RZ, 0x7610, R18 ;  /* 0x00007610ff127816 */ /* 0x000fe20000000012 */
[----:B--2---:R-:W-:-:S02]  /*1de10*/  @!P3 IMAD.MOV.U32 R2, RZ, RZ, R7 ;  /* 0x000000ffff02b224 */ /* 0x004fc400078e0007 */
[----:B----4-:R-:W-:Y:S04]  /*1de20*/  STL [R1+0x12dc], R19 ;  /* 0x0012dc1301007387 */ /* 0x010fe80000100800 */
[----:B------:R-:W-:Y:S04]  /*1de30*/  STL [R1+0x12e0], R19 ;  /* 0x0012e01301007387 */ /* 0x000fe80000100800 */
[----:B------:R-:W-:Y:S04]  /*1de40*/  STL [R1+0x12e4], R19 ;  /* 0x0012e41301007387 */ /* 0x000fe80000100800 */
[----:B------:R-:W-:Y:S04]  /*1de50*/  STL [R1+0x12e8], R19 ;  /* 0x0012e81301007387 */ /* 0x000fe80000100800 */
[----:B------:R-:W-:Y:S04]  /*1de60*/  STL [R1+0x12ec], R19 ;  /* 0x0012ec1301007387 */ /* 0x000fe80000100800 */
[----:B------:R-:W-:Y:S04]  /*1de70*/  STL [R1+0x12f4], R19 ;  /* 0x0012f41301007387 */ /* 0x000fe80000100800 */
[----:B------:R0:W-:Y:S04]  /*1de80*/  STS.U16 [R0+UR5+0x3400], R26 ;  /* 0x0034001a00007988 */ /* 0x0001e80008000405 */
[----:B0-----:R-:W2:Y:S04]  /*1de90*/  LDL R26, [R1+0xac8] ;  /* 0x000ac800011a7983 */ /* 0x001ea80000100800 */
[----:B------:R-:W4:Y:S04]  /*1dea0*/  LDL.LU R7, [R1+0x20] ;  /* 0x0000200001077983 */ /* 0x000f280000300800 */
[----:B---3--:R0:W3:Y:S04]  /*1deb0*/  @!P3 LDG.E.U16 R18, desc[UR10][R2.64] ;  /* 0x0000000a0212b981 */ /* 0x0080e8000c1e1500 */
[----:B------:R-:W0:Y:S04]  /*1dec0*/  LDL R2, [R1+0x36c] ;  /* 0x00036c0001027983 */ /* 0x000e280000100800 */
[----:B------:R-:W0:Y:S01]  /*1ded0*/  LDL R3, [R1+0xaec] ;  /* 0x000aec0001037983 */ /* 0x000e220000100800 */
[----:B------:R-:W-:-:S03]  /*1dee0*/  PRMT R16, RZ, 0x7610, R16 ;  /* 0x00007610ff107816 */ /* 0x000fc60000000010 */
[----:B------:R1:W-:Y:S04]  /*1def0*/  STS.U16 [R0+UR5+0x3800], R6 ;  /* 0x0038000600007988 */ /* 0x0003e80008000405 */
[----:B-1----:R-:W3:Y:S01]  /*1df00*/  LDL.LU R6, [R1+0x18] ;  /* 0x0000180001067983 */ /* 0x002ee20000300800 */
[----:B0-----:R-:W-:-:S04]  /*1df10*/  @!P3 LOP3.LUT R3, R3, R2, RZ, 0x3c, !PT ;  /* 0x000000020303b212 */ /* 0x001fc800078e3cff */
[----:B------:R-:W-:-:S04]  /*1df20*/  @!P3 LOP3.LUT R2, R3, R2, RZ, 0x3c, !PT ;  /* 0x000000020302b212 */ /* 0x000fc800078e3cff */
[----:B------:R-:W-:-:S05]  /*1df30*/  @!P3 LOP3.LUT R3, R3, R2, RZ, 0x3c, !PT ;  /* 0x000000020303b212 */ /* 0x000fca00078e3cff */
[----:B------:R0:W3:Y:S04]  /*1df40*/  @!P3 LDG.E.U16 R16, desc[UR10][R2.64] ;  /* 0x0000000a0210b981 */ /* 0x0000e8000c1e1500 */
[----:B------:R-:W2:Y:S01]  /*1df50*/  LDL R3, [R1+0xaf0] ;  /* 0x000af00001037983 */ /* 0x000ea20000100800 */
[----:B------:R-:W-:Y:S01]  /*1df60*/  PRMT R17, RZ, 0x7610, R17 ;  /* 0x00007610ff117816 */ /* 0x000fe20000000011 */
[----:B0-----:R-:W-:Y:S02]  /*1df70*/  @!P3 IMAD.MOV.U32 R2, RZ, RZ, R4 ;  /* 0x000000ffff02b224 */ /* 0x001fe400078e0004 */
[----:B------:R0:W-:Y:S04]  /*1df80*/  STS.U16 [R0+UR5+0x3c00], R5 ;  /* 0x003c000500007988 */ /* 0x0001e80008000405 */
[----:B0-----:R-:W3:Y:S04]  /*1df90*/  LDL.LU R5, [R1+0x14] ;  /* 0x0000140001057983 */ /* 0x001ee80000300800 */
[----:B------:R-:W3:Y:S04]  /*1dfa0*/  LDL.LU R4, [R1+0x10] ;  /* 0x0000100001047983 */ /* 0x000ee80000300800 */
[----:B--2---:R0:W2:Y:S04]  /*1dfb0*/  @!P3 LDG.E.U16 R17, desc[UR10][R2.64] ;  /* 0x0000000a0211b981 */ /* 0x0040a8000c1e1500 */
[----:B------:R-:W4:Y:S04]  /*1dfc0*/  LDL.LU R2, [R1+0x2c] ;  /* 0x00002c0001027983 */ /* 0x000f280000300800 */
[----:B------:R-:W3:Y:S04]  /*1dfd0*/  LDL R3, [R1+0x350] ;  /* 0x0003500001037983 */ /* 0x000ee80000100800 */
[----:B----4-:R1:W-:Y:S02]  /*1dfe0*/  STS.U16 [R0+UR5+0x4000], R2 ;  /* 0x0040000200007988 */ /* 0x0103e40008000405 */
[----:B-1----:R-:W-:Y:S01]  /*1dff0*/  PRMT R0, RZ, 0x7610, R0 ;  /* 0x00007610ff007816 */ /* 0x002fe20000000000 */
[----:B0-----:R-:W-:-:S02]  /*1e000*/  @!P3 IMAD.MOV.U32 R2, RZ, RZ, R26 ;  /* 0x000000ffff02b224 */ /* 0x001fc400078e001a */
[----:B------:R-:W4:Y:S04]  /*1e010*/  LDL.LU R26, [R1+0xc] ;  /* 0x00000c00011a7983 */ /* 0x000f280000300800 */
[----:B---3--:R-:W3:Y:S04]  /*1e020*/  @!P3 LDG.E.U16 R0, desc[UR10][R2.64] ;  /* 0x0000000a0200b981 */ /* 0x008ee8000c1e1500 */
[----:B---3--:R0:W-:Y:S04]  /*1e030*/  STL [R1+0x17c], R0 ;  /* 0x00017c0001007387 */ /* 0x0081e80000100800 */
[----:B------:R-:W3:Y:S04]  /*1e040*/  LDL R2, [R1+0xa98] ;  /* 0x000a980001027983 */ /* 0x000ee80000100800 */
[----:B------:R-:W3:Y:S01]  /*1e050*/  LDL R3, [R1+0xa9c] ;  /* 0x000a9c0001037983 */ /* 0x000ee20000100800 */
[----:B0-----:R-:W0:Y:S02]  /*1e060*/  S2R R0, SR_TID.X ;  /* 0x0000000000007919 */ /* 0x001e240000002100 */
[----:B0-----:R-:W-:-:S05]  /*1e070*/  LOP3.LUT R0, R0, 0x3f, RZ, 0xc0, !PT ;  /* 0x0000003f00007812 */ /* 0x001fca00078ec0ff */
[----:B------:R-:W-:-:S05]  /*1e080*/  IMAD.SHL.U32 R0, R0, 0x2, RZ ;  /* 0x0000000200007824 */ /* 0x000fca00078e00ff */
[----:B------:R0:W-:Y:S02]  /*1e090*/  STS.U16 [R0+UR5+0x4400], R27 ;  /* 0x0044001b00007988 */ /* 0x0001e40008000405 */
[----:B0-----:R-:W-:Y:S02]  /*1e0a0*/  PRMT R0, RZ, 0x7610, R0 ;  /* 0x00007610ff007816 */ /* 0x001fe40000000000 */
[----:B------:R-:W2:Y:S01]  /*1e0b0*/  LDL.LU R27, [R1+0x8] ;  /* 0x00000800011b7983 */ /* 0x000ea20000300800 */
[----:B---3--:R-:W-:-:S04]  /*1e0c0*/  @!P3 LOP3.LUT R3, R3, R2, RZ, 0x3c, !PT ;  /* 0x000000020303b212 */ /* 0x008fc800078e3cff */
[----:B------:R-:W-:-:S04]  /*1e0d0*/  @!P3 LOP3.LUT R2, R3, R2, RZ, 0x3c, !PT ;  /* 0x000000020302b212 */ /* 0x000fc800078e3cff */
[----:B------:R-:W-:-:S05]  /*1e0e0*/  @!P3 LOP3.LUT R3, R3, R2, RZ, 0x3c, !PT ;  /* 0x000000020303b212 */ /* 0x000fca00078e3cff */
[----:B------:R-:W3:Y:S04]  /*1e0f0*/  @!P3 LDG.E.U16 R0, desc[UR10][R2.64] ;  /* 0x0000000a0200b981 */ /* 0x000ee8000c1e1500 */
[----:B---3--:R0:W-:Y:S04]  /*1e100*/  STL [R1+0x174], R0 ;  /* 0x0001740001007387 */ /* 0x0081e80000100800 */
[----:B------:R-:W3:Y:S04]  /*1e110*/  LDL R2, [R1+0xa58] ;  /* 0x000a580001027983 */ /* 0x000ee80000100800 */
[----:B------:R-:W3:Y:S01]  /*1e120*/  LDL R3, [R1+0xa5c] ;  /* 0x000a5c0001037983 */ /* 0x000ee20000100800 */
[----:B0-----:R-:W0:Y:S01]  /*1e130*/  S2R R0, SR_TID.X ;  /* 0x0000000000007919 */ /* 0x001e220000002100 */
[----:B------:R-:W-:-:S02]  /*1e140*/  PRMT R29, RZ, 0x7610, R29 ;  /* 0x00007610ff1d7816 */ /* 0x000fc4000000001d */
[----:B0-----:R-:W-:-:S05]  /*1e150*/  LOP3.LUT R0, R0, 0x3f, RZ, 0xc0, !PT ;  /* 0x0000003f00007812 */ /* 0x001fca00078ec0ff */
[----:B------:R-:W-:-:S05]  /*1e160*/  IMAD.SHL.U32 R0, R0, 0x2, RZ ;  /* 0x0000000200007824 */ /* 0x000fca00078e00ff */
[----:B------:R0:W-:Y:S04]  /*1e170*/  STS.U16 [R0+UR5+0x4800], R28 ;  /* 0x0048001c00007988 */ /* 0x0001e80008000405 */
[----:B0-----:R-:W2:Y:S01]  /*1e180*/  LDL.LU R28, [R1+0x4] ;  /* 0x00000400011c7983 */ /* 0x001ea20000300800 */
[----:B---3--:R-:W-:-:S04]  /*1e190*/  @!P3 LOP3.LUT R3, R3, R2, RZ, 0x3c, !PT ;  /* 0x000000020303b212 */ /* 0x008fc800078e3cff */
[----:B------:R-:W-:-:S04]  /*1e1a0*/  @!P3 LOP3.LUT R2, R3, R2, RZ, 0x3c, !PT ;  /* 0x000000020302b212 */ /* 0x000fc800078e3cff */
[----:B------:R-:W-:-:S05]  /*1e1b0*/  @!P3 LOP3.LUT R3, R3, R2, RZ, 0x3c, !PT ;  /* 0x000000020303b212 */ /* 0x000fca00078e3cff */
[----:B------:R0:W3:Y:S04]  /*1e1c0*/  @!P3 LDG.E.U16 R29, desc[UR10][R2.64] ;  /* 0x0000000a021db981 */ /* 0x0000e8000c1e1500 */
[----:B------:R-:W0:Y:S04]  /*1e1d0*/  LDL R2, [R1+0xa18] ;  /* 0x000a180001027983 */ /* 0x000e280000100800 */
[----:B------:R-:W0:Y:S04]  /*1e1e0*/  LDL R3, [R1+0xa1c] ;  /* 0x000a1c0001037983 */ /* 0x000e280000100800 */
[----:B------:R1:W-:Y:S02]  /*1e1f0*/  STS.U16 [R0+UR5+0x4c00], R7 ;  /* 0x004c000700007988 */ /* 0x0003e40008000405 */
[----:B-1----:R-:W-:-:S02]  /*1e200*/  PRMT R0, RZ, 0x7610, R0 ;  /* 0x00007610ff007816 */ /* 0x002fc40000000000 */
[----:B0-----:R-:W-:-:S04]  /*1e210*/  @!P3 LOP3.LUT R3, R3, R2, RZ, 0x3c, !PT ;  /* 0x000000020303b212 */ /* 0x001fc800078e3cff */
[----:B------:R-:W-:-:S04]  /*1e220*/  @!P3 LOP3.LUT R2, R3, R2, RZ, 0x3c, !PT ;  /* 0x000000020302b212 */ /* 0x000fc800078e3cff */
[----:B------:R-:W-:-:S05]  /*1e230*/  @!P3 LOP3.LUT R3, R3, R2, RZ, 0x3c, !PT ;  /* 0x000000020303b212 */ /* 0x000fca00078e3cff */
[----:B------:R-:W4:Y:S04]  /*1e240*/  @!P3 LDG.E.U16 R0, desc[UR10][R2.64] ;  /* 0x0000000a0200b981 */ /* 0x000f28000c1e1500 */
[----:B---3--:R0:W-:Y:S04]  /*1e250*/  STL [R1+0x16c], R29 ;  /* 0x00016c1d01007387 */ /* 0x0081e80000100800 */
[----:B0-----:R-:W3:Y:S04]  /*1e260*/  LDL.LU R29, [R1] ;  /* 0x00000000011d7983 */ /* 0x001ee80000300800 */
[----:B------:R-:W3:Y:S04]  /*1e270*/  LDL.LU R7, [R1+0x1358] ;  /* 0x0013580001077983 */ /* 0x000ee80000300800 */
        /* <DEDUP_REMOVED lines=8> */
[----:B------:R-:W3:Y:S01]  /*1e300*/  LDL.LU R6, [R1+0x1354] ;  /* 0x0013540001067983 */ /* 0x000ee20000300800 */
[----:B----4-:R-:W-:-:S04]  /*1e310*/  @!P3 LOP3.LUT R3, R3, R2, RZ, 0x3c, !PT ;  /* 0x000000020303b212 */ /* 0x010fc800078e3cff */
[----:B------:R-:W-:-:S04]  /*1e320*/  @!P3 LOP3.LUT R2, R3, R2, RZ, 0x3c, !PT ;  /* 0x000000020302b212 */ /* 0x000fc800078e3cff */
[----:B------:R-:W-:-:S05]  /*1e330*/  @!P3 LOP3.LUT R3, R3, R2, RZ, 0x3c, !PT ;  /* 0x000000020303b212 */ /* 0x000fca00078e3cff */
[----:B------:R-:W4:Y:S04]  /*1e340*/  @!P3 LDG.E.U16 R0, desc[UR10][R2.64] ;  /* 0x0000000a0200b981 */ /* 0x000f28000c1e1500 */
        /* <DEDUP_REMOVED lines=45> */
[----:B--2---:R0:W-:Y:S02]  /*1e620*/  STS.U16 [R0+UR5+0x6000], R27 ;  /* 0x0060001b00007988 */ /* 0x0041e40008000405 */
[----:B0-----:R-:W-:Y:S02]  /*1e630*/  PRMT R0, RZ, 0x7610, R0 ;  /* 0x00007610ff007816 */ /* 0x001fe40000000000 */
[----:B------:R-:W2:Y:S01]  /*1e640*/  LDL.LU R27, [R1+0x1344] ;  /* 0x00134400011b7983 */ /* 0x000ea20000300800 */
        /* <DEDUP_REMOVED lines=23> */
[----:B---3--:R0:W-:Y:S02]  /*1e7c0*/  STS.U16 [R0+UR5+0x6800], R29 ;  /* 0x0068001d00007988 */ /* 0x0081e40008000405 */
        /* <DEDUP_REMOVED lines=14> */
[----:B----4-:R-:W-:-:S04]  /*1e8b0*/  @!P3 LOP3.LUT R3, R3, R2, RZ, 0x3c, !PT ;  /* 0x000000020303b212 */ /* 0x010fc800078e3cff */
[----:B------:R-:W-:-:S04]  /*1e8c0*/  @!P3 LOP3.LUT R2, R3, R2, RZ, 0x3c, !PT ;  /* 0x000000020302b212 */ /* 0x000fc800078e3cff */
[----:B------:R-:W-:-:S05]  /*1e8d0*/  @!P3 LOP3.LUT R3, R3, R2, RZ, 0x3c, !PT ;  /* 0x000000020303b212 */ /* 0x000fca00078e3cff */
[----:B------:R-:W3:Y:S04]  /*1e8e0*/  @!P3 LDG.E.U16 R0, desc[UR10][R2.64] ;  /* 0x0000000a0200b981 */ /* 0x000ee8000c1e1500 */
[----:B---3--:R0:W-:Y:S04]  /*1e8f0*/  STL [R1+0xd8], R0 ;  /* 0x0000d80001007387 */ /* 0x0081e80000100800 */
[----:B------:R-:W3:Y:S04]  /*1e900*/  LDL R2, [R1+0x7d8] ;  /* 0x0007d80001027983 */ /* 0x000ee80000100800 */
[----:B------:R-:W3:Y:S01]  /*1e910*/  LDL R3, [R1+0x7dc] ;  /* 0x0007dc0001037983 */ /* 0x000ee20000100800 */
[----:B0-----:R-:W0:Y:S02]  /*1e920*/  S2R R0, SR_TID.X ;  /* 0x0000000000007919 */ /* 0x001e240000002100 */
[----:B0-----:R-:W-:-:S05]  /*1e930*/  LOP3.LUT R0, R0, 0x3f, RZ, 0xc0, !PT ;  /* 0x0000003f00007812 */ /* 0x001fca00078ec0ff */
[----:B------:R-:W-:-:S05]  /*1e940*/  IMAD.SHL.U32 R0, R0, 0x2, RZ ;  /* 0x0000000200007824 */ /* 0x000fca00078e00ff */
[----:B--2---:R0:W-:Y:S02]  /*1e950*/  STS.U16 [R0+UR5+0x7000], R28 ;  /* 0x0070001c00007988 */ /* 0x0041e40008000405 */
[----:B0-----:R-:W-:Y:S02]  /*1e960*/  PRMT R0, RZ, 0x7610, R0 ;  /* 0x00007610ff007816 */ /* 0x001fe40000000000 */
[----:B---3--:R-:W-:-:S04]  /*1e970*/  @!P3 LOP3.LUT R3, R3, R2, RZ, 0x3c, !PT ;  /* 0x000000020303b212 */ /* 0x008fc800078e3cff */
[----:B------:R-:W-:-:S04]  /*1e980*/  @!P3 LOP3.LUT R2, R3, R2, RZ, 0x3c, !PT ;  /* 0x000000020302b212 */ /* 0x000fc800078e3cff */
[----:B------:R-:W-:-:S05]  /*1e990*/  @!P3 LOP3.LUT R3, R3, R2, RZ, 0x3c, !PT ;  /* 0x000000020303b212 */ /* 0x000fca00078e3cff */
[----:B------:R-:W2:Y:S04]  /*1e9a0*/  @!P3 LDG.E.U16 R0, desc[UR10][R2.64] ;  /* 0x0000000a0200b981 */ /* 0x000ea8000c1e1500 */
[----:B--2---:R0:W-:Y:S04]  /*1e9b0*/  STL [R1+0xc8], R0 ;  /* 0x0000c80001007387 */ /* 0x0041e80000100800 */
[----:B------:R-:W2:Y:S04]  /*1e9c0*/  LDL R2, [R1+0x798] ;  /* 0x0007980001027983 */ /* 0x000ea80000100800 */
[----:B------:R-:W2:Y:S01]  /*1e9d0*/  LDL R3, [R1+0x79c] ;  /* 0x00079c0001037983 */ /* 0x000ea20000100800 */
[----:B------:R-:W-:Y:S01]  /*1e9e0*/  PRMT R19, RZ, 0x7610, R19 ;  /* 0x00007610ff137816 */ /* 0x000fe20000000013 */
[----:B0-----:R-:W0:Y:S01]  /*1e9f0*/  S2R R0, SR_TID.X ;  /* 0x0000000000007919 */ /* 0x001e220000002100 */
[----:B--2---:R-:W-:-:S04]  /*1ea00*/  @!P3 LOP3.LUT R3, R3, R2, RZ, 0x3c, !PT ;  /* 0x000000020303b212 */ /* 0x004fc800078e3cff */
[----:B------:R-:W-:-:S04]  /*1ea10*/  @!P3 LOP3.LUT R2, R3, R2, RZ, 0x3c, !PT ;  /* 0x000000020302b212 */ /* 0x000fc800078e3cff */
[----:B------:R-:W-:-:S05]  /*1ea20*/  @!P3 LOP3.LUT R3, R3, R2, RZ, 0x3c, !PT ;  /* 0x000000020303b212 */ /* 0x000fca00078e3cff */
[----:B------:R1:W2:Y:S04]  /*1ea30*/  @!P3 LDG.E.U16 R19, desc[UR10][R2.64] ;  /* 0x0000000a0213b981 */ /* 0x0002a8000c1e1500 */
[----:B------:R-:W1:Y:S04]  /*1ea40*/  LDL R2, [R1+0x758] ;  /* 0x0007580001027983 */ /* 0x000e680000100800 */
[----:B------:R-:W1:Y:S01]  /*1ea50*/  LDL R3, [R1+0x75c] ;  /* 0x00075c0001037983 */ /* 0x000e620000100800 */
[----:B0-----:R-:W-:-:S05]  /*1ea60*/  LOP3.LUT R0, R0, 0x3f, RZ, 0xc0, !PT ;  /* 0x0000003f00007812 */ /* 0x001fca00078ec0ff */
[----:B------:R-:W-:-:S05]  /*1ea70*/  IMAD.SHL.U32 R0, R0, 0x2, RZ ;  /* 0x0000000200007824 */ /* 0x000fca00078e00ff */
[----:B------:R-:W-:Y:S04]  /*1ea80*/  STS.U16 [R0+UR5+0x7400], R27 ;  /* 0x0074001b00007988 */ /* 0x000fe80008000405 */
[----:B------:R0:W-:Y:S02]  /*1ea90*/  STS.U16 [R0+UR5+0x7800], R26 ;  /* 0x0078001a00007988 */ /* 0x0001e40008000405 */
[----:B0-----:R-:W-:Y:S02]  /*1eaa0*/  PRMT R0, RZ, 0x7610, R0 ;  /* 0x00007610ff007816 */ /* 0x001fe40000000000 */
[----:B-1----:R-:W-:-:S04]  /*1eab0*/  @!P3 LOP3.LUT R3, R3, R2, RZ, 0x3c, !PT ;  /* 0x000000020303b212 */ /* 0x002fc800078e3cff */
[----:B------:R-:W-:-:S04]  /*1eac0*/  @!P3 LOP3.LUT R2, R3, R2, RZ, 0x3c, !PT ;  /* 0x000000020302b212 */ /* 0x000fc800078e3cff */
[----:B------:R-:W-:-:S05]  /*1ead0*/  @!P3 LOP3.LUT R3, R3, R2, RZ, 0x3c, !PT ;  /* 0x000000020303b212 */ /* 0x000fca00078e3cff */
[----:B------:R-:W3:Y:S04]  /*1eae0*/  @!P3 LDG.E.U16 R0, desc[UR10][R2.64] ;  /* 0x0000000a0200b981 */ /* 0x000ee8000c1e1500 */
[----:B--2---:R-:W-:Y:S04]  /*1eaf0*/  STL [R1+0xbc], R19 ;  /* 0x0000bc1301007387 */ /* 0x004fe80000100800 */
[----:B---3--:R-:W-:Y:S04]  /*1eb00*/  STL [R1+0xb8], R0 ;  /* 0x0000b80001007387 */ /* 0x008fe80000100800 */
        /* <DEDUP_REMOVED lines=34> */
[----:B------:R-:W3:Y:S04]  /*1ed30*/  LDL R2, [R1+0x618] ;  /* 0x0006180001027983 */ /* 0x000ee80000100800 */
[----:B------:R-:W3:Y:S01]  /*1ed40*/  LDL R3, [R1+0x61c] ;  /* 0x00061c0001037983 */ /* 0x000ee20000100800 */
[----:B------:R-:W-:-:S03]  /*1ed50*/  PRMT R24, RZ, 0x7610, R24 ;  /* 0x00007610ff187816 */ /* 0x000fc60000000018 */
[----:B--2---:R0:W-:Y:S04]  /*1ed60*/  STL [R1+0xa8], R25 ;  /* 0x0000a81901007387 */ /* 0x0041e80000100800 */
[----:B0-----:R-:W2:Y:S01]  /*1ed70*/  LDL.LU R25, [R1+0x7c] ;  /* 0x00007c0001197983 */ /* 0x001ea20000300800 */
[----:B---3--:R-:W-:-:S04]  /*1ed80*/  @!P3 LOP3.LUT R3, R3, R2, RZ, 0x3c, !PT ;  /* 0x000000020303b212 */ /* 0x008fc800078e3cff */
[----:B------:R-:W-:-:S04]  /*1ed90*/  @!P3 LOP3.LUT R2, R3, R2, RZ, 0x3c, !PT ;  /* 0x000000020302b212 */ /* 0x000fc800078e3cff */
[----:B------:R-:W-:-:S05]  /*1eda0*/  @!P3 LOP3.LUT R3, R3, R2, RZ, 0x3c, !PT ;  /* 0x000000020303b212 */ /* 0x000fca00078e3cff */
[----:B------:R-:W3:Y:S04]  /*1edb0*/  @!P3 LDG.E.U16 R24, desc[UR10][R2.64] ;  /* 0x0000000a0218b981 */ /* 0x000ee8000c1e1500 */
[----:B------:R-:W4:Y:S04]  /*1edc0*/  LDL R2, [R1+0x5d8] ;  /* 0x0005d80001027983 */ /* 0x000f280000100800 */
[----:B------:R-:W4:Y:S01]  /*1edd0*/  LDL R3, [R1+0x5dc] ;  /* 0x0005dc0001037983 */ /* 0x000f220000100800 */
[----:B------:R-:W-:-:S03]  /*1ede0*/  PRMT R21, RZ, 0x7610, R21 ;  /* 0x00007610ff157816 */ /* 0x000fc60000000015 */
[----:B---3--:R0:W-:Y:S04]  /*1edf0*/  STL [R1+0xa4], R24 ;  /* 0x0000a41801007387 */ /* 0x0081e80000100800 */
[----:B0-----:R-:W3:Y:S01]  /*1ee00*/  LDL.LU R24, [R1+0x80] ;  /* 0x0000800001187983 */ /* 0x001ee20000300800 */
[----:B----4-:R-:W-:-:S04]  /*1ee10*/  @!P3 LOP3.LUT R3, R3, R2, RZ, 0x3c, !PT ;  /* 0x000000020303b212 */ /* 0x010fc800078e3cff */
[----:B------:R-:W-:-:S04]  /*1ee20*/  @!P3 LOP3.LUT R2, R3, R2, RZ, 0x3c, !PT ;  /* 0x000000020302b212 */ /* 0x000fc800078e3cff */
[----:B------:R-:W-:-:S05]  /*1ee30*/  @!P3 LOP3.LUT R3, R3, R2, RZ, 0x3c, !PT ;  /* 0x000000020303b212 */ /* 0x000fca00078e3cff */
[----:B------:R-:W4:Y:S04]  /*1ee40*/  @!P3 LDG.E.U16 R21, desc[UR10][R2.64] ;  /* 0x0000000a0215b981 */ /* 0x000f28000c1e1500 */
[----:B------:R-:W2:Y:S04]  /*1ee50*/  LDL R2, [R1+0x598] ;  /* 0x0005980001027983 */ /* 0x000ea80000100800 */
[----:B------:R-:W2:Y:S01]  /*1ee60*/  LDL R3, [R1+0x59c] ;  /* 0x00059c0001037983 */ /* 0x000ea20000100800 */
[----:B------:R-:W-:-:S03]  /*1ee70*/  PRMT R15, RZ, 0x7610, R15 ;  /* 0x00007610ff0f7816 */ /* 0x000fc6000000000f */
[----:B----4-:R0:W-:Y:S04]  /*1ee80*/  STL [R1+0xa0], R21 ;  /* 0x0000a01501007387 */ /* 0x0101e80000100800 */
[----:B0-----:R-:W4:Y:S01]  /*1ee90*/  LDL.LU R21, [R1+0x84] ;  /* 0x0000840001157983 */ /* 0x001f220000300800 */
        /* <DEDUP_REMOVED lines=28> */
[----:B------:R-:W2:Y:S04]  /*1f060*/  @!P3 LDG.E.U16 R23, desc[UR10][R2.64] ;  /* 0x0000000a0217b981 */ /* 0x000ea8000c1e1500 */
[----:B----4-:R0:W-:Y:S04]  /*1f070*/  STL [R1+0x94], R14 ;  /* 0x0000940e01007387 */ /* 0x0101e80000100800 */
[----:B0-----:R-:W4:Y:S01]  /*1f080*/  LDL.LU R14, [R1+0x90] ;  /* 0x00009000010e7983 */ /* 0x001f220000300800 */
[----:B------:R-:W0:Y:S01]  /*1f090*/  S2R R19, SR_TID.X ;  /* 0x0000000000137919 */ /* 0x000e220000002100 */
[----:B------:R-:W1:Y:S02]  /*1f0a0*/  S2R R0, SR_TID.X ;  /* 0x0000000000007919 */ /* 0x000e640000002100 */
[----:B--2---:R2:W-:Y:S04]  /*1f0b0*/  STL [R1+0x30], R23 ;  /* 0x0000301701007387 */ /* 0x0045e80000100800 */
[----:B--2---:R-:W2:Y:S04]  /*1f0c0*/  LDL.LU R23, [R1+0x132c] ;  /* 0x00132c0001177983 */ /* 0x004ea80000300800 */
[----:B------:R-:W3:Y:S04]  /*1f0d0*/  LDL R2, [R1+0x498] ;  /* 0x0004980001027983 */ /* 0x000ee80000100800 */
[----:B------:R-:W3:Y:S01]  /*1f0e0*/  LDL R3, [R1+0x49c] ;  /* 0x00049c0001037983 */ /* 0x000ee20000100800 */
[----:B0-----:R-:W-:-:S02]  /*1f0f0*/  LOP3.LUT R19, R19, 0x3f, RZ, 0xc0, !PT ;  /* 0x0000003f13137812 */ /* 0x001fc400078ec0ff */
[----:B-1----:R-:W-:-:S03]  /*1f100*/  LOP3.LUT R0, R0, 0x3f, RZ, 0xc0, !PT ;  /* 0x0000003f00007812 */ /* 0x002fc600078ec0ff */
[----:B------:R-:W-:Y:S02]  /*1f110*/  IMAD.SHL.U32 R19, R19, 0x2, RZ ;  /* 0x0000000213137824 */ /* 0x000fe400078e00ff */
[----:B------:R-:W-:-:S03]  /*1f120*/  IMAD.SHL.U32 R0, R0, 0x2, RZ ;  /* 0x0000000200007824 */ /* 0x000fc600078e00ff */
[----:B------:R-:W-:Y:S02]  /*1f130*/  LOP3.LUT R19, R19, 0x10, RZ, 0x3c, !PT ;  /* 0x0000001013137812 */ /* 0x000fe400078e3cff */
[----:B------:R-:W-:Y:S04]  /*1f140*/  STS.U16 [R0+UR5+0x7c00], R4 ;  /* 0x007c000400007988 */ /* 0x000fe80008000405 */
        /* <DEDUP_REMOVED lines=9> */
[----:B------:R0:W-:Y:S04]  /*1f1e0*/  STS.U16 [R19+UR5+0x2480], R25 ;  /* 0x0024801913007988 */ /* 0x0001e80008000405 */
[----:B0-----:R-:W4:Y:S01]  /*1f1f0*/  LDL.LU R25, [R1+0xc0] ;  /* 0x0000c00001197983 */ /* 0x001f220000300800 */
[----:B--2---:R-:W-:-:S02]  /*1f200*/  PRMT R23, RZ, 0x7610, R23 ;  /* 0x00007610ff177816 */ /* 0x004fc40000000017 */
[----:B---3--:R-:W-:-:S04]  /*1f210*/  @!P3 LOP3.LUT R3, R3, R2, RZ, 0x3c, !PT ;  /* 0x000000020303b212 */ /* 0x008fc800078e3cff */
[----:B------:R-:W-:-:S04]  /*1f220*/  @!P3 LOP3.LUT R2, R3, R2, RZ, 0x3c, !PT ;  /* 0x000000020302b212 */ /* 0x000fc800078e3cff */
[----:B------:R-:W-:-:S05]  /*1f230*/  @!P3 LOP3.LUT R3, R3, R2, RZ, 0x3c, !PT ;  /* 0x000000020303b212 */ /* 0x000fca00078e3cff */
[----:B------:R0:W2:Y:S04]  /*1f240*/  @!P3 LDG.E.U16 R23, desc[UR10][R2.64] ;  /* 0x0000000a0217b981 */ /* 0x0000a8000c1e1500 */
[----:B------:R-:W0:Y:S04]  /*1f250*/  LDL R2, [R1+0x458] ;  /* 0x0004580001027983 */ /* 0x000e280000100800 */
[----:B------:R-:W0:Y:S01]  /*1f260*/  LDL R3, [R1+0x45c] ;  /* 0x00045c0001037983 */ /* 0x000e220000100800 */
[----:B------:R-:W-:Y:S02]  /*1f270*/  PRMT R20, RZ, 0x7610, R20 ;  /* 0x00007610ff147816 */ /* 0x000fe40000000014 */
[----:B0-----:R-:W-:-:S04]  /*1f280*/  @!P3 LOP3.LUT R3, R3, R2, RZ, 0x3c, !PT ;  /* 0x000000020303b212 */ /* 0x001fc800078e3cff */
[----:B------:R-:W-:-:S04]  /*1f290*/  @!P3 LOP3.LUT R2, R3, R2, RZ, 0x3c, !PT ;  /* 0x000000020302b212 */ /* 0x000fc800078e3cff */
[----:B------:R-:W-:-:S05]  /*1f2a0*/  @!P3 LOP3.LUT R3, R3, R2, RZ, 0x3c, !PT ;  /* 0x000000020303b212 */ /* 0x000fca00078e3cff */
[----:B------:R-:W3:Y:S04]  /*1f2b0*/  @!P3 LDG.E.U16 R20, desc[UR10][R2.64] ;  /* 0x0000000a0214b981 */ /* 0x000ee8000c1e1500 */
[----:B------:R0:W-:Y:S04]  /*1f2c0*/  STS.U16 [R19+UR5+0x2880], R24 ;  /* 0x0028801813007988 */ /* 0x0001e80008000405 */
[----:B0-----:R-:W4:Y:S04]  /*1f2d0*/  LDL R24, [R1+0x39c] ;  /* 0x00039c0001187983 */ /* 0x001f280000100800 */
[----:B--2---:R0:W-:Y:S04]  /*1f2e0*/  STL [R1+0x28], R23 ;  /* 0x0000281701007387 */ /* 0x0041e80000100800 */
[----:B0-----:R-:W2:Y:S04]  /*1f2f0*/  LDL.LU R23, [R1+0xc4] ;  /* 0x0000c40001177983 */ /* 0x001ea80000300800 */
[----:B---3--:R0:W-:Y:S04]  /*1f300*/  STL [R1+0x20], R20 ;  /* 0x0000201401007387 */ /* 0x0081e80000100800 */
[----:B0-----:R-:W3:Y:S04]  /*1f310*/  LDL.LU R20, [R1+0x1328] ;  /* 0x0013280001147983 */ /* 0x001ee80000300800 */
[----:B------:R-:W4:Y:S04]  /*1f320*/  LDL R2, [R1+0x418] ;  /* 0x0004180001027983 */ /* 0x000f280000100800 */
[----:B------:R-:W4:Y:S01]  /*1f330*/  LDL R3, [R1+0x41c] ;  /* 0x00041c0001037983 */ /* 0x000f220000100800 */
[----:B------:R-:W-:-:S03]  /*1f340*/  PRMT R12, RZ, 0x7610, R12 ;  /* 0x00007610ff0c7816 */ /* 0x000fc6000000000c */
[----:B------:R0:W-:Y:S04]  /*1f350*/  STS.U16 [R19+UR5+0x2c80], R21 ;  /* 0x002c801513007988 */ /* 0x0001e80008000405 */
[----:B0-----:R-:W2:Y:S01]  /*1f360*/  LDL.LU R21, [R1+0x1324] ;  /* 0x0013240001157983 */ /* 0x001ea20000300800 */
[----:B----4-:R-:W-:-:S04]  /*1f370*/  @!P3 LOP3.LUT R3, R3, R2, RZ, 0x3c, !PT ;  /* 0x000000020303b212 */ /* 0x010fc800078e3cff */
[----:B------:R-:W-:-:S04]  /*1f380*/  @!P3 LOP3.LUT R2, R3, R2, RZ, 0x3c, !PT ;  /* 0x000000020302b212 */ /* 0x000fc800078e3cff */
[----:B------:R-:W-:-:S05]  /*1f390*/  @!P3 LOP3.LUT R3, R3, R2, RZ, 0x3c, !PT ;  /* 0x000000020303b212 */ /* 0x000fca00078e3cff */
[----:B------:R0:W4:Y:S04]  /*1f3a0*/  @!P3 LDG.E.U16 R12, desc[UR10][R2.64] ;  /* 0x0000000a020cb981 */ /* 0x000128000c1e1500 */
        /* <DEDUP_REMOVED lines=8> */
[----:B------:R0:W4:Y:S04]  /*1f430*/  @!P3 LDG.E.U16 R11, desc[UR10][R2.64] ;  /* 0x0000000a020bb981 */ /* 0x000128000c1e1500 */
[----:B------:R-:W2:Y:S01]  /*1f440*/  LDL R3, [R1+0x398] ;  /* 0x0003980001037983 */ /* 0x000ea20000100800 */
[----:B------:R-:W-:Y:S01]  /*1f450*/  PRMT R10, RZ, 0x7610, R10 ;  /* 0x00007610ff0a7816 */ /* 0x000fe2000000000a */
[----:B0-----:R-:W-:Y:S02]  /*1f460*/  @!P3 IMAD.MOV.U32 R2, RZ, RZ, R24 ;  /* 0x000000ffff02b224 */ /* 0x001fe400078e0018 */
[----:B------:R0:W-:Y:S04]  /*1f470*/  STS.U16 [R19+UR5+0x3480], R22 ;  /* 0x0034801613007988 */ /* 0x0001e80008000405 */
[----:B0-----:R-:W4:Y:S04]  /*1f480*/  LDL.LU R22, [R1+0xd4] ;  /* 0x0000d40001167983 */ /* 0x001f280000300800 */
[----:B--2---:R0:W2:Y:S01]  /*1f490*/  @!P3 LDG.E.U16 R10, desc[UR10][R2.64] ;  /* 0x0000000a020ab981 */ /* 0x0040a2000c1e1500 */
[----:B------:R-:W-:-:S03]  /*1f4a0*/  PRMT R9, RZ, 0x7610, R9 ;  /* 0x00007610ff097816 */ /* 0x000fc60000000009 */
[----:B------:R1:W-:Y:S04]  /*1f4b0*/  STS.U16 [R19+UR5+0x3880], R14 ;  /* 0x0038800e13007988 */ /* 0x0003e80008000405 */
[----:B------:R-:W3:Y:S04]  /*1f4c0*/  LDL R24, [R1+0xa94] ;  /* 0x000a940001187983 */ /* 0x000ee80000100800 */
[----:B------:R-:W0:Y:S04]  /*1f4d0*/  LDL R2, [R1+0x368] ;  /* 0x0003680001027983 */ /* 0x000e280000100800 */
[----:B------:R-:W0:Y:S04]  /*1f4e0*/  LDL R3, [R1+0xaf4] ;  /* 0x000af40001037983 */ /* 0x000e280000100800 */
[----:B-1----:R-:W2:Y:S01]  /*1f4f0*/  LDL.LU R14, [R1+0xdc] ;  /* 0x0000dc00010e7983 */ /* 0x002ea20000300800 */
[----:B0-----:R-:W-:-:S04]  /*1f500*/  @!P3 LOP3.LUT R3, R3, R2, RZ, 0x3c, !PT ;  /* 0x000000020303b212 */ /* 0x001fc800078e3cff */
[----:B------:R-:W-:-:S04]  /*1f510*/  @!P3 LOP3.LUT R2, R3, R2, RZ, 0x3c, !PT ;  /* 0x000000020302b212 */ /* 0x000fc800078e3cff */
[----:B------:R-:W-:-:S05]  /*1f520*/  @!P3 LOP3.LUT R3, R3, R2, RZ, 0x3c, !PT ;  /* 0x000000020303b212 */ /* 0x000fca00078e3cff */
[----:B------:R0:W2:Y:S04]  /*1f530*/  @!P3 LDG.E.U16 R9, desc[UR10][R2.64] ;  /* 0x0000000a0209b981 */ /* 0x0000a8000c1e1500 */
[----:B------:R-:W0:Y:S04]  /*1f540*/  LDL R2, [R1+0xaf8] ;  /* 0x000af80001027983 */ /* 0x000e280000100800 */
[----:B------:R-:W0:Y:S01]  /*1f550*/  LDL R3, [R1+0xb30] ;  /* 0x000b300001037983 */ /* 0x000e220000100800 */
[----:B------:R-:W-:-:S03]  /*1f560*/  PRMT R8, RZ, 0x7610, R8 ;  /* 0x00007610ff087816 */ /* 0x000fc60000000008 */
[----:B------:R1:W-:Y:S04]  /*1f570*/  STS.U16 [R19+UR5+0x3c80], R25 ;  /* 0x003c801913007988 */ /* 0x0003e80008000405 */
[----:B-1----:R-:W2:Y:S01]  /*1f580*/  LDL.LU R25, [R1+0xe0] ;  /* 0x0000e00001197983 */ /* 0x002ea20000300800 */
[----:B0-----:R-:W-:-:S04]  /*1f590*/  @!P3 LOP3.LUT R3, R3, R2, RZ, 0x3c, !PT ;  /* 0x000000020303b212 */ /* 0x001fc800078e3cff */
        /* <DEDUP_REMOVED lines=9> */
[----:B------:R-:W4:Y:S04]  /*1f630*/  @!P3 LDG.E.U16 R21, desc[UR10][R2.64] ;  /* 0x0000000a0215b981 */ /* 0x000f28000c1e1500 */
[----:B------:R0:W-:Y:S04]  /*1f640*/  STS.U16 [R19+UR5+0x4080], R23 ;  /* 0x0040801713007988 */ /* 0x0001e80008000405 */
[----:B0-----:R-:W2:Y:S04]  /*1f650*/  LDL.LU R23, [R1+0xe4] ;  /* 0x0000e40001177983 */ /* 0x001ea80000300800 */
[----:B----4-:R0:W-:Y:S04]  /*1f660*/  STL [R1+0x90], R21 ;  /* 0x0000901501007387 */ /* 0x0101e80000100800 */
[----:B0-----:R-:W4:Y:S04]  /*1f670*/  LDL.LU R21, [R1+0x1320] ;  /* 0x0013200001157983 */ /* 0x001f280000300800 */
[----:B------:R-:W3:Y:S04]  /*1f680*/  LDL.LU R2, [R1+0xcc] ;  /* 0x0000cc0001027983 */ /* 0x000ee80000300800 */
[----:B------:R-:W2:Y:S01]  /*1f690*/  LDL R3, [R1+0xa90] ;  /* 0x000a900001037983 */ /* 0x000ea20000100800 */
[----:B----4-:R-:W-:-:S03]  /*1f6a0*/  PRMT R21, RZ, 0x7610, R21 ;  /* 0x00007610ff157816 */ /* 0x010fc60000000015 */
[----:B---3--:R0:W-:Y:S02]  /*1f6b0*/  STS.U16 [R19+UR5+0x4480], R2 ;  /* 0x0044800213007988 */ /* 0x0081e40008000405 */
[----:B0-----:R-:W-:Y:S02]  /*1f6c0*/  @!P3 IMAD.MOV.U32 R2, RZ, RZ, R24 ;  /* 0x000000ffff02b224 */ /* 0x001fe400078e0018 */
[----:B------:R-:W3:Y:S04]  /*1f6d0*/  LDL.LU R24, [R1+0xf0] ;  /* 0x0000f00001187983 */ /* 0x000ee80000300800 */
[----:B--2---:R-:W2:Y:S04]  /*1f6e0*/  @!P3 LDG.E.U16 R21, desc[UR10][R2.64] ;  /* 0x0000000a0215b981 */ /* 0x004ea8000c1e1500 */
[----:B------:R-:W-:Y:S04]  /*1f6f0*/  STS.U16 [R19+UR5+0x4880], R15 ;  /* 0x0048800f13007988 */ /* 0x000fe80008000405 */
[----:B--2---:R0:W-:Y:S04]  /*1f700*/  STL [R1+0x8c], R21 ;  /* 0x00008c1501007387 */ /* 0x0041e80000100800 */
[----:B0-----:R-:W2:Y:S04]  /*1f710*/  LDL.LU R21, [R1+0x131c] ;  /* 0x00131c0001157983 */ /* 0x001ea80000300800 */
[----:B------:R-:W4:Y:S04]  /*1f720*/  LDL R2, [R1+0xa50] ;  /* 0x000a500001027983 */ /* 0x000f280000100800 */
[----:B------:R-:W4:Y:S04]  /*1f730*/  LDL R3, [R1+0xa54] ;  /* 0x000a540001037983 */ /* 0x000f280000100800 */
[----:B------:R-:W3:Y:S01]  /*1f740*/  LDL.LU R15, [R1+0x1318] ;  /* 0x00131800010f7983 */ /* 0x000ee20000300800 */
[----:B----4-:R-:W-:-:S04]  /*1f750*/  @!P3 LOP3.LUT R3, R3, R2, RZ, 0x3c, !PT ;  /* 0x000000020303b212 */ /* 0x010fc800078e3cff */
[C---:B------:R-:W-:Y:S02]  /*1f760*/  @!P3 LOP3.LUT R2, R3.reuse, R2, RZ, 0x3c, !PT ;  /* 0x000000020302b212 */ /* 0x040fe400078e3cff */
[----:B---3--:R-:W-:Y:S02]  /*1f770*/  PRMT R15, RZ, 0x7610, R15 ;  /* 0x00007610ff0f7816 */ /* 0x008fe4000000000f */
[----:B------:R-:W-:-:S05]  /*1f780*/  @!P3 LOP3.LUT R3, R3, R2, RZ, 0x3c, !PT ;  /* 0x000000020303b212 */ /* 0x000fca00078e3cff */
[----:B------:R-:W3:Y:S04]  /*1f790*/  @!P3 LDG.E.U16 R15, desc[UR10][R2.64] ;  /* 0x0000000a020fb981 */ /* 0x000ee8000c1e1500 */
[----:B------:R-:W4:Y:S04]  /*1f7a0*/  LDL R2, [R1+0xa10] ;  /* 0x000a100001027983 */ /* 0x000f280000100800 */
[----:B------:R-:W4:Y:S01]  /*1f7b0*/  LDL R3, [R1+0xa14] ;  /* 0x000a140001037983 */ /* 0x000f220000100800 */
[----:B------:R-:W-:-:S03]  /*1f7c0*/  PRMT R20, RZ, 0x7610, R20 ;  /* 0x00007610ff147816 */ /* 0x000fc60000000014 */
[----:B------:R-:W-:Y:S04]  /*1f7d0*/  STS.U16 [R19+UR5+0x4c80], R22 ;  /* 0x004c801613007988 */ /* 0x000fe80008000405 */
[----:B---3--:R0:W-:Y:S04]  /*1f7e0*/  STL [R1+0x88], R15 ;  /* 0x0000880f01007387 */ /* 0x0081e80000100800 */
[----:B0-----:R-:W3:Y:S01]  /*1f7f0*/  LDL.LU R15, [R1+0xf4] ;  /* 0x0000f400010f7983 */ /* 0x001ee20000300800 */
[----:B----4-:R-:W-:-:S03]  /*1f800*/  @!P3 LOP3.LUT R3, R3, R2, RZ, 0x3c, !PT ;  /* 0x000000020303b212 */ /* 0x010fc600078e3cff */
[----:B------:R-:W4:Y:S01]  /*1f810*/  LDL.LU R22, [R1+0x1314] ;  /* 0x0013140001167983 */ /* 0x000f220000300800 */
[----:B------:R-:W-:-:S04]  /*1f820*/  @!P3 LOP3.LUT R2, R3, R2, RZ, 0x3c, !PT ;  /* 0x000000020302b212 */ /* 0x000fc800078e3cff */
[----:B------:R-:W-:-:S05]  /*1f830*/  @!P3 LOP3.LUT R3, R3, R2, RZ, 0x3c, !PT ;  /* 0x000000020303b212 */ /* 0x000fca00078e3cff */
[----:B------:R0:W2:Y:S04]  /*1f840*/  @!P3 LDG.E.U16 R20, desc[UR10][R2.64] ;  /* 0x0000000a0214b981 */ /* 0x0000a8000c1e1500 */
[----:B------:R-:W0:Y:S04]  /*1f850*/  LDL R2, [R1+0x9d0] ;  /* 0x0009d00001027983 */ /* 0x000e280000100800 */
[----:B------:R-:W0:Y:S01]  /*1f860*/  LDL R3, [R1+0x9d4] ;  /* 0x0009d40001037983 */ /* 0x000e220000100800 */
[----:B----4-:R-:W-:Y:S02]  /*1f870*/  PRMT R22, RZ, 0x7610, R22 ;  /* 0x00007610ff167816 */ /* 0x010fe40000000016 */
[----:B0-----:R-:W-:-:S04]  /*1f880*/  @!P3 LOP3.LUT R3, R3, R2, RZ, 0x3c, !PT ;  /* 0x000000020303b212 */ /* 0x001fc800078e3cff */
[----:B------:R-:W-:-:S04]  /*1f890*/  @!P3 LOP3.LUT R2, R3, R2, RZ, 0x3c, !PT ;  /* 0x000000020302b212 */ /* 0x000fc800078e3cff */
[----:B------:R-:W-:-:S05]  /*1f8a0*/  @!P3 LOP3.LUT R3, R3, R2, RZ, 0x3c, !PT ;  /* 0x000000020303b212 */ /* 0x000fca00078e3cff */
[----:B------:R-:W4:Y:S04]  /*1f8b0*/  @!P3 LDG.E.U16 R22, desc[UR10][R2.64] ;  /* 0x0000000a0216b981 */ /* 0x000f28000c1e1500 */
[----:B--2---:R0:W-:Y:S04]  /*1f8c0*/  STL [R1+0x84], R20 ;  /* 0x0000841401007387 */ /* 0x0041e80000100800 */
[----:B------:R1:W-:Y:S04]  /*1f8d0*/  STS.U16 [R19+UR5+0x5080], R14 ;  /* 0x0050800e13007988 */ /* 0x0003e80008000405 */
[----:B0-----:R-:W2:Y:S04]  /*1f8e0*/  LDL R20, [R1+0x914] ;  /* 0x0009140001147983 */ /* 0x001ea80000100800 */
[----:B-1----:R-:W3:Y:S04]  /*1f8f0*/  LDL.LU R14, [R1+0xfc] ;  /* 0x0000fc00010e7983 */ /* 0x002ee80000300800 */
[----:B----4-:R0:W-:Y:S04]  /*1f900*/  STL [R1+0x80], R22 ;  /* 0x0000801601007387 */ /* 0x0101e80000100800 */
[----:B0-----:R-:W4:Y:S04]  /*1f910*/  LDL.LU R22, [R1+0x1310] ;  /* 0x0013100001167983 */ /* 0x001f280000300800 */
[----:B------:R-:W2:Y:S04]  /*1f920*/  LDL R2, [R1+0x990] ;  /* 0x0009900001027983 */ /* 0x000ea80000100800 */
[----:B------:R-:W2:Y:S01]  /*1f930*/  LDL R3, [R1+0x994] ;  /* 0x0009940001037983 */ /* 0x000ea20000100800 */
[----:B----4-:R-:W-:-:S02]  /*1f940*/  PRMT R22, RZ, 0x7610, R22 ;  /* 0x00007610ff167816 */ /* 0x010fc40000000016 */
[----:B--2---:R-:W-:-:S04]  /*1f950*/  @!P3 LOP3.LUT R3, R3, R2, RZ, 0x3c, !PT ;  /* 0x000000020303b212 */ /* 0x004fc800078e3cff */
[----:B------:R-:W-:-:S04]  /*1f960*/  @!P3 LOP3.LUT R2, R3, R2, RZ, 0x3c, !PT ;  /* 0x000000020302b212 */ /* 0x000fc800078e3cff */
[----:B------:R-:W-:-:S05]  /*1f970*/  @!P3 LOP3.LUT R3, R3, R2, RZ, 0x3c, !PT ;  /* 0x000000020303b212 */ /* 0x000fca00078e3cff */
[----:B------:R-:W2:Y:S04]  /*1f980*/  @!P3 LDG.E.U16 R22, desc[UR10][R2.64] ;  /* 0x0000000a0216b981 */ /* 0x000ea8000c1e1500 */
[----:B------:R0:W-:Y:S04]  /*1f990*/  STS.U16 [R19+UR5+0x5480], R25 ;  /* 0x0054801913007988 */ /* 0x0001e80008000405 */
[----:B0-----:R-:W4:Y:S04]  /*1f9a0*/  LDL R25, [R1+0x8d4] ;  /* 0x0008d40001197983 */ /* 0x001f280000100800 */
[----:B------:R-:W-:Y:S04]  /*1f9b0*/  STS.U16 [R19+UR5+0x5880], R23 ;  /* 0x0058801713007988 */ /* 0x000fe80008000405 */
[----:B--2---:R0:W-:Y:S04]  /*1f9c0*/  STL [R1+0x7c], R22 ;  /* 0x00007c1601007387 */ /* 0x0041e80000100800 */
[----:B0-----:R-:W2:Y:S04]  /*1f9d0*/  LDL.LU R22, [R1+0x130c] ;  /* 0x00130c0001167983 */ /* 0x001ea80000300800 */
[----:B------:R-:W3:Y:S04]  /*1f9e0*/  LDL R2, [R1+0x950] ;  /* 0x0009500001027983 */ /* 0x000ee80000100800 */
[----:B------:R-:W3:Y:S04]  /*1f9f0*/  LDL R3, [R1+0x954] ;  /* 0x0009540001037983 */ /* 0x000ee80000100800 */
[----:B------:R-:W4:Y:S01]  /*1fa00*/  LDL.LU R23, [R1+0x1308] ;  /* 0x0013080001177983 */ /* 0x000f220000300800 */
[----:B---3--:R-:W-:-:S04]  /*1fa10*/  @!P3 LOP3.LUT R3, R3, R2, RZ, 0x3c, !PT ;  /* 0x000000020303b212 */ /* 0x008fc800078e3cff */
[C---:B------:R-:W-:Y:S02]  /*1fa20*/  @!P3 LOP3.LUT R2, R3.reuse, R2, RZ, 0x3c, !PT ;  /* 0x000000020302b212 */ /* 0x040fe400078e3cff */
[----:B----4-:R-:W-:Y:S02]  /*1fa30*/  PRMT R23, RZ, 0x7610, R23 ;  /* 0x00007610ff177816 */ /* 0x010fe40000000017 */
[----:B------:R-:W-:-:S05]  /*1fa40*/  @!P3 LOP3.LUT R3, R3, R2, RZ, 0x3c, !PT ;  /* 0x000000020303b212 */ /* 0x000fca00078e3cff */
[----:B------:R-:W3:Y:S04]  /*1fa50*/  @!P3 LDG.E.U16 R23, desc[UR10][R2.64] ;  /* 0x0000000a0217b981 */ /* 0x000ee8000c1e1500 */
[----:B---3--:R0:W-:Y:S04]  /*1fa60*/  STL [R1+0x78], R23 ;  /* 0x0000781701007387 */ /* 0x0081e80000100800 */
[----:B0-----:R-:W3:Y:S04]  /*1fa70*/  LDL.LU R23, [R1+0x1304] ;  /* 0x0013040001177983 */ /* 0x001ee80000300800 */
[----:B------:R-:W4:Y:S04]  /*1fa80*/  LDL.LU R2, [R1+0xec] ;  /* 0x0000ec0001027983 */ /* 0x000f280000300800 */
[----:B------:R-:W2:Y:S01]  /*1fa90*/  LDL R3, [R1+0x910] ;  /* 0x0009100001037983 */ /* 0x000ea20000100800 */
[----:B---3--:R-:W-:-:S03]  /*1faa0*/  PRMT R23, RZ, 0x7610, R23 ;  /* 0x00007610ff177816 */ /* 0x008fc60000000017 */
[----:B----4-:R0:W-:Y:S02]  /*1fab0*/  STS.U16 [R19+UR5+0x5c80], R2 ;  /* 0x005c800213007988 */ /* 0x0101e40008000405 */
[----:B0-----:R-:W-:Y:S02]  /*1fac0*/  @!P3 IMAD.MOV.U32 R2, RZ, RZ, R20 ;  /* 0x000000ffff02b224 */ /* 0x001fe400078e0014 */
[----:B------:R-:W3:Y:S04]  /*1fad0*/  LDL.LU R20, [R1+0x10c] ;  /* 0x00010c0001147983 */ /* 0x000ee80000300800 */
[----:B--2---:R0:W2:Y:S04]  /*1fae0*/  @!P3 LDG.E.U16 R23, desc[UR10][R2.64] ;  /* 0x0000000a0217b981 */ /* 0x0040a8000c1e1500 */
[----:B------:R-:W4:Y:S01]  /*1faf0*/  LDL R3, [R1+0x8d0] ;  /* 0x0008d00001037983 */ /* 0x000f220000100800 */
[----:B------:R-:W-:Y:S01]  /*1fb00*/  PRMT R22, RZ, 0x7610, R22 ;  /* 0x00007610ff167816 */ /* 0x000fe20000000016 */
[----:B0-----:R-:W-:-:S02]  /*1fb10*/  @!P3 IMAD.MOV.U32 R2, RZ, RZ, R25 ;  /* 0x000000ffff02b224 */ /* 0x001fc400078e0019 */
[----:B------:R-:W-:Y:S04]  /*1fb20*/  STS.U16 [R19+UR5+0x6080], R24 ;  /* 0x0060801813007988 */ /* 0x000fe80008000405 */
[----:B--2---:R0:W-:Y:S04]  /*1fb30*/  STL [R1+0x74], R23 ;  /* 0x0000741701007387 */ /* 0x0041e80000100800 */
[----:B0-----:R-:W2:Y:S04]  /*1fb40*/  LDL R23, [R1+0x814] ;  /* 0x0008140001177983 */ /* 0x001ea80000100800 */
[----:B------:R-:W3:Y:S04]  /*1fb50*/  LDL.LU R24, [R1+0x110] ;  /* 0x0001100001187983 */ /* 0x000ee80000300800 */
[----:B----4-:R0:W4:Y:S01]  /*1fb60*/  @!P3 LDG.E.U16 R22, desc[UR10][R2.64] ;  /* 0x0000000a0216b981 */ /* 0x010122000c1e1500 */
[----:B------:R-:W-:-:S03]  /*1fb70*/  PRMT R21, RZ, 0x7610, R21 ;  /* 0x00007610ff157816 */ /* 0x000fc60000000015 */
[----:B------:R1:W-:Y:S04]  /*1fb80*/  STS.U16 [R19+UR5+0x6480], R15 ;  /* 0x0064800f13007988 */ /* 0x0003e80008000405 */
[----:B------:R-:W3:Y:S04]  /*1fb90*/  LDL R25, [R1+0x7d0] ;  /* 0x0007d00001197983 */ /* 0x000ee80000100800 */
[----:B------:R-:W0:Y:S04]  /*1fba0*/  LDL R2, [R1+0x890] ;  /* 0x0008900001027983 */ /* 0x000e280000100800 */
[----:B------:R-:W0:Y:S04]  /*1fbb0*/  LDL R3, [R1+0x894] ;  /* 0x0008940001037983 */ /* 0x000e280000100800 */
[----:B-1----:R-:W3:Y:S01]  /*1fbc0*/  LDL R15, [R1+0x7d4] ;  /* 0x0007d400010f7983 */ /* 0x002ee20000100800 */
[----:B0-----:R-:W-:-:S04]  /*1fbd0*/  @!P3 LOP3.LUT R3, R3, R2, RZ, 0x3c, !PT ;  /* 0x000000020303b212 */ /* 0x001fc800078e3cff */
[----:B------:R-:W-:-:S04]  /*1fbe0*/  @!P3 LOP3.LUT R2, R3, R2, RZ, 0x3c, !PT ;  /* 0x000000020302b212 */ /* 0x000fc800078e3cff */
[----:B------:R-:W-:-:S05]  /*1fbf0*/  @!P3 LOP3.LUT R3, R3, R2, RZ, 0x3c, !PT ;  /* 0x000000020303b212 */ /* 0x000fca00078e3cff */
[----:B------:R-:W2:Y:S04]  /*1fc00*/  @!P3 LDG.E.U16 R21, desc[UR10][R2.64] ;  /* 0x0000000a0215b981 */ /* 0x000ea8000c1e1500 */
[----:B----4-:R0:W-:Y:S04]  /*1fc10*/  STL [R1+0x70], R22 ;  /* 0x0000701601007387 */ /* 0x0101e80000100800 */
[----:B0-----:R-:W4:Y:S04]  /*1fc20*/  LDL.LU R22, [R1+0x114] ;  /* 0x0001140001167983 */ /* 0x001f280000300800 */
        /* <DEDUP_REMOVED lines=14> */
[----:B------:R-:W3:Y:S01]  /*1fd10*/  LDL R3, [R1+0x810] ;  /* 0x0008100001037983 */ /* 0x000ee20000100800 */
[----:B--2---:R-:W-:-:S03]  /*1fd20*/  PRMT R21, RZ, 0x7610, R21 ;  /* 0x00007610ff157816 */ /* 0x004fc60000000015 */
[----:B----4-:R0:W-:Y:S02]  /*1fd30*/  STS.U16 [R19+UR5+0x6c80], R2 ;  /* 0x006c800213007988 */ /* 0x0101e40008000405 */
[----:B0-----:R-:W-:-:S05]  /*1fd40*/  @!P3 IMAD.MOV.U32 R2, RZ, RZ, R23 ;  /* 0x000000ffff02b224 */ /* 0x001fca00078e0017 */
[----:B---3--:R0:W2:Y:S04]  /*1fd50*/  @!P3 LDG.E.U16 R21, desc[UR10][R2.64] ;  /* 0x0000000a0215b981 */ /* 0x0080a8000c1e1500 */
[----:B------:R-:W3:Y:S01]  /*1fd60*/  LDL.LU R3, [R1+0x104] ;  /* 0x0001040001037983 */ /* 0x000ee20000300800 */
[----:B------:R-:W-:Y:S01]  /*1fd70*/  PRMT R14, RZ, 0x7610, R14 ;  /* 0x00007610ff0e7816 */ /* 0x000fe2000000000e */
[----:B0-----:R-:W-:Y:S02]  /*1fd80*/  @!P3 IMAD.MOV.U32 R2, RZ, RZ, R15 ;  /* 0x000000ffff02b224 */ /* 0x001fe400078e000f */
[----:B---3--:R0:W-:Y:S02]  /*1fd90*/  STS.U16 [R19+UR5+0x7080], R3 ;  /* 0x0070800313007988 */ /* 0x0081e40008000405 */
[----:B0-----:R-:W-:-:S05]  /*1fda0*/  @!P3 IMAD.MOV.U32 R3, RZ, RZ, R25 ;  /* 0x000000ffff03b224 */ /* 0x001fca00078e0019 */
[----:B------:R-:W3:Y:S04]  /*1fdb0*/  @!P3 LDG.E.U16 R14, desc[UR10][R2.64] ;  /* 0x0000000a020eb981 */ /* 0x000ee8000c1e1500 */
[----:B--2---:R0:W-:Y:S04]  /*1fdc0*/  STL [R1+0x64], R21 ;  /* 0x0000641501007387 */ /* 0x0041e80000100800 */
[----:B0-----:R-:W2:Y:S04]  /*1fdd0*/  LDL R21, [R1+0x754] ;  /* 0x0007540001157983 */ /* 0x001ea80000100800 */
[----:B------:R-:W4:Y:S04]  /*1fde0*/  LDL.LU R23, [R1+0x178] ;  /* 0x0001780001177983 */ /* 0x000f280000300800 */
[----:B------:R-:W2:Y:S04]  /*1fdf0*/  LDL R2, [R1+0x790] ;  /* 0x0007900001027983 */ /* 0x000ea80000100800 */
[----:B------:R-:W2:Y:S04]  /*1fe00*/  LDL R3, [R1+0x794] ;  /* 0x0007940001037983 */ /* 0x000ea80000100800 */
[----:B------:R0:W-:Y:S04]  /*1fe10*/  STS.U16 [R19+UR5+0x7480], R20 ;  /* 0x0074801413007988 */ /* 0x0001e80008000405 */
[----:B---3--:R1:W-:Y:S04]  /*1fe20*/  STL [R1+0x60], R14 ;  /* 0x0000600e01007387 */ /* 0x0083e80000100800 */
[----:B------:R-:W3:Y:S04]  /*1fe30*/  LDL R25, [R1+0x714] ;  /* 0x0007140001197983 */ /* 0x000ee80000100800 */
[----:B------:R-:W4:Y:S04]  /*1fe40*/  LDL.LU R15, [R1+0x170] ;  /* 0x00017000010f7983 */ /* 0x000f280000300800 */
[----:B0-----:R-:W3:Y:S04]  /*1fe50*/  LDL.LU R19, [R1+0x12f4] ;  /* 0x0012f40001137983 */ /* 0x001ee80000300800 */
[----:B------:R-:W4:Y:S01]  /*1fe60*/  LDL.LU R20, [R1+0x12f0] ;  /* 0x0012f00001147983 */ /* 0x000f220000300800 */
[----:B--2---:R-:W-:-:S04]  /*1fe70*/  @!P3 LOP3.LUT R3, R3, R2, RZ, 0x3c, !PT ;  /* 0x000000020303b212 */ /* 0x004fc800078e3cff */
[----:B------:R-:W-:-:S04]  /*1fe80*/  @!P3 LOP3.LUT R2, R3, R2, RZ, 0x3c, !PT ;  /* 0x000000020302b212 */ /* 0x000fc800078e3cff */
[----:B------:R-:W-:Y:S01]  /*1fe90*/  @!P3 LOP3.LUT R3, R3, R2, RZ, 0x3c, !PT ;  /* 0x000000020303b212 */ /* 0x000fe200078e3cff */
[----:B-1----:R-:W0:Y:S01]  /*1fea0*/  S2R R14, SR_TID.X ;  /* 0x00000000000e7919 */ /* 0x002e220000002100 */
[----:B----4-:R-:W-:-:S06]  /*1feb0*/  PRMT R20, RZ, 0x7610, R20 ;  /* 0x00007610ff147816 */ /* 0x010fcc0000000014 */
[----:B------:R1:W2:Y:S04]  /*1fec0*/  @!P3 LDG.E.U16 R20, desc[UR10][R2.64] ;  /* 0x0000000a0214b981 */ /* 0x0002a8000c1e1500 */
[----:B------:R-:W4:Y:S01]  /*1fed0*/  LDL R3, [R1+0x750] ;  /* 0x0007500001037983 */ /* 0x000f220000100800 */
[----:B0-----:R-:W-:-:S05]  /*1fee0*/  LOP3.LUT R14, R14, 0x3f, RZ, 0xc0, !PT ;  /* 0x0000003f0e0e7812 */ /* 0x001fca00078ec0ff */
[----:B-1----:R-:W-:Y:S01]  /*1fef0*/  IMAD.SHL.U32 R2, R14, 0x2, RZ ;  /* 0x000000020e027824 */ /* 0x002fe200078e00ff */
[----:B---3--:R-:W-:Y:S01]  /*1ff00*/  PRMT R19, RZ, 0x7610, R19 ;  /* 0x00007610ff137816 */ /* 0x008fe20000000013 */
[----:B------:R-:W3:Y:S03]  /*1ff10*/  LDL R14, [R1+0x6d4] ;  /* 0x0006d400010e7983 */ /* 0x000ee60000100800 */
[----:B------:R-:W-:-:S05]  /*1ff20*/  LOP3.LUT R2, R2, 0x10, RZ, 0x3c, !PT ;  /* 0x0000001002027812 */ /* 0x000fca00078e3cff */
[----:B------:R0:W-:Y:S02]  /*1ff30*/  STS.U16 [R2+UR5+0x7880], R24 ;  /* 0x0078801802007988 */ /* 0x0001e40008000405 */
[----:B0-----:R-:W-:-:S05]  /*1ff40*/  @!P3 IMAD.MOV.U32 R2, RZ, RZ, R21 ;  /* 0x000000ffff02b224 */ /* 0x001fca00078e0015 */
[----:B----4-:R0:W4:Y:S02]  /*1ff50*/  @!P3 LDG.E.U16 R19, desc[UR10][R2.64] ;  /* 0x0000000a0213b981 */ /* 0x010124000c1e1500 */
[----:B0-----:R-:W0:Y:S02]  /*1ff60*/  S2R R3, SR_TID.X ;  /* 0x0000000000037919 */ /* 0x001e240000002100 */
[----:B--2---:R1:W-:Y:S04]  /*1ff70*/  STL [R1+0x5c], R20 ;  /* 0x00005c1401007387 */ /* 0x0043e80000100800 */
[----:B-1----:R-:W2:Y:S04]  /*1ff80*/  LDL.LU R20, [R1+0x168] ;  /* 0x0001680001147983 */ /* 0x002ea80000300800 */
[----:B------:R-:W2:Y:S01]  /*1ff90*/  LDL.LU R21, [R1+0x160] ;  /* 0x0001600001157983 */ /* 0x000ea20000300800 */
[----:B0-----:R-:W-:-:S05]  /*1ffa0*/  LOP3.LUT R3, R3, 0x3f, RZ, 0xc0, !PT ;  /* 0x0000003f03037812 */ /* 0x001fca00078ec0ff */
[----:B------:R-:W-:Y:S01]  /*1ffb0*/  IMAD.SHL.U32 R2, R3, 0x2, RZ ;  /* 0x0000000203027824 */ /* 0x000fe200078e00ff */
[----:B----4-:R0:W-:Y:S04]  /*1ffc0*/  STL [R1+0x58], R19 ;  /* 0x0000581301007387 */ /* 0x0101e80000100800 */
[----:B0-----:R-:W4:Y:S04]  /*1ffd0*/  LDL.LU R19, [R1+0x12ec] ;  /* 0x0012ec0001137983 */ /* 0x001f280000300800 */
[----:B------:R-:W3:Y:S01]  /*1ffe0*/  LDL R3, [R1+0x710] ;  /* 0x0007100001037983 */ /* 0x000ee20000100800 */
[----:B------:R-:W-:-:S05]  /*1fff0*/  LOP3.LUT R2, R2, 0x10, RZ, 0x3c, !PT ;  /* 0x0000001002027812 */ /* 0x000fca00078e3cff */
[----:B------:R0:W-:Y:S02]  /*20000*/  STS.U16 [R2+UR5+0x7c80], R22 ;  /* 0x007c801602007988 */ /* 0x0001e40008000405 */
[----:B0-----:R-:W-:Y:S02]  /*20010*/  @!P3 IMAD.MOV.U32 R2, RZ, RZ, R25 ;  /* 0x000000ffff02b224 */ /* 0x001fe400078e0019 */
[----:B------:R-:W2:Y:S04]  /*20020*/  LDL.LU R22, [R1+0x158] ;  /* 0x0001580001167983 */ /* 0x000ea80000300800 */
[----:B------:R-:W2:Y:S01]  /*20030*/  LDL.LU R25, [R1+0x150] ;  /* 0x0001500001197983 */ /* 0x000ea20000300800 */
[----:B----4-:R-:W-:-:S06]  /*20040*/  PRMT R19, RZ, 0x7610, R19 ;  /* 0x00007610ff137816 */ /* 0x010fcc0000000013 */
[----:B---3--:R-:W3:Y:S01]  /*20050*/  @!P3 LDG.E.U16 R19, desc[UR10][R2.64] ;  /* 0x0000000a0213b981 */ /* 0x008ee2000c1e1500 */
[----:B------:R-:W0:Y:S03]  /*20060*/  S2R R24, SR_TID.X ;  /* 0x0000000000187919 */ /* 0x000e260000002100 */
[----:B---3--:R1:W-:Y:S04]  /*20070*/  STL [R1+0x54], R19 ;  /* 0x0000541301007387 */ /* 0x0083e80000100800 */
[----:B-1----:R-:W3:Y:S04]  /*20080*/  LDL.LU R19, [R1+0x12e8] ;  /* 0x0012e80001137983 */ /* 0x002ee80000300800 */
[----:B------:R-:W4:Y:S04]  /*20090*/  LDL.LU R2, [R1+0x180] ;  /* 0x0001800001027983 */ /* 0x000f280000300800 */
[----:B------:R-:W2:Y:S01]  /*200a0*/  LDL R3, [R1+0x6d0] ;  /* 0x0006d00001037983 */ /* 0x000ea20000100800 */
[----:B0-----:R-:W-:-:S05]  /*200b0*/  LOP3.LUT R24, R24, 0x3f, RZ, 0xc0, !PT ;  /* 0x0000003f18187812 */ /* 0x001fca00078ec0ff */
[----:B------:R-:W-:-:S05]  /*200c0*/  IMAD.SHL.U32 R24, R24, 0x2, RZ ;  /* 0x0000000218187824 */ /* 0x000fca00078e00ff */
[----:B------:R-:W-:Y:S02]  /*200d0*/  LOP3.LUT R24, R24, 0x20, RZ, 0x3c, !PT ;  /* 0x0000002018187812 */ /* 0x000fe400078e3cff */
[----:B---3--:R-:W-:-:S03]  /*200e0*/  PRMT R19, RZ, 0x7610, R19 ;  /* 0x00007610ff137816 */ /* 0x008fc60000000013 */
[----:B----4-:R0:W-:Y:S02]  /*200f0*/  STS.U16 [R24+UR5+0x100], R2 ;  /* 0x0001000218007988 */ /* 0x0101e40008000405 */
[----:B0-----:R-:W-:Y:S02]  /*20100*/  @!P3 IMAD.MOV.U32 R2, RZ, RZ, R14 ;  /* 0x000000ffff02b224 */ /* 0x001fe400078e000e */
[----:B------:R-:W3:Y:S04]  /*20110*/  LDL.LU R14, [R1+0x148] ;  /* 0x00014800010e7983 */ /* 0x000ee80000300800 */
[----:B--2---:R-:W2:Y:S04]  /*20120*/  @!P3 LDG.E.U16 R19, desc[UR10][R2.64] ;  /* 0x0000000a0213b981 */ /* 0x004ea8000c1e1500 */
[----:B--2---:R0:W-:Y:S04]  /*20130*/  STL [R1+0x50], R19 ;  /* 0x0000501301007387 */ /* 0x0041e80000100800 */
[----:B0-----:R-:W2:Y:S04]  /*20140*/  LDL.LU R19, [R1+0x12e4] ;  /* 0x0012e40001137983 */ /* 0x001ea80000300800 */
[----:B------:R-:W4:Y:S04]  /*20150*/  LDL R2, [R1+0x690] ;  /* 0x0006900001027983 */ /* 0x000f280000100800 */
[----:B------:R-:W4:Y:S01]  /*20160*/  LDL R3, [R1+0x694] ;  /* 0x0006940001037983 */ /* 0x000f220000100800 */
[----:B--2---:R-:W-:-:S02]  /*20170*/  PRMT R19, RZ, 0x7610, R19 ;  /* 0x00007610ff137816 */ /* 0x004fc40000000013 */
[----:B----4-:R-:W-:-:S04]  /*20180*/  @!P3 LOP3.LUT R3, R3, R2, RZ, 0x3c, !PT ;  /* 0x000000020303b212 */ /* 0x010fc800078e3cff */
[----:B------:R-:W-:-:S04]  /*20190*/  @!P3 LOP3.LUT R2, R3, R2, RZ, 0x3c, !PT ;  /* 0x000000020302b212 */ /* 0x000fc800078e3cff */
[----:B------:R-:W-:-:S05]  /*201a0*/  @!P3 LOP3.LUT R3, R3, R2, RZ, 0x3c, !PT ;  /* 0x000000020303b212 */ /* 0x000fca00078e3cff */
[----:B------:R-:W2:Y:S04]  /*201b0*/  @!P3 LDG.E.U16 R19, desc[UR10][R2.64] ;  /* 0x0000000a0213b981 */ /* 0x000ea8000c1e1500 */
[----:B------:R0:W-:Y:S04]  /*201c0*/  STS.U16 [R24+UR5+0x500], R23 ;  /* 0x0005001718007988 */ /* 0x0001e80008000405 */
[----:B0-----:R-:W4:Y:S04]  /*201d0*/  LDL.LU R23, [R1+0x140] ;  /* 0x0001400001177983 */ /* 0x001f280000300800 */
        /* <DEDUP_REMOVED lines=9> */
[----:B------:R0:W-:Y:S04]  /*20270*/  STS.U16 [R24+UR5+0x900], R15 ;  /* 0x0009000f18007988 */ /* 0x0001e80008000405 */
[----:B0-----:R-:W3:Y:S04]  /*20280*/  LDL.LU R15, [R1+0x13c] ;  /* 0x00013c00010f7983 */ /* 0x001ee80000300800 */
        /* <DEDUP_REMOVED lines=11> */
[----:B------:R-:W-:Y:S04]  /*20340*/  STS.U16 [R24+UR5+0x1100], R21 ;  /* 0x0011001518007988 */ /* 0x000fe80008000405 */
[----:B---3--:R0:W-:Y:S04]  /*20350*/  STL [R1+0x44], R20 ;  /* 0x0000441401007387 */ /* 0x0081e80000100800 */
[----:B0-----:R-:W3:Y:S04]  /*20360*/  LDL.LU R20, [R1+0x12d4] ;  /* 0x0012d40001147983 */ /* 0x001ee80000300800 */
[----:B------:R-:W4:Y:S04]  /*20370*/  LDL R2, [R1+0x5d0] ;  /* 0x0005d00001027983 */ /* 0x000f280000100800 */
[----:B------:R-:W4:Y:S04]  /*20380*/  LDL R3, [R1+0x5d4] ;  /* 0x0005d40001037983 */ /* 0x000f280000100800 */
[----:B------:R-:W2:Y:S01]  /*20390*/  LDL.LU R21, [R1+0x12d0] ;  /* 0x0012d00001157983 */ /* 0x000ea20000300800 */
[----:B----4-:R-:W-:-:S04]  /*203a0*/  @!P3 LOP3.LUT R3, R3, R2, RZ, 0x3c, !PT ;  /* 0x000000020303b212 */ /* 0x010fc800078e3cff */
[C---:B------:R-:W-:Y:S02]  /*203b0*/  @!P3 LOP3.LUT R2, R3.reuse, R2, RZ, 0x3c, !PT ;  /* 0x000000020302b212 */ /* 0x040fe400078e3cff */
[----:B--2---:R-:W-:Y:S02]  /*203c0*/  PRMT R21, RZ, 0x7610, R21 ;  /* 0x00007610ff157816 */ /* 0x004fe40000000015 */
[----:B------:R-:W-:-:S05]  /*203d0*/  @!P3 LOP3.LUT R3, R3, R2, RZ, 0x3c, !PT ;  /* 0x000000020303b212 */ /* 0x000fca00078e3cff */
[----:B------:R-:W2:Y:S04]  /*203e0*/  @!P3 LDG.E.U16 R21, desc[UR10][R2.64] ;  /* 0x0000000a0215b981 */ /* 0x000ea8000c1e1500 */
        /* <DEDUP_REMOVED lines=11> */
[----:B---3--:R0:W-:Y:S04]  /*204a0*/  STL [R1+0x3c], R22 ;  /* 0x00003c1601007387 */ /* 0x0081e80000100800 */
[----:B0-----:R-:W3:Y:S04]  /*204b0*/  LDL.LU R22, [R1+0x12c4] ;  /* 0x0012c40001167983 */ /* 0x001ee80000300800 */
[----:B------:R-:W4:Y:S04]  /*204c0*/  LDL R2, [R1+0x550] ;  /* 0x0005500001027983 */ /* 0x000f280000100800 */
[----:B------:R-:W4:Y:S01]  /*204d0*/  LDL R3, [R1+0x554] ;  /* 0x0005540001037983 */ /* 0x000f220000100800 */
[----:B---3--:R-:W-:-:S02]  /*204e0*/  PRMT R22, RZ, 0x7610, R22 ;  /* 0x00007610ff167816 */ /* 0x008fc40000000016 */
[----:B----4-:R-:W-:-:S04]  /*204f0*/  @!P3 LOP3.LUT R3, R3, R2, RZ, 0x3c, !PT ;  /* 0x000000020303b212 */ /* 0x010fc800078e3cff */
[----:B------:R-:W-:-:S04]  /*20500*/  @!P3 LOP3.LUT R2, R3, R2, RZ, 0x3c, !PT ;  /* 0x000000020302b212 */ /* 0x000fc800078e3cff */
[----:B------:R-:W-:-:S05]  /*20510*/  @!P3 LOP3.LUT R3, R3, R2, RZ, 0x3c, !PT ;  /* 0x000000020303b212 */ /* 0x000fca00078e3cff */
[----:B------:R-:W3:Y:S04]  /*20520*/  @!P3 LDG.E.U16 R22, desc[UR10][R2.64] ;  /* 0x0000000a0216b981 */ /* 0x000ee8000c1e1500 */
[----:B------:R0:W-:Y:S04]  /*20530*/  STS.U16 [R24+UR5+0x1900], R25 ;  /* 0x0019001918007988 */ /* 0x0001e80008000405 */
[----:B0-----:R-:W4:Y:S04]  /*20540*/  LDL.LU R25, [R1+0x12c0] ;  /* 0x0012c00001197983 */ /* 0x001f280000300800 */
[----:B------:R-:W2:Y:S04]  /*20550*/  LDL R2, [R1+0x510] ;  /* 0x0005100001027983 */ /* 0x000ea80000100800 */
[----:B------:R-:W2:Y:S04]  /*20560*/  LDL R3, [R1+0x514] ;  /* 0x0005140001037983 */ /* 0x000ea80000100800 */
[----:B------:R-:W-:Y:S04]  /*20570*/  STS.U16 [R24+UR5+0x1d00], R14 ;  /* 0x001d000e18007988 */ /* 0x000fe80008000405 */
[----:B---3--:R0:W-:Y:S04]  /*20580*/  STL [R1+0x38], R22 ;  /* 0x0000381601007387 */ /* 0x0081e80000100800 */
[----:B0-----:R-:W3:Y:S04]  /*20590*/  LDL R22, [R1+0x454] ;  /* 0x0004540001167983 */ /* 0x001ee80000100800 */
[----:B------:R-:W4:Y:S01]  /*205a0*/  LDL.LU R14, [R1+0x12bc] ;  /* 0x0012bc00010e7983 */ /* 0x000f220000300800 */
[----:B--2---:R-:W-:-:S04]  /*205b0*/  @!P3 LOP3.LUT R3, R3, R2, RZ, 0x3c, !PT ;  /* 0x000000020303b212 */ /* 0x004fc800078e3cff */
[----:B------:R-:W-:-:S04]  /*205c0*/  @!P3 LOP3.LUT R2, R3, R2, RZ, 0x3c, !PT ;  /* 0x000000020302b212 */ /* 0x000fc800078e3cff */
[----:B------:R-:W-:Y:S02]  /*205d0*/  @!P3 LOP3.LUT R3, R3, R2, RZ, 0x3c, !PT ;  /* 0x000000020303b212 */ /* 0x000fe400078e3cff */
[----:B----4-:R-:W-:-:S06]  /*205e0*/  PRMT R14, RZ, 0x7610, R14 ;  /* 0x00007610ff0e7816 */ /* 0x010fcc000000000e */
[----:B------:R-:W2:Y:S04]  /*205f0*/  @!P3 LDG.E.U16 R14, desc[UR10][R2.64] ;  /* 0x0000000a020eb981 */ /* 0x000ea8000c1e1500 */
        /* <DEDUP_REMOVED lines=10> */
[----:B0-----:R-:W4:Y:S04]  /*206a0*/  LDL R23, [R1+0x414] ;  /* 0x0004140001177983 */ /* 0x001f280000100800 */
[----:B--2---:R0:W-:Y:S04]  /*206b0*/  STL [R1+0x2c], R14 ;  /* 0x00002c0e01007387 */ /* 0x0041e80000100800 */
[----:B0-----:R-:W2:Y:S04]  /*206c0*/  LDL.LU R14, [R1+0x12b4] ;  /* 0x0012b400010e7983 */ /* 0x001ea80000300800 */
[----:B------:R-:W3:Y:S04]  /*206d0*/  LDL R2, [R1+0x490] ;  /* 0x0004900001027983 */ /* 0x000ee80000100800 */
[----:B------:R-:W3:Y:S01]  /*206e0*/  LDL R3, [R1+0x494] ;  /* 0x0004940001037983 */ /* 0x000ee20000100800 */
[----:B------:R-:W-:-:S03]  /*206f0*/  PRMT R25, RZ, 0x7610, R25 ;  /* 0x00007610ff197816 */ /* 0x000fc60000000019 */
[----:B------:R0:W-:Y:S04]  /*20700*/  STS.U16 [R24+UR5+0x2500], R15 ;  /* 0x0025000f18007988 */ /* 0x0001e80008000405 */
[----:B0-----:R-:W2:Y:S01]  /*20710*/  LDL.LU R15, [R1+0x12b0] ;  /* 0x0012b000010f7983 */ /* 0x001ea20000300800 */
[----:B---3--:R-:W-:-:S04]  /*20720*/  @!P3 LOP3.LUT R3, R3, R2, RZ, 0x3c, !PT ;  /* 0x000000020303b212 */ /* 0x008fc800078e3cff */
[----:B------:R-:W-:-:S04]  /*20730*/  @!P3 LOP3.LUT R2, R3, R2, RZ, 0x3c, !PT ;  /* 0x000000020302b212 */ /* 0x000fc800078e3cff */
[----:B------:R-:W-:-:S05]  /*20740*/  @!P3 LOP3.LUT R3, R3, R2, RZ, 0x3c, !PT ;  /* 0x000000020303b212 */ /* 0x000fca00078e3cff */
[----:B------:R-:W3:Y:S04]  /*20750*/  @!P3 LDG.E.U16 R25, desc[UR10][R2.64] ;  /* 0x0000000a0219b981 */ /* 0x000ee8000c1e1500 */
[----:B------:R-:W4:Y:S04]  /*20760*/  LDL.LU R2, [R1+0x138] ;  /* 0x0001380001027983 */ /* 0x000f280000300800 */
[----:B------:R-:W2:Y:S01]  /*20770*/  LDL R3, [R1+0x450] ;  /* 0x0004500001037983 */ /* 0x000ea20000100800 */
[----:B------:R-:W-:-:S03]  /*20780*/  PRMT R7, RZ, 0x7610, R7 ;  /* 0x00007610ff077816 */ /* 0x000fc60000000007 */
[----:B---3--:R0:W-:Y:S04]  /*20790*/  STL [R1+0x24], R25 ;  /* 0x0000241901007387 */ /* 0x0081e80000100800 */
[----:B----4-:R1:W-:Y:S04]  /*207a0*/  STS.U16 [R24+UR5+0x2900], R2 ;  /* 0x0029000218007988 */ /* 0x0103e80008000405 */
[----:B0-----:R-:W3:Y:S01]  /*207b0*/  LDL R25, [R1+0x3d4] ;  /* 0x0003d40001197983 */ /* 0x001ee20000100800 */
[----:B-1----:R-:W-:-:S03]  /*207c0*/  @!P3 IMAD.MOV.U32 R2, RZ, RZ, R22 ;  /* 0x000000ffff02b224 */ /* 0x002fc600078e0016 */
[----:B------:R-:W4:Y:S04]  /*207d0*/  LDL.LU R22, [R1+0x12c] ;  /* 0x00012c0001167983 */ /* 0x000f280000300800 */
[----:B--2---:R0:W2:Y:S04]  /*207e0*/  @!P3 LDG.E.U16 R7, desc[UR10][R2.64] ;  /* 0x0000000a0207b981 */ /* 0x0040a8000c1e1500 */
[----:B------:R-:W3:Y:S04]  /*207f0*/  LDL.LU R2, [R1+0x134] ;  /* 0x0001340001027983 */ /* 0x000ee80000300800 */
[----:B------:R-:W4:Y:S01]  /*20800*/  LDL R3, [R1+0x410] ;  /* 0x0004100001037983 */ /* 0x000f220000100800 */
[----:B------:R-:W-:-:S03]  /*20810*/  PRMT R6, RZ, 0x7610, R6 ;  /* 0x00007610ff067816 */ /* 0x000fc60000000006 */
[----:B---3--:R0:W-:Y:S02]  /*20820*/  STS.U16 [R24+UR5+0x2d00], R2 ;  /* 0x002d000218007988 */ /* 0x0081e40008000405 */
[----:B0-----:R-:W-:-:S05]  /*20830*/  @!P3 IMAD.MOV.U32 R2, RZ, RZ, R23 ;  /* 0x000000ffff02b224 */ /* 0x001fca00078e0017 */
[----:B----4-:R-:W3:Y:S04]  /*20840*/  @!P3 LDG.E.U16 R6, desc[UR10][R2.64] ;  /* 0x0000000a0206b981 */ /* 0x010ee8000c1e1500 */
[----:B--2---:R0:W-:Y:S04]  /*20850*/  STL [R1+0x123c], R7 ;  /* 0x00123c0701007387 */ /* 0x0041e80000100800 */
[----:B0-----:R-:W2:Y:S04]  /*20860*/  LDL R7, [R1+0x394] ;  /* 0x0003940001077983 */ /* 0x001ea80000100800 */
[----:B------:R-:W4:Y:S04]  /*20870*/  LDL.LU R23, [R1+0x1c] ;  /* 0x00001c0001177983 */ /* 0x000f280000300800 */
[----:B------:R-:W2:Y:S04]  /*20880*/  LDL.LU R2, [R1+0x130] ;  /* 0x0001300001027983 */ /* 0x000ea80000300800 */
[----:B------:R-:W4:Y:S04]  /*20890*/  LDL R3, [R1+0x3d0] ;  /* 0x0003d00001037983 */ /* 0x000f280000100800 */
[----:B---3--:R0:W-:Y:S04]  /*208a0*/  STL [R1+0x1240], R6 ;  /* 0x0012400601007387 */ /* 0x0081e80000100800 */
[----:B0-----:R-:W3:Y:S01]  /*208b0*/  LDL R6, [R1+0x390] ;  /* 0x0003900001067983 */ /* 0x001ee20000100800 */
[----:B------:R-:W-:-:S02]  /*208c0*/  PRMT R5, RZ, 0x7610, R5 ;  /* 0x00007610ff057816 */ /* 0x000fc40000000005 */
[----:B------:R-:W-:Y:S01]  /*208d0*/  PRMT R4, RZ, 0x7610, R4 ;  /* 0x00007610ff047816 */ /* 0x000fe20000000004 */
[----:B--2---:R0:W-:Y:S02]  /*208e0*/  STS.U16 [R24+UR5+0x3100], R2 ;  /* 0x0031000218007988 */ /* 0x0041e40008000405 */
[----:B0-----:R-:W-:-:S05]  /*208f0*/  @!P3 IMAD.MOV.U32 R2, RZ, RZ, R25 ;  /* 0x000000ffff02b224 */ /* 0x001fca00078e0019 */
[----:B----4-:R0:W2:Y:S02]  /*20900*/  @!P3 LDG.E.U16 R5, desc[UR10][R2.64] ;  /* 0x0000000a0205b981 */ /* 0x0100a4000c1e1500 */
[----:B0-----:R-:W-:Y:S02]  /*20910*/  @!P3 IMAD.MOV.U32 R2, RZ, RZ, R7 ;  /* 0x000000ffff02b224 */ /* 0x001fe400078e0007 */
[----:B---3--:R-:W-:-:S05]  /*20920*/  @!P3 IMAD.MOV.U32 R3, RZ, RZ, R6 ;  /* 0x000000ffff03b224 */ /* 0x008fca00078e0006 */
[----:B------:R-:W3:Y:S01]  /*20930*/  @!P3 LDG.E.U16 R4, desc[UR10][R2.64] ;  /* 0x0000000a0204b981 */ /* 0x000ee2000c1e1500 */
[----:B------:R-:W0:Y:S03]  /*20940*/  S2R R25, SR_TID.X ;  /* 0x0000000000197919 */ /* 0x000e260000002100 */
[----:B------:R1:W-:Y:S04]  /*20950*/  STS.U16 [R24+UR5+0x3500], R15 ;  /* 0x0035000f18007988 */ /* 0x0003e80008000405 */
[----:B--2---:R-:W-:Y:S04]  /*20960*/  STL [R1+0x1244], R5 ;  /* 0x0012440501007387 */ /* 0x004fe80000100800 */
[----:B-1----:R-:W2:Y:S04]  /*20970*/  LDL R15, [R1+0xafc] ;  /* 0x000afc00010f7983 */ /* 0x002ea80000100800 */
[----:B------:R-:W4:Y:S01]  /*20980*/  LDL.LU R24, [R1+0x124] ;  /* 0x0001240001187983 */ /* 0x000f220000300800 */
[----:B0-----:R-:W-:-:S03]  /*20990*/  LOP3.LUT R7, R25, 0x3f, RZ, 0xc0, !PT ;  /* 0x0000003f19077812 */ /* 0x001fc600078ec0ff */
[----:B------:R-:W4:Y:S04]  /*209a0*/  LDL.LU R25, [R1+0x120] ;  /* 0x0001200001197983 */ /* 0x000f280000300800 */
[----:B---3--:R0:W-:Y:S04]  /*209b0*/  STL [R1+0x1248], R4 ;  /* 0x0012480401007387 */ /* 0x0081e80000100800 */
[----:B------:R-:W3:Y:S01]  /*209c0*/  LDL R6, [R1+0xa8c] ;  /* 0x000a8c0001067983 */ /* 0x000ee20000100800 */
[----:B0-----:R-:W-:-:S03]  /*209d0*/  IMAD.SHL.U32 R4, R7, 0x2, RZ ;  /* 0x0000000207047824 */ /* 0x001fc600078e00ff */
[----:B------:R-:W4:Y:S02]  /*209e0*/  LDL.LU R7, [R1+0x11c] ;  /* 0x00011c0001077983 */ /* 0x000f240000300800 */
[----:B------:R-:W-:-:S05]  /*209f0*/  LOP3.LUT R4, R4, 0x20, RZ, 0x3c, !PT ;  /* 0x0000002004047812 */ /* 0x000fca00078e3cff */
[----:B------:R0:W-:Y:S04]  /*20a00*/  STS.U16 [R4+UR5+0x3900], R14 ;  /* 0x0039000e04007988 */ /* 0x0001e80008000405 */
[----:B0-----:R-:W2:Y:S01]  /*20a10*/  LDL R14, [R1+0x364] ;  /* 0x00036400010e7983 */ /* 0x001ea20000100800 */
[----:B------:R-:W-:Y:S02]  /*20a20*/  PRMT R3, RZ, 0x7610, R3 ;  /* 0x00007610ff037816 */ /* 0x000fe40000000003 */
[----:B--2---:R-:W-:-:S04]  /*20a30*/  @!P3 LOP3.LUT R15, R15, R14, RZ, 0x3c, !PT ;  /* 0x0000000e0f0fb212 */ /* 0x004fc800078e3cff */
        /* <DEDUP_REMOVED lines=10> */
[----:B--2---:R-:W-:Y:S04]  /*20ae0*/  STL [R1+0x124c], R3 ;  /* 0x00124c0301007387 */ /* 0x004fe80000100800 */
[----:B------:R0:W-:Y:S04]  /*20af0*/  STS.U16 [R4+UR5+0x3d00], R22 ;  /* 0x003d001604007988 */ /* 0x0001e80008000405 */
[----:B0-----:R-:W2:Y:S04]  /*20b00*/  LDL.LU R22, [R1+0x12ac] ;  /* 0x0012ac0001167983 */ /* 0x001ea80000300800 */
[----:B------:R-:W4:Y:S04]  /*20b10*/  LDL R14, [R1+0x348] ;  /* 0x00034800010e7983 */ /* 0x000f280000100800 */
[----:B------:R-:W4:Y:S04]  /*20b20*/  LDL R15, [R1+0xac0] ;  /* 0x000ac000010f7983 */ /* 0x000f280000100800 */
[----:B------:R0:W-:Y:S04]  /*20b30*/  STS.U16 [R4+UR5+0x4100], R23 ;  /* 0x0041001704007988 */ /* 0x0001e80008000405 */
[----:B---3--:R-:W-:Y:S04]  /*20b40*/  STL [R1+0x1250], R2 ;  /* 0x0012500201007387 */ /* 0x008fe80000100800 */
[----:B0-----:R-:W3:Y:S01]  /*20b50*/  LDL.LU R23, [R1+0x12a8] ;  /* 0x0012a80001177983 */ /* 0x001ee20000300800 */
[----:B----4-:R-:W-:-:S04]  /*20b60*/  @!P3 LOP3.LUT R15, R15, R14, RZ, 0x3c, !PT ;  /* 0x0000000e0f0fb212 */ /* 0x010fc800078e3cff */
[----:B------:R-:W-:-:S04]  /*20b70*/  @!P3 LOP3.LUT R14, R15, R14, RZ, 0x3c, !PT ;  /* 0x0000000e0f0eb212 */ /* 0x000fc800078e3cff */
[----:B------:R-:W-:Y:S02]  /*20b80*/  @!P3 LOP3.LUT R15, R15, R14, RZ, 0x3c, !PT ;  /* 0x0000000e0f0fb212 */ /* 0x000fe400078e3cff */
[----:B---3--:R-:W-:-:S06]  /*20b90*/  PRMT R23, RZ, 0x7610, R23 ;  /* 0x00007610ff177816 */ /* 0x008fcc0000000017 */
[----:B------:R-:W3:Y:S04]  /*20ba0*/  @!P3 LDG.E.U16 R23, desc[UR10][R14.64] ;  /* 0x0000000a0e17b981 */ /* 0x000ee8000c1e1500 */
[----:B---3--:R0:W-:Y:S04]  /*20bb0*/  STL [R1+0x1c], R23 ;  /* 0x00001c1701007387 */ /* 0x0081e80000100800 */
[----:B0-----:R-:W3:Y:S04]  /*20bc0*/  LDL.LU R23, [R1+0x12a4] ;  /* 0x0012a40001177983 */ /* 0x001ee80000300800 */
[----:B------:R-:W4:Y:S04]  /*20bd0*/  LDL.LU R14, [R1+0x128] ;  /* 0x00012800010e7983 */ /* 0x000f280000300800 */
[----:B------:R-:W2:Y:S01]  /*20be0*/  LDL R15, [R1+0xa88] ;  /* 0x000a8800010f7983 */ /* 0x000ea20000100800 */
[----:B------:R-:W-:-:S03]  /*20bf0*/  PRMT R2, RZ, 0x7610, R2 ;  /* 0x00007610ff027816 */ /* 0x000fc60000000002 */
[----:B----4-:R0:W-:Y:S02]  /*20c00*/  STS.U16 [R4+UR5+0x4500], R14 ;  /* 0x0045000e04007988 */ /* 0x0101e40008000405 */
[----:B0-----:R-:W-:Y:S02]  /*20c10*/  @!P3 IMAD.MOV.U32 R14, RZ, RZ, R6 ;  /* 0x000000ffff0eb224 */ /* 0x001fe400078e0006 */
[----:B------:R-:W4:Y:S04]  /*20c20*/  LDL R6, [R1+0x988] ;  /* 0x0009880001067983 */ /* 0x000f280000100800 */
[----:B--2---:R-:W2:Y:S04]  /*20c30*/  @!P3 LDG.E.U16 R2, desc[UR10][R14.64] ;  /* 0x0000000a0e02b981 */ /* 0x004ea8000c1e1500 */
[----:B------:R-:W-:Y:S04]  /*20c40*/  STS.U16 [R4+UR5+0x4900], R24 ;  /* 0x0049001804007988 */ /* 0x000fe80008000405 */
[----:B------:R-:W3:Y:S04]  /*20c50*/  LDL R14, [R1+0xa48] ;  /* 0x000a4800010e7983 */ /* 0x000ee80000100800 */
[----:B------:R-:W3:Y:S04]  /*20c60*/  LDL R15, [R1+0xa4c] ;  /* 0x000a4c00010f7983 */ /* 0x000ee80000100800 */
[----:B--2---:R0:W-:Y:S04]  /*20c70*/  STL [R1+0x18], R2 ;  /* 0x0000180201007387 */ /* 0x0041e80000100800 */
[----:B0-----:R-:W2:Y:S04]  /*20c80*/  LDL R2, [R1+0x98c] ;  /* 0x00098c0001027983 */ /* 0x001ea80000100800 */
[----:B------:R-:W4:Y:S01]  /*20c90*/  LDL.LU R24, [R1+0x12a0] ;  /* 0x0012a00001187983 */ /* 0x000f220000300800 */
[----:B---3--:R-:W-:-:S04]  /*20ca0*/  @!P3 LOP3.LUT R15, R15, R14, RZ, 0x3c, !PT ;  /* 0x0000000e0f0fb212 */ /* 0x008fc800078e3cff */
[----:B------:R-:W-:-:S04]  /*20cb0*/  @!P3 LOP3.LUT R14, R15, R14, RZ, 0x3c, !PT ;  /* 0x0000000e0f0eb212 */ /* 0x000fc800078e3cff */
[----:B------:R-:W-:Y:S02]  /*20cc0*/  @!P3 LOP3.LUT R15, R15, R14, RZ, 0x3c, !PT ;  /* 0x0000000e0f0fb212 */ /* 0x000fe400078e3cff */
[----:B----4-:R-:W-:-:S06]  /*20cd0*/  PRMT R24, RZ, 0x7610, R24 ;  /* 0x00007610ff187816 */ /* 0x010fcc0000000018 */
[----:B------:R-:W3:Y:S04]  /*20ce0*/  @!P3 LDG.E.U16 R24, desc[UR10][R14.64] ;  /* 0x0000000a0e18b981 */ /* 0x000ee8000c1e1500 */
        /* <DEDUP_REMOVED lines=13> */
[----:B--2---:R-:W-:Y:S02]  /*20dc0*/  PRMT R25, RZ, 0x7610, R25 ;  /* 0x00007610ff197816 */ /* 0x004fe40000000019 */
[----:B0-----:R-:W-:-:S04]  /*20dd0*/  @!P3 LOP3.LUT R15, R15, R14, RZ, 0x3c, !PT ;  /* 0x0000000e0f0fb212 */ /* 0x001fc800078e3cff */
[----:B------:R-:W-:-:S04]  /*20de0*/  @!P3 LOP3.LUT R14, R15, R14, RZ, 0x3c, !PT ;  /* 0x0000000e0f0eb212 */ /* 0x000fc800078e3cff */
[----:B------:R-:W-:-:S05]  /*20df0*/  @!P3 LOP3.LUT R15, R15, R14, RZ, 0x3c, !PT ;  /* 0x0000000e0f0fb212 */ /* 0x000fca00078e3cff */
[----:B------:R-:W2:Y:S04]  /*20e00*/  @!P3 LDG.E.U16 R25, desc[UR10][R14.64] ;  /* 0x0000000a0e19b981 */ /* 0x000ea8000c1e1500 */
[----:B------:R0:W-:Y:S04]  /*20e10*/  STS.U16 [R4+UR5+0x5100], R7 ;  /* 0x0051000704007988 */ /* 0x0001e80008000405 */
[----:B0-----:R-:W3:Y:S04]  /*20e20*/  LDL R7, [R1+0x908] ;  /* 0x0009080001077983 */ /* 0x001ee80000100800 */
[----:B----4-:R0:W-:Y:S04]  /*20e30*/  STL [R1+0x10], R5 ;  /* 0x0000100501007387 */ /* 0x0101e80000100800 */
[----:B0-----:R-:W4:Y:S04]  /*20e40*/  LDL R5, [R1+0x90c] ;  /* 0x00090c0001057983 */ /* 0x001f280000100800 */
[----:B--2---:R0:W-:Y:S04]  /*20e50*/  STL [R1+0xc], R25 ;  /* 0x00000c1901007387 */ /* 0x0041e80000100800 */
[----:B0-----:R-:W2:Y:S04]  /*20e60*/  LDL.LU R25, [R1+0x1294] ;  /* 0x0012940001197983 */ /* 0x001ea80000300800 */
[----:B------:R-:W3:Y:S01]  /*20e70*/  LDL.LU R15, [R1+0x118] ;  /* 0x00011800010f7983 */ /* 0x000ee20000300800 */
[----:B------:R-:W-:-:S03]  /*20e80*/  @!P3 IMAD.MOV.U32 R14, RZ, RZ, R2 ;  /* 0x000000ffff0eb224 */ /* 0x000fc600078e0002 */
[----:B------:R-:W4:Y:S01]  /*20e90*/  LDL R2, [R1+0x8cc] ;  /* 0x0008cc0001027983 */ /* 0x000f220000100800 */
[----:B--2---:R-:W-:-:S03]  /*20ea0*/  PRMT R25, RZ, 0x7610, R25 ;  /* 0x00007610ff197816 */ /* 0x004fc60000000019 */
[----:B---3--:R0:W-:Y:S02]  /*20eb0*/  STS.U16 [R4+UR5+0x5500], R15 ;  /* 0x0055000f04007988 */ /* 0x0081e40008000405 */
[----:B0-----:R-:W-:Y:S02]  /*20ec0*/  @!P3 IMAD.MOV.U32 R15, RZ, RZ, R6 ;  /* 0x000000ffff0fb224 */ /* 0x001fe400078e0006 */
[----:B------:R-:W2:Y:S04]  /*20ed0*/  LDL R6, [R1+0x8c8] ;  /* 0x0008c80001067983 */ /* 0x000ea80000100800 */
        /* <DEDUP_REMOVED lines=13> */
[----:B------:R-:W2:Y:S04]  /*20fb0*/  @!P3 LDG.E.U16 R0, desc[UR10][R14.64] ;  /* 0x0000000a0e00b981 */ /* 0x000ea8000c1e1500 */
[----:B----4-:R0:W-:Y:S04]  /*20fc0*/  STL [R1+0x4], R3 ;  /* 0x0000040301007387 */ /* 0x0101e80000100800 */
[----:B------:R-:W4:Y:S04]  /*20fd0*/  LDL R7, [R1+0x848] ;  /* 0x0008480001077983 */ /* 0x000f280000100800 */
[----:B------:R-:W4:Y:S04]  /*20fe0*/  LDL R5, [R1+0x84c] ;  /* 0x00084c0001057983 */ /* 0x000f280000100800 */
[----:B0-----:R-:W4:Y:S04]  /*20ff0*/  LDL R3, [R1+0x88c] ;  /* 0x00088c0001037983 */ /* 0x001f280000100800 */
[----:B--2---:R0:W-:Y:S04]  /*21000*/  STL [R1+0x1224], R0 ;  /* 0x0012240001007387 */ /* 0x0041e80000100800 */
[----:B0-----:R-:W2:Y:S01]  /*21010*/  LDL R0, [R1+0x888] ;  /* 0x0008880001007983 */ /* 0x001ea20000100800 */
[----:B------:R-:W-:Y:S01]  /*21020*/  PRMT R28, RZ, 0x7610, R28 ;  /* 0x00007610ff1c7816 */ /* 0x000fe2000000001c */
[----:B------:R-:W-:-:S02]  /*21030*/  @!P3 IMAD.MOV.U32 R14, RZ, RZ, R2 ;  /* 0x000000ffff0eb224 */ /* 0x000fc400078e0002 */
[----:B------:R-:W-:Y:S01]  /*21040*/  @!P3 IMAD.MOV.U32 R15, RZ, RZ, R6 ;  /* 0x000000ffff0fb224 */ /* 0x000fe200078e0006 */
[----:B------:R-:W-:Y:S01]  /*21050*/  PRMT R26, RZ, 0x7610, R26 ;  /* 0x00007610ff1a7816 */ /* 0x000fe2000000001a */
[----:B---3--:R-:W-:Y:S04]  /*21060*/  STS.U16 [R4+UR5+0x5900], R25 ;  /* 0x0059001904007988 */ /* 0x008fe80008000405 */
[----:B------:R4:W3:Y:S04]  /*21070*/  @!P3 LDG.E.U16 R28, desc[UR10][R14.64] ;  /* 0x0000000a0e1cb981 */ /* 0x0008e8000c1e1500 */
[----:B------:R0:W-:Y:S04]  /*21080*/  STS.U16 [R4+UR5+0x5d00], R24 ;  /* 0x005d001804007988 */ /* 0x0001e80008000405 */
[----:B------:R-:W3:Y:S04]  /*21090*/  LDL R6, [R1+0x808] ;  /* 0x0008080001067983 */ /* 0x000ee80000100800 */
[----:B------:R-:W3:Y:S01]  /*210a0*/  LDL R2, [R1+0x80c] ;  /* 0x00080c0001027983 */ /* 0x000ee20000100800 */
[----:B0-----:R-:W-:Y:S01]  /*210b0*/  PRMT R24, RZ, 0x7610, R24 ;  /* 0x00007610ff187816 */ /* 0x001fe20000000018 */
[----:B----4-:R-:W-:-:S02]  /*210c0*/  @!P3 IMAD.MOV.U32 R14, RZ, RZ, R3 ;  /* 0x000000ffff0eb224 */ /* 0x010fc400078e0003 */
[----:B--2---:R-:W-:-:S05]  /*210d0*/  @!P3 IMAD.MOV.U32 R15, RZ, RZ, R0 ;  /* 0x000000ffff0fb224 */ /* 0x004fca00078e0000 */
[----:B------:R0:W2:Y:S02]  /*210e0*/  @!P3 LDG.E.U16 R26, desc[UR10][R14.64] ;  /* 0x0000000a0e1ab981 */ /* 0x0000a4000c1e1500 */
[----:B0-----:R-:W-:Y:S02]  /*210f0*/  @!P3 IMAD.MOV.U32 R14, RZ, RZ, R5 ;  /* 0x000000ffff0eb224 */ /* 0x001fe400078e0005 */
[----:B------:R-:W-:-:S05]  /*21100*/  @!P3 IMAD.MOV.U32 R15, RZ, RZ, R7 ;  /* 0x000000ffff0fb224 */ /* 0x000fca00078e0007 */
[----:B------:R0:W4:Y:S04]  /*21110*/  @!P3 LDG.E.U16 R24, desc[UR10][R14.64] ;  /* 0x0000000a0e18b981 */ /* 0x000128000c1e1500 */
[----:B---3--:R-:W-:Y:S04]  /*21120*/  STL [R1+0x1228], R28 ;  /* 0x0012281c01007387 */ /* 0x008fe80000100800 */
[----:B------:R-:W3:Y:S04]  /*21130*/  LDL R3, [R1+0x7c8] ;  /* 0x0007c80001037983 */ /* 0x000ee80000100800 */
[----:B------:R-:W3:Y:S01]  /*21140*/  LDL R0, [R1+0x7cc] ;  /* 0x0007cc0001007983 */ /* 0x000ee20000100800 */
[----:B0-----:R-:W-:-:S02]  /*21150*/  @!P3 IMAD.MOV.U32 R14, RZ, RZ, R2 ;  /* 0x000000ffff0eb224 */ /* 0x001fc400078e0002 */
[----:B------:R-:W-:Y:S01]  /*21160*/  @!P3 IMAD.MOV.U32 R15, RZ, RZ, R6 ;  /* 0x000000ffff0fb224 */ /* 0x000fe200078e0006 */
[----:B------:R-:W-:Y:S04]  /*21170*/  STS.U16 [R4+UR5+0x6100], R23 ;  /* 0x0061001704007988 */ /* 0x000fe80008000405 */
[----:B------:R0:W-:Y:S02]  /*21180*/  STS.U16 [R4+UR5+0x6500], R22 ;  /* 0x0065001604007988 */ /* 0x0001e40008000405 */
[----:B0-----:R-:W-:-:S06]  /*21190*/  PRMT R22, RZ, 0x7610, R22 ;  /* 0x00007610ff167816 */ /* 0x001fcc0000000016 */
[----:B------:R3:W3:Y:S04]  /*211a0*/  @!P3 LDG.E.U16 R22, desc[UR10][R14.64] ;  /* 0x0000000a0e16b981 */ /* 0x0006e8000c1e1500 */
[----:B--2---:R0:W-:Y:S04]  /*211b0*/  STL [R1+0x122c], R26 ;  /* 0x00122c1a01007387 */ /* 0x0041e80000100800 */
[----:B------:R-:W2:Y:S04]  /*211c0*/  LDL R5, [R1+0x78c] ;  /* 0x00078c0001057983 */ /* 0x000ea80000100800 */
[----:B0-----:R-:W2:Y:S04]  /*211d0*/  LDL R26, [R1+0x788] ;  /* 0x00078800011a7983 */ /* 0x001ea80000100800 */
[----:B----4-:R-:W-:Y:S04]  /*211e0*/  STL [R1+0x1230], R24 ;  /* 0x0012301801007387 */ /* 0x010fe80000100800 */
[----:B------:R-:W4:Y:S04]  /*211f0*/  LDL R6, [R1+0x748] ;  /* 0x0007480001067983 */ /* 0x000f280000100800 */
[----:B------:R-:W4:Y:S01]  /*21200*/  LDL R2, [R1+0x74c] ;  /* 0x00074c0001027983 */ /* 0x000f220000100800 */
[----:B---3--:R-:W-:-:S03]  /*21210*/  @!P3 IMAD.MOV.U32 R15, RZ, RZ, R3 ;  /* 0x000000ffff0fb224 */ /* 0x008fc600078e0003 */
[----:B------:R-:W-:Y:S01]  /*21220*/  STS.U16 [R4+UR5+0x6900], R21 ;  /* 0x0069001504007988 */ /* 0x000fe20008000405 */
[----:B------:R-:W-:-:S03]  /*21230*/  @!P3 IMAD.MOV.U32 R14, RZ, RZ, R0 ;  /* 0x000000ffff0eb224 */ /* 0x000fc600078e0000 */
[----:B------:R0:W-:Y:S04]  /*21240*/  STS.U16 [R4+UR5+0x6d00], R20 ;  /* 0x006d001404007988 */ /* 0x0001e80008000405 */
[----:B------:R-:W-:Y:S04]  /*21250*/  STS.U16 [R4+UR5+0x7100], R19 ;  /* 0x0071001304007988 */ /* 0x000fe80008000405 */
[----:B------:R-:W3:Y:S01]  /*21260*/  LDL.LU R7, [R1+0x17c] ;  /* 0x00017c0001077983 */ /* 0x000ee20000300800 */
[----:B0-----:R-:W-:-:S03]  /*21270*/  PRMT R20, RZ, 0x7610, R20 ;  /* 0x00007610ff147816 */ /* 0x001fc60000000014 */
[----:B------:R0:W-:Y:S04]  /*21280*/  STS.U16 [R4+UR5+0x7500], R18 ;  /* 0x0075001204007988 */ /* 0x0001e80008000405 */
[----:B------:R2:W3:Y:S01]  /*21290*/  @!P3 LDG.E.U16 R20, desc[UR10][R14.64] ;  /* 0x0000000a0e14b981 */ /* 0x0004e2000c1e1500 */
[----:B0-----:R-:W-:-:S03]  /*212a0*/  PRMT R18, RZ, 0x7610, R18 ;  /* 0x00007610ff127816 */ /* 0x001fc60000000012 */
[----:B------:R0:W-:Y:S02]  /*212b0*/  STS.U16 [R4+UR5+0x7900], R16 ;  /* 0x0079001004007988 */ /* 0x0001e40008000405 */
[----:B0-----:R-:W-:Y:S02]  /*212c0*/  PRMT R16, RZ, 0x7610, R16 ;  /* 0x00007610ff107816 */ /* 0x001fe40000000010 */
[----:B------:R-:W-:Y:S04]  /*212d0*/  STL [R1+0x1234], R22 ;  /* 0x0012341601007387 */ /* 0x000fe80000100800 */
[----:B------:R-:W3:Y:S04]  /*212e0*/  LDL R3, [R1+0x708] ;  /* 0x0007080001037983 */ /* 0x000ee80000100800 */
[----:B------:R-:W3:Y:S04]  /*212f0*/  LDL R0, [R1+0x70c] ;  /* 0x00070c0001007983 */ /* 0x000ee80000100800 */
[----:B------:R-:W3:Y:S01]  /*21300*/  LDL.LU R24, [R1+0x174] ;  /* 0x0001740001187983 */ /* 0x000ee20000300800 */
[----:B--2---:R-:W-:-:S02]  /*21310*/  @!P3 IMAD.MOV.U32 R14, RZ, RZ, R5 ;  /* 0x000000ffff0eb224 */ /* 0x004fc400078e0005 */
[----:B------:R-:W-:-:S05]  /*21320*/  @!P3 IMAD.MOV.U32 R15, RZ, RZ, R26 ;  /* 0x000000ffff0fb224 */ /* 0x000fca00078e001a */
[----:B------:R4:W2:Y:S02]  /*21330*/  @!P3 LDG.E.U16 R18, desc[UR10][R14.64] ;  /* 0x0000000a0e12b981 */ /* 0x0008a4000c1e1500 */
[----:B----4-:R-:W-:Y:S02]  /*21340*/  @!P3 IMAD.MOV.U32 R14, RZ, RZ, R2 ;  /* 0x000000ffff0eb224 */ /* 0x010fe400078e0002 */
[----:B------:R-:W-:-:S05]  /*21350*/  @!P3 IMAD.MOV.U32 R15, RZ, RZ, R6 ;  /* 0x000000ffff0fb224 */ /* 0x000fca00078e0006 */
[----:B------:R0:W4:Y:S04]  /*21360*/  @!P3 LDG.E.U16 R16, desc[UR10][R14.64] ;  /* 0x0000000a0e10b981 */ /* 0x000128000c1e1500 */
[----:B---3--:R1:W-:Y:S04]  /*21370*/  STL [R1+0x1238], R20 ;  /* 0x0012381401007387 */ /* 0x0083e80000100800 */
[----:B------:R-:W3:Y:S04]  /*21380*/  LDL.LU R5, [R1+0x16c] ;  /* 0x00016c0001057983 */ /* 0x000ee80000300800 */
[----:B------:R-:W-:Y:S01]  /*21390*/  STS.U16 [R4+UR5+0x7d00], R17 ;  /* 0x007d001104007988 */ /* 0x000fe20008000405 */
[----:B------:R-:W-:Y:S01]  /*213a0*/  PRMT R13, RZ, 0x7610, R13 ;  /* 0x00007610ff0d7816 */ /* 0x000fe2000000000d */
[----:B0-----:R-:W-:-:S02]  /*213b0*/  @!P3 IMAD.MOV.U32 R15, RZ, RZ, R3 ;  /* 0x000000ffff0fb224 */ /* 0x001fc400078e0003 */
[----:B------:R-:W-:-:S05]  /*213c0*/  @!P3 IMAD.MOV.U32 R14, RZ, RZ, R0 ;  /* 0x000000ffff0eb224 */ /* 0x000fca00078e0000 */
[----:B------:R-:W3:Y:S04]  /*213d0*/  @!P3 LDG.E.U16 R13, desc[UR10][R14.64] ;  /* 0x0000000a0e0db981 */ /* 0x000ee8000c1e1500 */
[----:B--2---:R0:W-:Y:S04]  /*213e0*/  STL [R1+0x1254], R18 ;  /* 0x0012541201007387 */ /* 0x0041e80000100800 */
[----:B----4-:R2:W-:Y:S04]  /*213f0*/  STL [R1+0x1258], R16 ;  /* 0x0012581001007387 */ /* 0x0105e80000100800 */
[----:B-1----:R-:W4:Y:S04]  /*21400*/  LDL R20, [R1+0x6c8] ;  /* 0x0006c80001147983 */ /* 0x002f280000100800 */
[----:B0-----:R-:W4:Y:S04]  /*21410*/  LDL R18, [R1+0x6cc] ;  /* 0x0006cc0001127983 */ /* 0x001f280000100800 */
[----:B------:R-:W4:Y:S04]  /*21420*/  LDL.LU R26, [R1+0x164] ;  /* 0x00016400011a7983 */ /* 0x000f280000300800 */
[----:B--2---:R-:W2:Y:S04]  /*21430*/  LDL R16, [R1+0x688] ;  /* 0x0006880001107983 */ /* 0x004ea80000100800 */
[----:B------:R-:W2:Y:S01]  /*21440*/  LDL R4, [R1+0x68c] ;  /* 0x00068c0001047983 */ /* 0x000ea20000100800 */
[----:B------:R-:W-:Y:S01]  /*21450*/  PRMT R17, RZ, 0x7610, R17 ;  /* 0x00007610ff117816 */ /* 0x000fe20000000011 */
[----:B------:R-:W0:Y:S01]  /*21460*/  S2R R6, SR_TID.X ;  /* 0x0000000000067919 */ /* 0x000e220000002100 */
[----:B------:R-:W-:Y:S01]  /*21470*/  PRMT R19, RZ, 0x7610, R19 ;  /* 0x00007610ff137816 */ /* 0x000fe20000000013 */
[----:B------:R-:W2:Y:S01]  /*21480*/  LDL.LU R28, [R1+0x15c] ;  /* 0x00015c00011c7983 */ /* 0x000ea20000300800 */
[----:B0-----:R-:W-:-:S05]  /*21490*/  LOP3.LUT R6, R6, 0x3f, RZ, 0xc0, !PT ;  /* 0x0000003f06067812 */ /* 0x001fca00078ec0ff */
[----:B------:R-:W-:Y:S02]  /*214a0*/  IMAD.SHL.U32 R2, R6, 0x2, RZ ;  /* 0x0000000206027824 */ /* 0x000fe400078e00ff */
[----:B------:R-:W2:Y:S04]  /*214b0*/  LDL.LU R6, [R1+0x154] ;  /* 0x0001540001067983 */ /* 0x000ea80000300800 */
[----:B---3--:R-:W-:Y:S04]  /*214c0*/  STL [R1+0x125c], R13 ;  /* 0x00125c0d01007387 */ /* 0x008fe80000100800 */
[----:B------:R-:W3:Y:S04]  /*214d0*/  LDL R3, [R1+0x648] ;  /* 0x0006480001037983 */ /* 0x000ee80000100800 */
[----:B------:R-:W3:Y:S01]  /*214e0*/  LDL R0, [R1+0x64c] ;  /* 0x00064c0001007983 */ /* 0x000ee20000100800 */
[----:B----4-:R-:W-:-:S02]  /*214f0*/  @!P3 IMAD.MOV.U32 R15, RZ, RZ, R20 ;  /* 0x000000ffff0fb224 */ /* 0x010fc400078e0014 */
[----:B------:R-:W-:-:S05]  /*21500*/  @!P3 IMAD.MOV.U32 R14, RZ, RZ, R18 ;  /* 0x000000ffff0eb224 */ /* 0x000fca00078e0012 */
[----:B------:R2:W4:Y:S02]  /*21510*/  @!P3 LDG.E.U16 R17, desc[UR10][R14.64] ;  /* 0x0000000a0e11b981 */ /* 0x000524000c1e1500 */
[----:B--2---:R-:W-:Y:S02]  /*21520*/  @!P3 IMAD.MOV.U32 R14, RZ, RZ, R4 ;  /* 0x000000ffff0eb224 */ /* 0x004fe400078e0004 */
[----:B------:R-:W-:-:S05]  /*21530*/  @!P3 IMAD.MOV.U32 R15, RZ, RZ, R16 ;  /* 0x000000ffff0fb224 */ /* 0x000fca00078e0010 */
[----:B------:R3:W2:Y:S01]  /*21540*/  @!P3 LDG.E.U16 R19, desc[UR10][R14.64] ;  /* 0x0000000a0e13b981 */ /* 0x0006a2000c1e1500 */
[----:B------:R-:W-:-:S05]  /*21550*/  LOP3.LUT R2, R2, 0x30, RZ, 0x3c, !PT ;  /* 0x0000003002027812 */ /* 0x000fca00078e3cff */
[----:B------:R0:W-:Y:S04]  /*21560*/  STS.U16 [R2+UR5+0x180], R7 ;  /* 0x0001800702007988 */ /* 0x0001e80008000405 */
[----:B0-----:R-:W2:Y:S04]  /*21570*/  LDL.LU R7, [R1+0x14c] ;  /* 0x00014c0001077983 */ /* 0x001ea80000300800 */
[----:B------:R-:W-:Y:S04]  /*21580*/  STS.U16 [R2+UR5+0x580], R24 ;  /* 0x0005801802007988 */ /* 0x000fe80008000405 */
[----:B------:R-:W-:Y:S01]  /*21590*/  STS.U16 [R2+UR5+0x980], R5 ;  /* 0x0009800502007988 */ /* 0x000fe20008000405 */
[----:B---3--:R-:W-:-:S02]  /*215a0*/  @!P3 IMAD.MOV.U32 R15, RZ, RZ, R3 ;  /* 0x000000ffff0fb224 */ /* 0x008fc400078e0003 */
[----:B------:R-:W-:Y:S01]  /*215b0*/  @!P3 IMAD.MOV.U32 R14, RZ, RZ, R0 ;  /* 0x000000ffff0eb224 */ /* 0x000fe200078e0000 */
[----:B----4-:R0:W-:Y:S04]  /*215c0*/  STL [R1+0x1260], R17 ;  /* 0x0012601101007387 */ /* 0x0101e80000100800 */
[----:B------:R-:W3:Y:S04]  /*215d0*/  LDL R18, [R1+0x608] ;  /* 0x0006080001127983 */ /* 0x000ee80000100800 */
[----:B------:R-:W4:Y:S04]  /*215e0*/  LDL R16, [R1+0x5c8] ;  /* 0x0005c80001107983 */ /* 0x000f280000100800 */
[----:B0-----:R-:W4:Y:S04]  /*215f0*/  LDL R17, [R1+0x60c] ;  /* 0x00060c0001117983 */ /* 0x001f280000100800 */
[----:B------:R-:W4:Y:S04]  /*21600*/  LDL R13, [R1+0x5cc] ;  /* 0x0005cc00010d7983 */ /* 0x000f280000100800 */
[----:B--2---:R-:W-:Y:S04]  /*21610*/  STL [R1+0x1264], R19 ;  /* 0x0012641301007387 */ /* 0x004fe80000100800 */
[----:B------:R-:W2:Y:S04]  /*21620*/  LDL R5, [R1+0x588] ;  /* 0x0005880001057983 */ /* 0x000ea80000100800 */
[----:B------:R-:W2:Y:S04]  /*21630*/  LDL R4, [R1+0x58c] ;  /* 0x00058c0001047983 */ /* 0x000ea80000100800 */
[----:B------:R-:W2:Y:S04]  /*21640*/  LDL R3, [R1+0x548] ;  /* 0x0005480001037983 */ /* 0x000ea80000100800 */
[----:B------:R-:W2:Y:S01]  /*21650*/  LDL R0, [R1+0x54c] ;  /* 0x00054c0001007983 */ /* 0x000ea20000100800 */
[----:B------:R-:W-:-:S02]  /*21660*/  PRMT R21, RZ, 0x7610, R21 ;  /* 0x00007610ff157816 */ /* 0x000fc40000000015 */
[----:B------:R-:W-:-:S04]  /*21670*/  PRMT R23, RZ, 0x7610, R23 ;  /* 0x00007610ff177816 */ /* 0x000fc80000000017 */
[----:B------:R3:W2:Y:S01]  /*21680*/  @!P3 LDG.E.U16 R21, desc[UR10][R14.64] ;  /* 0x0000000a0e15b981 */ /* 0x0006a2000c1e1500 */
[----:B------:R-:W-:Y:S02]  /*21690*/  PRMT R25, RZ, 0x7610, R25 ;  /* 0x00007610ff197816 */ /* 0x000fe40000000019 */
[----:B------:R-:W-:Y:S02]  /*216a0*/  PRMT R27, RZ, 0x7610, R27 ;  /* 0x00007610ff1b7816 */ /* 0x000fe4000000001b */
[----:B------:R-:W-:Y:S01]  /*216b0*/  PRMT R29, RZ, 0x7610, R29 ;  /* 0x00007610ff1d7816 */ /* 0x000fe2000000001d */
[----:B---3--:R-:W-:Y:S02]  /*216c0*/  @!P3 IMAD.MOV.U32 R15, RZ, RZ, R18 ;  /* 0x000000ffff0fb224 */ /* 0x008fe400078e0012 */
[----:B----4-:R-:W-:-:S05]  /*216d0*/  @!P3 IMAD.MOV.U32 R14, RZ, RZ, R17 ;  /* 0x000000ffff0eb224 */ /* 0x010fca00078e0011 */
[----:B------:R0:W3:Y:S02]  /*216e0*/  @!P3 LDG.E.U16 R23, desc[UR10][R14.64] ;  /* 0x0000000a0e17b981 */ /* 0x0000e4000c1e1500 */
[----:B0-----:R-:W-:Y:S02]  /*216f0*/  @!P3 IMAD.MOV.U32 R14, RZ, RZ, R13 ;  /* 0x000000ffff0eb224 */ /* 0x001fe400078e000d */
[----:B------:R-:W-:-:S05]  /*21700*/  @!P3 IMAD.MOV.U32 R15, RZ, RZ, R16 ;  /* 0x000000ffff0fb224 */ /* 0x000fca00078e0010 */
[----:B------:R2:W4:Y:S02]  /*21710*/  @!P3 LDG.E.U16 R25, desc[UR10][R14.64] ;  /* 0x0000000a0e19b981 */ /* 0x000524000c1e1500 */
[----:B--2---:R-:W-:Y:S02]  /*21720*/  @!P3 IMAD.MOV.U32 R14, RZ, RZ, R4 ;  /* 0x000000ffff0eb224 */ /* 0x004fe400078e0004 */
[----:B------:R-:W-:-:S05]  /*21730*/  @!P3 IMAD.MOV.U32 R15, RZ, RZ, R5 ;  /* 0x000000ffff0fb224 */ /* 0x000fca00078e0005 */
[----:B------:R0:W2:Y:S02]  /*21740*/  @!P3 LDG.E.U16 R27, desc[UR10][R14.64] ;  /* 0x0000000a0e1bb981 */ /* 0x0000a4000c1e1500 */
[----:B0-----:R-:W-:Y:S02]  /*21750*/  @!P3 IMAD.MOV.U32 R14, RZ, RZ, R0 ;  /* 0x000000ffff0eb224 */ /* 0x001fe400078e0000 */
[----:B------:R-:W-:-:S05]  /*21760*/  @!P3 IMAD.MOV.U32 R15, RZ, RZ, R3 ;  /* 0x000000ffff0fb224 */ /* 0x000fca00078e0003 */
[----:B------:R-:W2:Y:S04]  /*21770*/  @!P3 LDG.E.U16 R29, desc[UR10][R14.64] ;  /* 0x0000000a0e1db981 */ /* 0x000ea8000c1e1500 */
[----:B------:R-:W-:Y:S04]  /*21780*/  STL [R1+0x1268], R21 ;  /* 0x0012681501007387 */ /* 0x000fe80000100800 */
[----:B------:R-:W-:Y:S04]  /*21790*/  STS.U16 [R2+UR5+0xd80], R26 ;  /* 0x000d801a02007988 */ /* 0x000fe80008000405 */
[----:B------:R-:W-:Y:S04]  /*217a0*/  STS.U16 [R2+UR5+0x1180], R28 ;  /* 0x0011801c02007988 */ /* 0x000fe80008000405 */
[----:B------:R-:W-:Y:S04]  /*217b0*/  STS.U16 [R2+UR5+0x1580], R6 ;  /* 0x0015800602007988 */ /* 0x000fe80008000405 */
[----:B------:R-:W-:Y:S04]  /*217c0*/  STS.U16 [R2+UR5+0x1980], R7 ;  /* 0x0019800702007988 */ /* 0x000fe80008000405 */
[----:B---3--:R-:W-:Y:S04]  /*217d0*/  STL [R1+0x126c], R23 ;  /* 0x00126c1701007387 */ /* 0x008fe80000100800 */
[----:B----4-:R-:W-:Y:S04]  /*217e0*/  STL [R1+0x1270], R25 ;  /* 0x0012701901007387 */ /* 0x010fe80000100800 */
[----:B--2---:R0:W-:Y:S04]  /*217f0*/  STL [R1+0x1274], R27 ;  /* 0x0012741b01007387 */ /* 0x0041e80000100800 */
[----:B0-----:R-:W2:Y:S04]  /*21800*/  LDL.LU R27, [R1+0x144] ;  /* 0x00014400011b7983 */ /* 0x001ea80000300800 */
[----:B------:R-:W3:Y:S04]  /*21810*/  LDL.LU R25, [R1+0x108] ;  /* 0x0001080001197983 */ /* 0x000ee80000300800 */
[----:B------:R-:W4:Y:S04]  /*21820*/  LDL.LU R23, [R1+0xf8] ;  /* 0x0000f80001177983 */ /* 0x000f280000300800 */
        /* <DEDUP_REMOVED lines=54> */
[----:B0-----:R-:W2:Y:S04]  /*21b90*/  LDL.LU R15, [R1+0x80] ;  /* 0x00008000010f7983 */ /* 0x001ea80000300800 */
[----:B--2---:R0:W-:Y:S04]  /*21ba0*/  STL [R1+0x1280], R15 ;  /* 0x0012800f01007387 */ /* 0x0041e80000100800 */
[----:B0-----:R-:W2:Y:S04]  /*21bb0*/  LDL.LU R15, [R1+0x84] ;  /* 0x00008400010f7983 */ /* 0x001ea80000300800 */
[----:B--2---:R0:W-:Y:S04]  /*21bc0*/  STL [R1+0x1284], R15 ;  /* 0x0012840f01007387 */ /* 0x0041e80000100800 */
[----:B0-----:R-:W2:Y:S04]  /*21bd0*/  LDL.LU R15, [R1+0x88] ;  /* 0x00008800010f7983 */ /* 0x001ea80000300800 */
[----:B--2---:R0:W-:Y:S04]  /*21be0*/  STL [R1+0x1288], R15 ;  /* 0x0012880f01007387 */ /* 0x0041e80000100800 */
[----:B0-----:R-:W2:Y:S04]  /*21bf0*/  LDL.LU R15, [R1+0x8c] ;  /* 0x00008c00010f7983 */ /* 0x001ea80000300800 */
[----:B------:R-:W-:Y:S04]  /*21c00*/  STS.U16 [R2+UR5+0x1d80], R27 ;  /* 0x001d801b02007988 */ /* 0x000fe80008000405 */
[----:B---3--:R-:W-:Y:S04]  /*21c10*/  STS.U16 [R2+UR5+0x2180], R25 ;  /* 0x0021801902007988 */ /* 0x008fe80008000405 */
[----:B----4-:R-:W-:Y:S04]  /*21c20*/  STS.U16 [R2+UR5+0x2580], R23 ;  /* 0x0025801702007988 */ /* 0x010fe80008000405 */
        /* <DEDUP_REMOVED lines=9> */
[----:B--2---:R0:W-:Y:S04]  /*21cc0*/  STL [R1+0x128c], R15 ;  /* 0x00128c0f01007387 */ /* 0x0041e80000100800 */
[----:B0-----:R-:W2:Y:S04]  /*21cd0*/  LDL.LU R15, [R1+0x90] ;  /* 0x00009000010f7983 */ /* 0x001ea80000300800 */
[----:B------:R-:W-:Y:S04]  /*21ce0*/  STS.U16 [R2+UR5+0x4d80], R26 ;  /* 0x004d801a02007988 */ /* 0x000fe80008000405 */
[----:B------:R-:W-:Y:S04]  /*21cf0*/  STS.U16 [R2+UR5+0x5180], R28 ;  /* 0x0051801c02007988 */ /* 0x000fe80008000405 */
[----:B------:R-:W-:Y:S04]  /*21d00*/  STS.U16 [R2+UR5+0x5580], R0 ;  /* 0x0055800002007988 */ /* 0x000fe80008000405 */
[----:B------:R-:W-:Y:S04]  /*21d10*/  STS.U16 [R2+UR5+0x5980], R3 ;  /* 0x0059800302007988 */ /* 0x000fe80008000405 */
[----:B------:R0:W-:Y:S04]  /*21d20*/  STS.U16 [R2+UR5+0x5d80], R7 ;  /* 0x005d800702007988 */ /* 0x0001e80008000405 */
[----:B------:R-:W3:Y:S04]  /*21d30*/  LDL.LU R22, [R1+0x7c] ;  /* 0x00007c0001167983 */ /* 0x000ee80000300800 */
[----:B------:R-:W4:Y:S01]  /*21d40*/  LDL.LU R24, [R1+0x78] ;  /* 0x0000780001187983 */ /* 0x000f220000300800 */
[----:B0-----:R-:W0:Y:S03]  /*21d50*/  S2R R7, SR_TID.X ;  /* 0x0000000000077919 */ /* 0x001e260000002100 */
[----:B------:R-:W4:Y:S04]  /*21d60*/  LDL.LU R26, [R1+0x74] ;  /* 0x00007400011a7983 */ /* 0x000f280000300800 */
[----:B------:R-:W4:Y:S04]  /*21d70*/  LDL.LU R28, [R1+0x70] ;  /* 0x00007000011c7983 */ /* 0x000f280000300800 */
[----:B------:R-:W4:Y:S04]  /*21d80*/  LDL.LU R0, [R1+0x6c] ;  /* 0x00006c0001007983 */ /* 0x000f280000300800 */
[----:B------:R-:W-:Y:S04]  /*21d90*/  STL [R1+0x121c], R12 ;  /* 0x00121c0c01007387 */ /* 0x000fe80000100800 */
[----:B------:R-:W4:Y:S04]  /*21da0*/  LDL.LU R29, [R1+0x68] ;  /* 0x00006800011d7983 */ /* 0x000f280000300800 */
[----:B------:R-:W4:Y:S04]  /*21db0*/  LDL.LU R27, [R1+0x64] ;  /* 0x00006400011b7983 */ /* 0x000f280000300800 */
[----:B------:R-:W-:Y:S01]  /*21dc0*/  STS.U16 [R2+UR5+0x6180], R4 ;  /* 0x0061800402007988 */ /* 0x000fe20008000405 */
[----:B0-----:R-:W-:-:S03]  /*21dd0*/  LOP3.LUT R14, R7, 0x3f, RZ, 0xc0, !PT ;  /* 0x0000003f070e7812 */ /* 0x001fc600078ec0ff */
[----:B------:R-:W4:Y:S04]  /*21de0*/  LDL.LU R25, [R1+0x60] ;  /* 0x0000600001197983 */ /* 0x000f280000300800 */
[----:B------:R-:W-:Y:S01]  /*21df0*/  STS.U16 [R2+UR5+0x6580], R5 ;  /* 0x0065800502007988 */ /* 0x000fe20008000405 */
[----:B------:R-:W-:-:S03]  /*21e00*/  IMAD.SHL.U32 R20, R14, 0x2, RZ ;  /* 0x000000020e147824 */ /* 0x000fc600078e00ff */
[----:B------:R-:W4:Y:S04]  /*21e10*/  LDL.LU R23, [R1+0x5c] ;  /* 0x00005c0001177983 */ /* 0x000f280000300800 */
[----:B------:R-:W-:Y:S04]  /*21e20*/  STS.U16 [R2+UR5+0x6980], R6 ;  /* 0x0069800602007988 */ /* 0x000fe80008000405 */
[----:B------:R-:W4:Y:S04]  /*21e30*/  LDL.LU R21, [R1+0x58] ;  /* 0x0000580001157983 */ /* 0x000f280000300800 */
[----:B------:R-:W-:Y:S04]  /*21e40*/  STS.U16 [R2+UR5+0x6d80], R12 ;  /* 0x006d800c02007988 */ /* 0x000fe80008000405 */
[----:B------:R-:W4:Y:S04]  /*21e50*/  LDL.LU R19, [R1+0x54] ;  /* 0x0000540001137983 */ /* 0x000f280000300800 */
[----:B------:R-:W-:Y:S04]  /*21e60*/  STS.U16 [R2+UR5+0x7180], R11 ;  /* 0x0071800b02007988 */ /* 0x000fe80008000405 */
[----:B------:R-:W4:Y:S01]  /*21e70*/  LDL.LU R17, [R1+0x50] ;  /* 0x0000500001117983 */ /* 0x000f220000300800 */
[----:B------:R-:W-:-:S03]  /*21e80*/  LOP3.LUT R20, R20, 0x40, RZ, 0x3c, !PT ;  /* 0x0000004014147812 */ /* 0x000fc600078e3cff */
[----:B------:R-:W-:Y:S04]  /*21e90*/  STS.U16 [R2+UR5+0x7580], R10 ;  /* 0x0075800a02007988 */ /* 0x000fe80008000405 */
[----:B------:R-:W4:Y:S04]  /*21ea0*/  LDL.LU R13, [R1+0x4c] ;  /* 0x00004c00010d7983 */ /* 0x000f280000300800 */
[----:B------:R-:W-:Y:S04]  /*21eb0*/  STS.U16 [R2+UR5+0x7980], R9 ;  /* 0x0079800902007988 */ /* 0x000fe80008000405 */
[----:B------:R-:W4:Y:S04]  /*21ec0*/  LDL.LU R16, [R1+0x48] ;  /* 0x0000480001107983 */ /* 0x000f280000300800 */
[----:B------:R0:W-:Y:S04]  /*21ed0*/  STS.U16 [R2+UR5+0x7d80], R8 ;  /* 0x007d800802007988 */ /* 0x0001e80008000405 */
[----:B------:R-:W4:Y:S04]  /*21ee0*/  LDL.LU R18, [R1+0x44] ;  /* 0x0000440001127983 */ /* 0x000f280000300800 */
[----:B0-----:R-:W4:Y:S04]  /*21ef0*/  LDL.LU R2, [R1+0x40] ;  /* 0x0000400001027983 */ /* 0x001f280000300800 */
[----:B------:R-:W4:Y:S04]  /*21f00*/  LDL.LU R3, [R1+0x3c] ;  /* 0x00003c0001037983 */ /* 0x000f280000300800 */
[----:B------:R-:W4:Y:S04]  /*21f10*/  LDL.LU R4, [R1+0x38] ;  /* 0x0000380001047983 */ /* 0x000f280000300800 */
[----:B------:R-:W4:Y:S04]  /*21f20*/  LDL.LU R5, [R1+0x34] ;  /* 0x0000340001057983 */ /* 0x000f280000300800 */
[----:B------:R-:W4:Y:S04]  /*21f30*/  LDL.LU R6, [R1+0x2c] ;  /* 0x00002c0001067983 */ /* 0x000f280000300800 */
[----:B------:R-:W4:Y:S04]  /*21f40*/  LDL.LU R7, [R1+0x24] ;  /* 0x0000240001077983 */ /* 0x000f280000300800 */
[----:B--2---:R0:W-:Y:S04]  /*21f50*/  STS.U16 [R20+UR5+0x200], R15 ;  /* 0x0002000f14007988 */ /* 0x0041e80008000405 */
[----:B0-----:R-:W2:Y:S04]  /*21f60*/  LDL.LU R15, [R1+0x128c] ;  /* 0x00128c00010f7983 */ /* 0x001ea80000300800 */
[----:B--2---:R0:W-:Y:S04]  /*21f70*/  STS.U16 [R20+UR5+0x600], R15 ;  /* 0x0006000f14007988 */ /* 0x0041e80008000405 */
[----:B0-----:R-:W2:Y:S04]  /*21f80*/  LDL.LU R15, [R1+0x1288] ;  /* 0x00128800010f7983 */ /* 0x001ea80000300800 */
[----:B--2---:R0:W-:Y:S04]  /*21f90*/  STS.U16 [R20+UR5+0xa00], R15 ;  /* 0x000a000f14007988 */ /* 0x0041e80008000405 */
[----:B0-----:R-:W2:Y:S04]  /*21fa0*/  LDL.LU R15, [R1+0x1284] ;  /* 0x00128400010f7983 */ /* 0x001ea80000300800 */
[----:B--2---:R0:W-:Y:S04]  /*21fb0*/  STS.U16 [R20+UR5+0xe00], R15 ;  /* 0x000e000f14007988 */ /* 0x0041e80008000405 */
[----:B0-----:R-:W2:Y:S04]  /*21fc0*/  LDL.LU R15, [R1+0x1280] ;  /* 0x00128000010f7983 */ /* 0x001ea80000300800 */
[----:B--2---:R0:W-:Y:S04]  /*21fd0*/  STS.U16 [R20+UR5+0x1200], R15 ;  /* 0x0012000f14007988 */ /* 0x0041e80008000405 */
[----:B---3--:R1:W-:Y:S04]  /*21fe0*/  STS.U16 [R20+UR5+0x1600], R22 ;  /* 0x0016001614007988 */ /* 0x0083e80008000405 */
[----:B----4-:R2:W-:Y:S04]  /*21ff0*/  STS.U16 [R20+UR5+0x1a00], R24 ;  /* 0x001a001814007988 */ /* 0x0105e80008000405 */
[----:B0-----:R-:W3:Y:S04]  /*22000*/  LDL.LU R15, [R1+0x127c] ;  /* 0x00127c00010f7983 */ /* 0x001ee80000300800 */
[----:B-1----:R-:W4:Y:S04]  /*22010*/  LDL.LU R22, [R1+0x1c] ;  /* 0x00001c0001167983 */ /* 0x002f280000300800 */
[----:B------:R0:W-:Y:S04]  /*22020*/  STS.U16 [R20+UR5+0x1e00], R26 ;  /* 0x001e001a14007988 */ /* 0x0001e80008000405 */
[----:B--2---:R-:W2:Y:S04]  /*22030*/  LDL.LU R24, [R1+0x18] ;  /* 0x0000180001187983 */ /* 0x004ea80000300800 */
[----:B------:R1:W-:Y:S04]  /*22040*/  STS.U16 [R20+UR5+0x2200], R28 ;  /* 0x0022001c14007988 */ /* 0x0003e80008000405 */
[----:B0-----:R-:W3:Y:S04]  /*22050*/  LDL.LU R26, [R1+0x14] ;  /* 0x00001400011a7983 */ /* 0x001ee80000300800 */
[----:B------:R0:W-:Y:S04]  /*22060*/  STS.U16 [R20+UR5+0x2600], R0 ;  /* 0x0026000014007988 */ /* 0x0001e80008000405 */
[----:B-1----:R-:W3:Y:S04]  /*22070*/  LDL.LU R28, [R1+0x10] ;  /* 0x00001000011c7983 */ /* 0x002ee80000300800 */
        /* <DEDUP_REMOVED lines=23> */
[----:B-1----:R-:W4:Y:S04]  /*221f0*/  LDL.LU R2, [R1+0x1250] ;  /* 0x0012500001027983 */ /* 0x002f280000300800 */
[----:B------:R1:W-:Y:S04]  /*22200*/  STS.U16 [R20+UR5+0x5a00], R4 ;  /* 0x005a000414007988 */ /* 0x0003e80008000405 */
[----:B0-----:R-:W2:Y:S04]  /*22210*/  LDL.LU R3, [R1+0x124c] ;  /* 0x00124c0001037983 */ /* 0x001ea80000300800 */
[----:B------:R0:W-:Y:S04]  /*22220*/  STS.U16 [R20+UR5+0x5e00], R5 ;  /* 0x005e000514007988 */ /* 0x0001e80008000405 */
[----:B-1----:R-:W3:Y:S04]  /*22230*/  LDL.LU R4, [R1+0x1248] ;  /* 0x0012480001047983 */ /* 0x002ee80000300800 */
[----:B------:R1:W-:Y:S04]  /*22240*/  STS.U16 [R20+UR5+0x6200], R6 ;  /* 0x0062000614007988 */ /* 0x0003e80008000405 */
[----:B0-----:R-:W4:Y:S04]  /*22250*/  LDL.LU R5, [R1+0x1244] ;  /* 0x0012440001057983 */ /* 0x001f280000300800 */
[----:B------:R0:W-:Y:S04]  /*22260*/  STS.U16 [R20+UR5+0x6600], R7 ;  /* 0x0066000714007988 */ /* 0x0001e80008000405 */
[----:B-1----:R-:W2:Y:S04]  /*22270*/  LDL.LU R6, [R1+0x1240] ;  /* 0x0012400001067983 */ /* 0x002ea80000300800 */
[----:B0-----:R-:W3:Y:S01]  /*22280*/  LDL.LU R7, [R1+0x123c] ;  /* 0x00123c0001077983 */ /* 0x001ee20000300800 */
[----:B------:R-:W-:-:S03]  /*22290*/  IMAD.SHL.U32 R14, R14, 0x2, RZ ;  /* 0x000000020e0e7824 */ /* 0x000fc600078e00ff */
[----:B---3--:R-:W-:Y:S04]  /*222a0*/  STS.U16 [R20+UR5+0x6a00], R7 ;  /* 0x006a000714007988 */ /* 0x008fe80008000405 */
[----:B--2---:R-:W-:Y:S04]  /*222b0*/  STS.U16 [R20+UR5+0x6e00], R6 ;  /* 0x006e000614007988 */ /* 0x004fe80008000405 */
[----:B----4-:R-:W-:Y:S04]  /*222c0*/  STS.U16 [R20+UR5+0x7200], R5 ;  /* 0x0072000514007988 */ /* 0x010fe80008000405 */
[----:B------:R-:W-:Y:S04]  /*222d0*/  STS.U16 [R20+UR5+0x7600], R4 ;  /* 0x0076000414007988 */ /* 0x000fe80008000405 */
[----:B------:R0:W-:Y:S04]  /*222e0*/  STS.U16 [R20+UR5+0x7a00], R3 ;  /* 0x007a000314007988 */ /* 0x0001e80008000405 */
[----:B------:R1:W-:Y:S04]  /*222f0*/  STS.U16 [R20+UR5+0x7e00], R2 ;  /* 0x007e000214007988 */ /* 0x0003e80008000405 */
[----:B0-----:R-:W2:Y:S04]  /*22300*/  LDL.LU R3, [R1+0x4] ;  /* 0x0000040001037983 */ /* 0x001ea80000300800 */
[----:B-1----:R-:W3:Y:S04]  /*22310*/  LDL.LU R20, [R1+0x1238] ;  /* 0x0012380001147983 */ /* 0x002ee80000300800 */
[----:B------:R-:W4:Y:S01]  /*22320*/  LDL.LU R2, [R1+0x8] ;  /* 0x0000080001027983 */ /* 0x000f220000300800 */
[----:B------:R-:W-:-:S05]  /*22330*/  LOP3.LUT R14, R14, 0x50, RZ, 0x3c, !PT ;  /* 0x000000500e0e7812 */ /* 0x000fca00078e3cff */
[----:B------:R0:W-:Y:S04]  /*22340*/  STS.U16 [R14+UR5+0x280], R22 ;  /* 0x000280160e007988 */ /* 0x0001e80008000405 */
[----:B------:R1:W-:Y:S04]  /*22350*/  STS.U16 [R14+UR5+0x680], R24 ;  /* 0x000680180e007988 */ /* 0x0003e80008000405 */
[----:B------:R1:W-:Y:S04]  /*22360*/  STS.U16 [R14+UR5+0xa80], R26 ;  /* 0x000a801a0e007988 */ /* 0x0003e80008000405 */
[----:B0-----:R-:W3:Y:S04]  /*22370*/  LDL.LU R22, [R1+0x1234] ;  /* 0x0012340001167983 */ /* 0x001ee80000300800 */
[----:B-1----:R-:W3:Y:S04]  /*22380*/  LDL.LU R24, [R1+0x1230] ;  /* 0x0012300001187983 */ /* 0x002ee80000300800 */
[----:B------:R0:W-:Y:S04]  /*22390*/  STS.U16 [R14+UR5+0xe80], R28 ;  /* 0x000e801c0e007988 */ /* 0x0001e80008000405 */
[----:B------:R-:W3:Y:S04]  /*223a0*/  LDL.LU R26, [R1+0x122c] ;  /* 0x00122c00011a7983 */ /* 0x000ee80000300800 */
[----:B------:R1:W-:Y:S04]  /*223b0*/  STS.U16 [R14+UR5+0x1280], R0 ;  /* 0x001280000e007988 */ /* 0x0003e80008000405 */
[----:B0-----:R-:W3:Y:S04]  /*223c0*/  LDL.LU R28, [R1+0x1228] ;  /* 0x00122800011c7983 */ /* 0x001ee80000300800 */
[----:B-1----:R-:W3:Y:S04]  /*223d0*/  LDL.LU R0, [R1+0x1224] ;  /* 0x0012240001007983 */ /* 0x002ee80000300800 */
[----:B----4-:R0:W-:Y:S04]  /*223e0*/  STS.U16 [R14+UR5+0x1680], R2 ;  /* 0x001680020e007988 */ /* 0x0101e80008000405 */
[----:B--2---:R1:W-:Y:S04]  /*223f0*/  STS.U16 [R14+UR5+0x1a80], R3 ;  /* 0x001a80030e007988 */ /* 0x0043e80008000405 */
[----:B0-----:R-:W2:Y:S04]  /*22400*/  LDL R2, [R1+0xabc] ;  /* 0x000abc0001027983 */ /* 0x001ea80000100800 */
[----:B-1----:R-:W2:Y:S01]  /*22410*/  LDL R3, [R1+0x344] ;  /* 0x0003440001037983 */ /* 0x002ea20000100800 */
[----:B------:R-:W-:-:S06]  /*22420*/  PRMT R12, RZ, 0x7610, R12 ;  /* 0x00007610ff0c7816 */ /* 0x000fcc000000000c */
[----:B--2---:R-:W2:Y:S04]  /*22430*/  @!P3 LDG.E.U16 R12, desc[UR10][R2.64] ;  /* 0x0000000a020cb981 */ /* 0x004ea8000c1e1500 */
[----:B---3--:R0:W-:Y:S04]  /*22440*/  STS.U16 [R14+UR5+0x1e80], R0 ;  /* 0x001e80000e007988 */ /* 0x0081e80008000405 */
        /* <DEDUP_REMOVED lines=14> */
[----:B0-----:R-:W3:Y:S04]  /*22530*/  LDL.LU R0, [R1+0xb18] ;  /* 0x000b180001007983 */ /* 0x001ee80000300800 */
[----:B------:R0:W-:Y:S04]  /*22540*/  STS.U16 [R14+UR5+0x5a80], R29 ;  /* 0x005a801d0e007988 */ /* 0x0001e80008000405 */
[----:B0-----:R-:W4:Y:S04]  /*22550*/  LDL.LU R14, [R1+0x1220] ;  /* 0x00122000010e7983 */ /* 0x001f280000300800 */
        /* <DEDUP_REMOVED lines=266> */
[----:B------:R-:W-:Y:S01]  /*23600*/  @!P3 LOP3.LUT R3, R3, R2, RZ, 0x3c, !PT ;  /* 0x000000020303b212 */ /* 0x000fe200078e3cff */
[----:B----4-:R0:W-:Y:S04]  /*23610*/  STL [R1+0x44], R13 ;  /* 0x0000440d01007387 */ /* 0x0101e80000100800 */
[----:B------:R1:W4:Y:S01]  /*23620*/  @!P3 LDG.E.U16 R12, desc[UR10][R2.64] ;  /* 0x0000000a020cb981 */ /* 0x000322000c1e1500 */
[----:B---3--:R-:W-:-:S03]  /*23630*/  PRMT R15, RZ, 0x7610, R15 ;  /* 0x00007610ff0f7816 */ /* 0x008fc6000000000f */
[----:B0-----:R-:W3:Y:S04]  /*23640*/  LDL R13, [R1+0x67c] ;  /* 0x00067c00010d7983 */ /* 0x001ee80000100800 */
[----:B------:R-:W1:Y:S04]  /*23650*/  LDL R2, [R1+0x6f8] ;  /* 0x0006f80001027983 */ /* 0x000e680000100800 */
[----:B------:R-:W1:Y:S02]  /*23660*/  LDL R3, [R1+0x6fc] ;  /* 0x0006fc0001037983 */ /* 0x000e640000100800 */
[----:B-1----:R-:W-:-:S04]  /*23670*/  @!P3 LOP3.LUT R3, R3, R2, RZ, 0x3c, !PT ;  /* 0x000000020303b212 */ /* 0x002fc800078e3cff */
[----:B------:R-:W-:-:S04]  /*23680*/  @!P3 LOP3.LUT R2, R3, R2, RZ, 0x3c, !PT ;  /* 0x000000020302b212 */ /* 0x000fc800078e3cff */
[----:B------:R-:W-:-:S05]  /*23690*/  @!P3 LOP3.LUT R3, R3, R2, RZ, 0x3c, !PT ;  /* 0x000000020303b212 */ /* 0x000fca00078e3cff */
[----:B------:R-:W2:Y:S04]  /*236a0*/  @!P3 LDG.E.U16 R15, desc[UR10][R2.64] ;  /* 0x0000000a020fb981 */ /* 0x000ea8000c1e1500 */
[----:B----4-:R0:W-:Y:S04]  /*236b0*/  STL [R1+0x40], R12 ;  /* 0x0000400c01007387 */ /* 0x0101e80000100800 */
[----:B0-----:R-:W4:Y:S04]  /*236c0*/  LDL R12, [R1+0x644] ;  /* 0x00064400010c7983 */ /* 0x001f280000100800 */
        /* <DEDUP_REMOVED lines=27> */
[----:B------:R-:W-:-:S03]  /*23880*/  PRMT R9, RZ, 0x7610, R9 ;  /* 0x00007610ff097816 */ /* 0x000fc60000000009 */
[----:B---3--:R0:W-:Y:S04]  /*23890*/  STL [R1+0x30], R14 ;  /* 0x0000300e01007387 */ /* 0x0081e80000100800 */
[----:B0-----:R-:W3:Y:S04]  /*238a0*/  LDL.LU R14, [R1+0x119c] ;  /* 0x00119c00010e7983 */ /* 0x001ee80000300800 */
[----:B------:R-:W4:Y:S01]  /*238b0*/  LDL R3, [R1+0x678] ;  /* 0x0006780001037983 */ /* 0x000f220000100800 */
[----:B------:R-:W-:Y:S01]  /*238c0*/  @!P3 IMAD.MOV.U32 R2, RZ, RZ, R13 ;  /* 0x000000ffff02b224 */ /* 0x000fe200078e000d */
[----:B------:R-:W-:-:S02]  /*238d0*/  PRMT R7, RZ, 0x7610, R7 ;  /* 0x00007610ff077816 */ /* 0x000fc40000000007 */
[----:B------:R-:W2:Y:S04]  /*238e0*/  LDL R13, [R1+0x5c0] ;  /* 0x0005c000010d7983 */ /* 0x000ea80000100800 */
[----:B----4-:R0:W4:Y:S04]  /*238f0*/  @!P3 LDG.E.U16 R9, desc[UR10][R2.64] ;  /* 0x0000000a0209b981 */ /* 0x010128000c1e1500 */
[----:B------:R-:W2:Y:S01]  /*23900*/  LDL R3, [R1+0x640] ;  /* 0x0006400001037983 */ /* 0x000ea20000100800 */
[----:B0-----:R-:W-:-:S03]  /*23910*/  @!P3 IMAD.MOV.U32 R2, RZ, RZ, R12 ;  /* 0x000000ffff02b224 */ /* 0x001fc600078e000c */
[----:B----4-:R0:W-:Y:S01]  /*23920*/  STL [R1+0x2c], R9 ;  /* 0x00002c0901007387 */ /* 0x0101e20000100800 */
[----:B---3--:R-:W-:-:S03]  /*23930*/  PRMT R14, RZ, 0x7610, R14 ;  /* 0x00007610ff0e7816 */ /* 0x008fc6000000000e */
[----:B------:R-:W3:Y:S04]  /*23940*/  LDL R12, [R1+0x5b8] ;  /* 0x0005b800010c7983 */ /* 0x000ee80000100800 */
[----:B--2---:R1:W2:Y:S04]  /*23950*/  @!P3 LDG.E.U16 R7, desc[UR10][R2.64] ;  /* 0x0000000a0207b981 */ /* 0x0042a8000c1e1500 */
[----:B0-----:R-:W4:Y:S04]  /*23960*/  LDL R9, [R1+0x5c4] ;  /* 0x0005c40001097983 */ /* 0x001f280000100800 */
[----:B------:R-:W1:Y:S04]  /*23970*/  LDL R2, [R1+0x638] ;  /* 0x0006380001027983 */ /* 0x000e680000100800 */
[----:B------:R-:W1:Y:S02]  /*23980*/  LDL R3, [R1+0x63c] ;  /* 0x00063c0001037983 */ /* 0x000e640000100800 */
[----:B-1----:R-:W-:-:S04]  /*23990*/  @!P3 LOP3.LUT R3, R3, R2, RZ, 0x3c, !PT ;  /* 0x000000020303b212 */ /* 0x002fc800078e3cff */
[----:B------:R-:W-:-:S04]  /*239a0*/  @!P3 LOP3.LUT R2, R3, R2, RZ, 0x3c, !PT ;  /* 0x000000020302b212 */ /* 0x000fc800078e3cff */
[----:B------:R-:W-:-:S05]  /*239b0*/  @!P3 LOP3.LUT R3, R3, R2, RZ, 0x3c, !PT ;  /* 0x000000020303b212 */ /* 0x000fca00078e3cff */
[----:B------:R-:W3:Y:S04]  /*239c0*/  @!P3 LDG.E.U16 R14, desc[UR10][R2.64] ;  /* 0x0000000a020eb981 */ /* 0x000ee8000c1e1500 */
[----:B--2---:R0:W-:Y:S04]  /*239d0*/  STL [R1+0x28], R7 ;  /* 0x0000280701007387 */ /* 0x0041e80000100800 */
[----:B0-----:R-:W2:Y:S04]  /*239e0*/  LDL R7, [R1+0x5bc] ;  /* 0x0005bc0001077983 */ /* 0x001ea80000100800 */
        /* <DEDUP_REMOVED lines=13> */
[----:B0-----:R-:W-:-:S04]  /*23ac0*/  @!P3 LOP3.LUT R3, R3, R2, RZ, 0x3c, !PT ;  /* 0x000000020303b212 */ /* 0x001fc800078e3cff */
[----:B------:R-:W-:-:S04]  /*23ad0*/  @!P3 LOP3.LUT R2, R3, R2, RZ, 0x3c, !PT ;  /* 0x000000020302b212 */ /* 0x000fc800078e3cff */
[----:B------:R-:W-:-:S05]  /*23ae0*/  @!P3 LOP3.LUT R3, R3, R2, RZ, 0x3c, !PT ;  /* 0x000000020303b212 */ /* 0x000fca00078e3cff */
[----:B------:R0:W3:Y:S02]  /*23af0*/  @!P3 LDG.E.U16 R15, desc[UR10][R2.64] ;  /* 0x0000000a020fb981 */ /* 0x0000e4000c1e1500 */
[----:B0-----:R-:W-:Y:S02]  /*23b00*/  @!P3 IMAD.MOV.U32 R2, RZ, RZ, R9 ;  /* 0x000000ffff02b224 */ /* 0x001fe400078e0009 */
[----:B------:R-:W-:-:S05]  /*23b10*/  @!P3 IMAD.MOV.U32 R3, RZ, RZ, R13 ;  /* 0x000000ffff03b224 */ /* 0x000fca00078e000d */
[----:B------:R2:W3:Y:S01]  /*23b20*/  @!P3 LDG.E.U16 R8, desc[UR10][R2.64] ;  /* 0x0000000a0208b981 */ /* 0x0004e2000c1e1500 */
[----:B------:R-:W-:-:S03]  /*23b30*/  PRMT R6, RZ, 0x7610, R6 ;  /* 0x00007610ff067816 */ /* 0x000fc60000000006 */
[----:B----4-:R0:W-:Y:S01]  /*23b40*/  STL [R1+0x20], R5 ;  /* 0x0000200501007387 */ /* 0x0101e20000100800 */
[----:B--2---:R-:W-:Y:S02]  /*23b50*/  @!P3 IMAD.MOV.U32 R2, RZ, RZ, R7 ;  /* 0x000000ffff02b224 */ /* 0x004fe400078e0007 */
[----:B------:R-:W-:Y:S01]  /*23b60*/  @!P3 IMAD.MOV.U32 R3, RZ, RZ, R12 ;  /* 0x000000ffff03b224 */ /* 0x000fe200078e000c */
[----:B0-----:R-:W2:Y:S04]  /*23b70*/  LDL R5, [R1+0x584] ;  /* 0x0005840001057983 */ /* 0x001ea80000100800 */
[----:B------:R2:W4:Y:S04]  /*23b80*/  @!P3 LDG.E.U16 R6, desc[UR10][R2.64] ;  /* 0x0000000a0206b981 */ /* 0x000528000c1e1500 */
[----:B---3--:R0:W-:Y:S04]  /*23b90*/  STL [R1+0x1c], R15 ;  /* 0x00001c0f01007387 */ /* 0x0081e80000100800 */
[----:B0-----:R-:W3:Y:S04]  /*23ba0*/  LDL.LU R15, [R1+0x1194] ;  /* 0x00119400010f7983 */ /* 0x001ee80000300800 */
[----:B------:R-:W3:Y:S04]  /*23bb0*/  LDL R9, [R1+0x540] ;  /* 0x0005400001097983 */ /* 0x000ee80000100800 */
[----:B------:R0:W-:Y:S04]  /*23bc0*/  STL [R1+0x18], R8 ;  /* 0x0000180801007387 */ /* 0x0001e80000100800 */
[----:B------:R-:W3:Y:S01]  /*23bd0*/  LDL R3, [R1+0x580] ;  /* 0x0005800001037983 */ /* 0x000ee20000100800 */
[----:B------:R-:W-:-:S03]  /*23be0*/  PRMT R4, RZ, 0x7610, R4 ;  /* 0x00007610ff047816 */ /* 0x000fc60000000004 */
[----:B------:R-:W3:Y:S04]  /*23bf0*/  LDL R13, [R1+0x538] ;  /* 0x00053800010d7983 */ /* 0x000ee80000100800 */
[----:B------:R-:W3:Y:S04]  /*23c00*/  LDL R12, [R1+0x53c] ;  /* 0x00053c00010c7983 */ /* 0x000ee80000100800 */
[----:B------:R-:W3:Y:S04]  /*23c10*/  LDL R7, [R1+0x508] ;  /* 0x0005080001077983 */ /* 0x000ee80000100800 */
[----:B0-----:R-:W3:Y:S01]  /*23c20*/  LDL R8, [R1+0x544] ;  /* 0x0005440001087983 */ /* 0x001ee20000100800 */
[----:B--2---:R-:W-:-:S03]  /*23c30*/  @!P3 IMAD.MOV.U32 R2, RZ, RZ, R5 ;  /* 0x000000ffff02b224 */ /* 0x004fc600078e0005 */
[----:B----4-:R0:W-:Y:S04]  /*23c40*/  STL [R1+0x14], R6 ;  /* 0x0000140601007387 */ /* 0x0101e80000100800 */
[----:B------:R-:W2:Y:S04]  /*23c50*/  LDL R5, [R1+0x500] ;  /* 0x0005000001057983 */ /* 0x000ea80000100800 */
[----:B0-----:R-:W4:Y:S04]  /*23c60*/  LDL R6, [R1+0x50c] ;  /* 0x00050c0001067983 */ /* 0x001f280000100800 */
[----:B---3--:R-:W3:Y:S04]  /*23c70*/  @!P3 LDG.E.U16 R4, desc[UR10][R2.64] ;  /* 0x0000000a0204b981 */ /* 0x008ee8000c1e1500 */
[----:B------:R-:W2:Y:S04]  /*23c80*/  LDL R2, [R1+0x578] ;  /* 0x0005780001027983 */ /* 0x000ea80000100800 */
[----:B------:R-:W2:Y:S01]  /*23c90*/  LDL R3, [R1+0x57c] ;  /* 0x00057c0001037983 */ /* 0x000ea20000100800 */
[----:B------:R-:W-:-:S02]  /*23ca0*/  PRMT R15, RZ, 0x7610, R15 ;  /* 0x00007610ff0f7816 */ /* 0x000fc4000000000f */
[----:B------:R-:W-:Y:S01]  /*23cb0*/  PRMT R14, RZ, 0x7610, R14 ;  /* 0x00007610ff0e7816 */ /* 0x000fe2000000000e */
[----:B---3--:R0:W-:Y:S04]  /*23cc0*/  STL [R1+0x10], R4 ;  /* 0x0000100401007387 */ /* 0x0081e80000100800 */
[----:B0-----:R-:W3:Y:S01]  /*23cd0*/  LDL R4, [R1+0x504] ;  /* 0x0005040001047983 */ /* 0x001ee20000100800 */
[----:B--2---:R-:W-:-:S04]  /*23ce0*/  @!P3 LOP3.LUT R3, R3, R2, RZ, 0x3c, !PT ;  /* 0x000000020303b212 */ /* 0x004fc800078e3cff */
[----:B------:R-:W-:-:S04]  /*23cf0*/  @!P3 LOP3.LUT R2, R3, R2, RZ, 0x3c, !PT ;  /* 0x000000020302b212 */ /* 0x000fc800078e3cff */
[----:B------:R-:W-:-:S05]  /*23d00*/  @!P3 LOP3.LUT R3, R3, R2, RZ, 0x3c, !PT ;  /* 0x000000020303b212 */ /* 0x000fca00078e3cff */
[----:B------:R0:W2:Y:S01]  /*23d10*/  @!P3 LDG.E.U16 R15, desc[UR10][R2.64] ;  /* 0x0000000a020fb981 */ /* 0x0000a2000c1e1500 */
[----:B------:R-:W-:Y:S01]  /*23d20*/  PRMT R11, RZ, 0x7610, R11 ;  /* 0x00007610ff0b7816 */ /* 0x000fe2000000000b */
[----:B0-----:R-:W-:Y:S02]  /*23d30*/  @!P3 IMAD.MOV.U32 R2, RZ, RZ, R8 ;  /* 0x000000ffff02b224 */ /* 0x001fe400078e0008 */
[----:B------:R-:W-:Y:S01]  /*23d40*/  @!P3 IMAD.MOV.U32 R3, RZ, RZ, R9 ;  /* 0x000000ffff03b224 */ /* 0x000fe200078e0009 */
[----:B------:R-:W-:Y:S02]  /*23d50*/  PRMT R10, RZ, 0x7610, R10 ;  /* 0x00007610ff0a7816 */ /* 0x000fe4000000000a */
[----:B------:R-:W-:Y:S01]  /*23d60*/  PRMT R28, RZ, 0x7610, R28 ;  /* 0x00007610ff1c7816 */ /* 0x000fe2000000001c */
[----:B------:R-:W2:Y:S04]  /*23d70*/  LDL R9, [R1+0x4f8] ;  /* 0x0004f80001097983 */ /* 0x000ea80000100800 */
[----:B------:R0:W2:Y:S04]  /*23d80*/  @!P3 LDG.E.U16 R14, desc[UR10][R2.64] ;  /* 0x0000000a020eb981 */ /* 0x0000a8000c1e1500 */
[----:B------:R-:W2:Y:S01]  /*23d90*/  LDL R8, [R1+0x4fc] ;  /* 0x0004fc0001087983 */ /* 0x000ea20000100800 */
[----:B0-----:R-:W-:-:S02]  /*23da0*/  @!P3 IMAD.MOV.U32 R2, RZ, RZ, R12 ;  /* 0x000000ffff02b224 */ /* 0x001fc400078e000c */
[----:B------:R-:W-:-:S05]  /*23db0*/  @!P3 IMAD.MOV.U32 R3, RZ, RZ, R13 ;  /* 0x000000ffff03b224 */ /* 0x000fca00078e000d */
[----:B------:R4:W2:Y:S02]  /*23dc0*/  @!P3 LDG.E.U16 R11, desc[UR10][R2.64] ;  /* 0x0000000a020bb981 */ /* 0x0008a4000c1e1500 */
[----:B----4-:R-:W-:Y:S02]  /*23dd0*/  @!P3 IMAD.MOV.U32 R2, RZ, RZ, R6 ;  /* 0x000000ffff02b224 */ /* 0x010fe400078e0006 */
[----:B------:R-:W-:Y:S01]  /*23de0*/  @!P3 IMAD.MOV.U32 R3, RZ, RZ, R7 ;  /* 0x000000ffff03b224 */ /* 0x000fe200078e0007 */
[----:B------:R-:W4:Y:S04]  /*23df0*/  LDL R6, [R1+0x4cc] ;  /* 0x0004cc0001067983 */ /* 0x000f280000100800 */
[----:B------:R-:W4:Y:S04]  /*23e00*/  LDL R7, [R1+0x4c8] ;  /* 0x0004c80001077983 */ /* 0x000f280000100800 */
[----:B------:R0:W4:Y:S02]  /*23e10*/  @!P3 LDG.E.U16 R10, desc[UR10][R2.64] ;  /* 0x0000000a020ab981 */ /* 0x000124000c1e1500 */
[----:B0-----:R-:W-:-:S02]  /*23e20*/  @!P3 IMAD.MOV.U32 R3, RZ, RZ, R5 ;  /* 0x000000ffff03b224 */ /* 0x001fc400078e0005 */
[----:B------:R-:W4:Y:S01]  /*23e30*/  LDL R5, [R1+0x4c0] ;  /* 0x0004c00001057983 */ /* 0x000f220000100800 */
[----:B---3--:R-:W-:-:S03]  /*23e40*/  @!P3 IMAD.MOV.U32 R2, RZ, RZ, R4 ;  /* 0x000000ffff02b224 */ /* 0x008fc600078e0004 */
[----:B------:R-:W3:Y:S04]  /*23e50*/  LDL R4, [R1+0x4c4] ;  /* 0x0004c40001047983 */ /* 0x000ee80000100800 */
[----:B------:R2:W4:Y:S01]  /*23e60*/  @!P3 LDG.E.U16 R28, desc[UR10][R2.64] ;  /* 0x0000000a021cb981 */ /* 0x000522000c1e1500 */
[----:B------:R-:W-:Y:S01]  /*23e70*/  PRMT R26, RZ, 0x7610, R26 ;  /* 0x00007610ff1a7816 */ /* 0x000fe2000000001a */
[----:B--2---:R-:W-:Y:S02]  /*23e80*/  @!P3 IMAD.MOV.U32 R3, RZ, RZ, R9 ;  /* 0x000000ffff03b224 */ /* 0x004fe400078e0009 */
[----:B------:R-:W-:-:S05]  /*23e90*/  @!P3 IMAD.MOV.U32 R2, RZ, RZ, R8 ;  /* 0x000000ffff02b224 */ /* 0x000fca00078e0008 */
[----:B------:R0:W2:Y:S04]  /*23ea0*/  @!P3 LDG.E.U16 R26, desc[UR10][R2.64] ;  /* 0x0000000a021ab981 */ /* 0x0000a8000c1e1500 */
[----:B----4-:R-:W-:Y:S04]  /*23eb0*/  STL [R1+0x116c], R28 ;  /* 0x00116c1c01007387 */ /* 0x010fe80000100800 */
[----:B------:R1:W-:Y:S04]  /*23ec0*/  STL [R1+0x4], R11 ;  /* 0x0000040b01007387 */ /* 0x0003e80000100800 */
[----:B-1----:R-:W4:Y:S04]  /*23ed0*/  LDL R11, [R1+0x4b8] ;  /* 0x0004b800010b7983 */ /* 0x002f280000100800 */
[----:B------:R1:W-:Y:S01]  /*23ee0*/  STL [R1], R10 ;  /* 0x0000000a01007387 */ /* 0x0003e20000100800 */
[----:B------:R-:W-:Y:S01]  /*23ef0*/  PRMT R24, RZ, 0x7610, R24 ;  /* 0x00007610ff187816 */ /* 0x000fe20000000018 */
[----:B0-----:R-:W-:-:S02]  /*23f00*/  @!P3 IMAD.MOV.U32 R2, RZ, RZ, R6 ;  /* 0x000000ffff02b224 */ /* 0x001fc400078e0006 */
[----:B------:R-:W-:Y:S01]  /*23f10*/  @!P3 IMAD.MOV.U32 R3, RZ, RZ, R7 ;  /* 0x000000ffff03b224 */ /* 0x000fe200078e0007 */
[----:B------:R-:W-:Y:S02]  /*23f20*/  PRMT R22, RZ, 0x7610, R22 ;  /* 0x00007610ff167816 */ /* 0x000fe40000000016 */
[----:B------:R-:W-:Y:S01]  /*23f30*/  PRMT R20, RZ, 0x7610, R20 ;  /* 0x00007610ff147816 */ /* 0x000fe20000000014 */
[----:B------:R-:W4:Y:S04]  /*23f40*/  LDL R9, [R1+0x488] ;  /* 0x0004880001097983 */ /* 0x000f280000100800 */
[----:B------:R3:W4:Y:S04]  /*23f50*/  @!P3 LDG.E.U16 R24, desc[UR10][R2.64] ;  /* 0x0000000a0218b981 */ /* 0x000728000c1e1500 */
[----:B-1----:R-:W4:Y:S04]  /*23f60*/  LDL R10, [R1+0x4bc] ;  /* 0x0004bc00010a7983 */ /* 0x002f280000100800 */
[----:B------:R-:W4:Y:S01]  /*23f70*/  LDL R8, [R1+0x48c] ;  /* 0x00048c0001087983 */ /* 0x000f220000100800 */
[----:B---3--:R-:W-:-:S02]  /*23f80*/  @!P3 IMAD.MOV.U32 R2, RZ, RZ, R4 ;  /* 0x000000ffff02b224 */ /* 0x008fc400078e0004 */
[----:B------:R-:W-:-:S05]  /*23f90*/  @!P3 IMAD.MOV.U32 R3, RZ, RZ, R5 ;  /* 0x000000ffff03b224 */ /* 0x000fca00078e0005 */
[----:B------:R4:W3:Y:S04]  /*23fa0*/  @!P3 LDG.E.U16 R22, desc[UR10][R2.64] ;  /* 0x0000000a0216b981 */ /* 0x0008e8000c1e1500 */
[----:B--2---:R-:W-:Y:S04]  /*23fb0*/  STL [R1+0x1158], R26 ;  /* 0x0011581a01007387 */ /* 0x004fe80000100800 */
[----:B------:R-:W-:Y:S04]  /*23fc0*/  STL [R1+0xc], R15 ;  /* 0x00000c0f01007387 */ /* 0x000fe80000100800 */
[----:B------:R-:W2:Y:S04]  /*23fd0*/  LDL R7, [R1+0x480] ;  /* 0x0004800001077983 */ /* 0x000ea80000100800 */
[----:B------:R-:W2:Y:S01]  /*23fe0*/  LDL R6, [R1+0x484] ;  /* 0x0004840001067983 */ /* 0x000ea20000100800 */
[----:B----4-:R-:W-:-:S02]  /*23ff0*/  @!P3 IMAD.MOV.U32 R3, RZ, RZ, R11 ;  /* 0x000000ffff03b224 */ /* 0x010fc400078e000b */
[----:B------:R-:W-:-:S05]  /*24000*/  @!P3 IMAD.MOV.U32 R2, RZ, RZ, R10 ;  /* 0x000000ffff02b224 */ /* 0x000fca00078e000a */
[----:B------:R0:W4:Y:S04]  /*24010*/  @!P3 LDG.E.U16 R20, desc[UR10][R2.64] ;  /* 0x0000000a0214b981 */ /* 0x000128000c1e1500 */
[----:B------:R1:W-:Y:S04]  /*24020*/  STL [R1+0x8], R14 ;  /* 0x0000080e01007387 */ /* 0x0003e80000100800 */
[----:B------:R-:W4:Y:S04]  /*24030*/  LDL R5, [R1+0x478] ;  /* 0x0004780001057983 */ /* 0x000f280000100800 */
[----:B------:R-:W4:Y:S01]  /*24040*/  LDL R4, [R1+0x47c] ;  /* 0x00047c0001047983 */ /* 0x000f220000100800 */
[----:B------:R-:W-:-:S03]  /*24050*/  PRMT R18, RZ, 0x7610, R18 ;  /* 0x00007610ff127816 */ /* 0x000fc60000000012 */
[----:B---3--:R-:W-:Y:S01]  /*24060*/  STL [R1+0x1170], R22 ;  /* 0x0011701601007387 */ /* 0x008fe20000100800 */
[----:B0-----:R-:W-:Y:S02]  /*24070*/  @!P3 IMAD.MOV.U32 R2, RZ, RZ, R8 ;  /* 0x000000ffff02b224 */ /* 0x001fe400078e0008 */
[----:B------:R-:W-:-:S05]  /*24080*/  @!P3 IMAD.MOV.U32 R3, RZ, RZ, R9 ;  /* 0x000000ffff03b224 */ /* 0x000fca00078e0009 */
[----:B------:R2:W3:Y:S01]  /*24090*/  @!P3 LDG.E.U16 R18, desc[UR10][R2.64] ;  /* 0x0000000a0212b981 */ /* 0x0004e2000c1e1500 */
[----:B------:R-:W-:Y:S01]  /*240a0*/  PRMT R16, RZ, 0x7610, R16 ;  /* 0x00007610ff107816 */ /* 0x000fe20000000010 */
[----:B--2---:R-:W-:Y:S02]  /*240b0*/  @!P3 IMAD.MOV.U32 R2, RZ, RZ, R6 ;  /* 0x000000ffff02b224 */ /* 0x004fe400078e0006 */
[----:B------:R-:W-:-:S05]  /*240c0*/  @!P3 IMAD.MOV.U32 R3, RZ, RZ, R7 ;  /* 0x000000ffff03b224 */ /* 0x000fca00078e0007 */
[----:B------:R0:W2:Y:S04]  /*240d0*/  @!P3 LDG.E.U16 R16, desc[UR10][R2.64] ;  /* 0x0000000a0210b981 */ /* 0x0000a8000c1e1500 */
[----:B----4-:R-:W-:Y:S04]  /*240e0*/  STL [R1+0x115c], R20 ;  /* 0x00115c1401007387 */ /* 0x010fe80000100800 */
[----:B------:R-:W4:Y:S04]  /*240f0*/  LDL R11, [R1+0x448] ;  /* 0x00044800010b7983 */ /* 0x000f280000100800 */
[----:B------:R-:W3:Y:S04]  /*24100*/  LDL R10, [R1+0x44c] ;  /* 0x00044c00010a7983 */ /* 0x000ee80000100800 */
[----:B------:R-:W3:Y:S04]  /*24110*/  LDL R7, [R1+0x440] ;  /* 0x0004400001077983 */ /* 0x000ee80000100800 */
[----:B------:R-:W3:Y:S01]  /*24120*/  LDL R6, [R1+0x444] ;  /* 0x0004440001067983 */ /* 0x000ee20000100800 */
[----:B0-----:R-:W-:-:S02]  /*24130*/  PRMT R2, RZ, 0x7610, R2 ;  /* 0x00007610ff027816 */ /* 0x001fc40000000002 */
[----:B------:R-:W-:-:S04]  /*24140*/  PRMT R3, RZ, 0x7610, R3 ;  /* 0x00007610ff037816 */ /* 0x000fc80000000003 */
[----:B------:R4:W3:Y:S04]  /*24150*/  @!P3 LDG.E.U16 R2, desc[UR10][R4.64] ;  /* 0x0000000a0402b981 */ /* 0x0008e8000c1e1500 */
[----:B--2---:R-:W-:Y:S04]  /*24160*/  STL [R1+0x1174], R16 ;  /* 0x0011741001007387 */ /* 0x004fe80000100800 */
[----:B------:R-:W2:Y:S04]  /*24170*/  LDL R13, [R1+0x408] ;  /* 0x00040800010d7983 */ /* 0x000ea80000100800 */
[----:B------:R-:W2:Y:S04]  /*24180*/  LDL R12, [R1+0x40c] ;  /* 0x00040c00010c7983 */ /* 0x000ea80000100800 */
[----:B------:R-:W2:Y:S04]  /*24190*/  LDL R9, [R1+0x3c8] ;  /* 0x0003c80001097983 */ /* 0x000ea80000100800 */
[----:B------:R-:W2:Y:S01]  /*241a0*/  LDL R8, [R1+0x3cc] ;  /* 0x0003cc0001087983 */ /* 0x000ea20000100800 */
[----:B----4-:R-:W-:-:S02]  /*241b0*/  @!P3 IMAD.MOV.U32 R5, RZ, RZ, R11 ;  /* 0x000000ffff05b224 */ /* 0x010fc400078e000b */
[----:B---3--:R-:W-:-:S05]  /*241c0*/  @!P3 IMAD.MOV.U32 R4, RZ, RZ, R10 ;  /* 0x000000ffff04b224 */ /* 0x008fca00078e000a */
[----:B------:R0:W3:Y:S02]  /*241d0*/  @!P3 LDG.E.U16 R3, desc[UR10][R4.64] ;  /* 0x0000000a0403b981 */ /* 0x0000e4000c1e1500 */
[----:B0-----:R-:W-:-:S06]  /*241e0*/  PRMT R4, RZ, 0x7610, R4 ;  /* 0x00007610ff047816 */ /* 0x001fcc0000000004 */
[----:B------:R2:W4:Y:S04]  /*241f0*/  @!P3 LDG.E.U16 R4, desc[UR10][R6.64] ;  /* 0x0000000a0604b981 */ /* 0x000528000c1e1500 */
[----:B------:R0:W-:Y:S04]  /*24200*/  STL [R1+0x1160], R2 ;  /* 0x0011600201007387 */ /* 0x0001e80000100800 */
[----:B-1----:R-:W3:Y:S04]  /*24210*/  LDL R14, [R1+0x388] ;  /* 0x00038800010e7983 */ /* 0x002ee80000100800 */
[----:B------:R-:W3:Y:S04]  /*24220*/  LDL R11, [R1+0x38c] ;  /* 0x00038c00010b7983 */ /* 0x000ee80000100800 */
[----:B------:R-:W3:Y:S04]  /*24230*/  LDL R10, [R1+0x360] ;  /* 0x00036000010a7983 */ /* 0x000ee80000100800 */
[----:B0-----:R-:W3:Y:S01]  /*24240*/  LDL R2, [R1+0xb04] ;  /* 0x000b040001027983 */ /* 0x001ee20000100800 */
[----:B--2---:R-:W-:-:S02]  /*24250*/  @!P3 IMAD.MOV.U32 R6, RZ, RZ, R12 ;  /* 0x000000ffff06b224 */ /* 0x004fc400078e000c */
[----:B------:R-:W-:Y:S01]  /*24260*/  @!P3 IMAD.MOV.U32 R7, RZ, RZ, R13 ;  /* 0x000000ffff07b224 */ /* 0x000fe200078e000d */
[----:B------:R-:W-:-:S06]  /*24270*/  PRMT R5, RZ, 0x7610, R5 ;  /* 0x00007610ff057816 */ /* 0x000fcc0000000005 */
[----:B------:R0:W2:Y:S04]  /*24280*/  @!P3 LDG.E.U16 R5, desc[UR10][R6.64] ;  /* 0x0000000a0605b981 */ /* 0x0000a8000c1e1500 */
[----:B----4-:R1:W-:Y:S04]  /*24290*/  STL [R1+0x1178], R4 ;  /* 0x0011780401007387 */ /* 0x0103e80000100800 */
[----:B------:R-:W4:Y:S04]  /*242a0*/  LDL R20, [R1+0xb08] ;  /* 0x000b080001147983 */ /* 0x000f280000100800 */
[----:B------:R-:W2:Y:S04]  /*242b0*/  LDL R16, [R1+0xb28] ;  /* 0x000b280001107983 */ /* 0x000ea80000100800 */
[----:B------:R-:W2:Y:S04]  /*242c0*/  LDL R13, [R1+0x400] ;  /* 0x00040000010d7983 */ /* 0x000ea80000100800 */
[----:B------:R-:W2:Y:S01]  /*242d0*/  LDL R12, [R1+0x404] ;  /* 0x00040400010c7983 */ /* 0x000ea20000100800 */
[----:B0-----:R-:W-:-:S02]  /*242e0*/  PRMT R6, RZ, 0x7610, R6 ;  /* 0x00007610ff067816 */ /* 0x001fc40000000006 */
[----:B------:R-:W-:Y:S01]  /*242f0*/  PRMT R7, RZ, 0x7610, R7 ;  /* 0x00007610ff077816 */ /* 0x000fe20000000007 */
[----:B------:R-:W2:Y:S04]  /*24300*/  LDL R15, [R1+0x3c0] ;  /* 0x0003c000010f7983 */ /* 0x000ea80000100800 */
[----:B-1----:R-:W2:Y:S04]  /*24310*/  LDL R4, [R1+0x380] ;  /* 0x0003800001047983 */ /* 0x002ea80000100800 */
[----:B------:R3:W2:Y:S04]  /*24320*/  @!P3 LDG.E.U16 R6, desc[UR10][R8.64] ;  /* 0x0000000a0806b981 */ /* 0x0006a8000c1e1500 */
[----:B------:R-:W2:Y:S01]  /*24330*/  LDL R22, [R1+0x35c] ;  /* 0x00035c0001167983 */ /* 0x000ea20000100800 */
[----:B---3--:R-:W-:-:S02]  /*24340*/  @!P3 IMAD.MOV.U32 R8, RZ, RZ, R11 ;  /* 0x000000ffff08b224 */ /* 0x008fc400078e000b */
[----:B------:R-:W-:Y:S02]  /*24350*/  @!P3 IMAD.MOV.U32 R9, RZ, RZ, R14 ;  /* 0x000000ffff09b224 */ /* 0x000fe400078e000e */
[----:B------:R-:W-:Y:S02]  /*24360*/  @!P3 IMAD.MOV.U32 R11, RZ, RZ, R10 ;  /* 0x000000ffff0bb224 */ /* 0x000fe400078e000a */
[----:B------:R-:W-:Y:S01]  /*24370*/  @!P3 IMAD.MOV.U32 R10, RZ, RZ, R2 ;  /* 0x000000ffff0ab224 */ /* 0x000fe200078e0002 */
[----:B------:R-:W3:Y:S04]  /*24380*/  LDL R14, [R1+0x3c4] ;  /* 0x0003c400010e7983 */ /* 0x000ee80000100800 */
[----:B------:R0:W3:Y:S04]  /*24390*/  @!P3 LDG.E.U16 R7, desc[UR10][R8.64] ;  /* 0x0000000a0807b981 */ /* 0x0000e8000c1e1500 */
[----:B------:R-:W3:Y:S01]  /*243a0*/  LDL R2, [R1+0x384] ;  /* 0x0003840001027983 */ /* 0x000ee20000100800 */
[----:B0-----:R-:W-:-:S02]  /*243b0*/  PRMT R8, RZ, 0x7610, R8 ;  /* 0x00007610ff087816 */ /* 0x001fc40000000008 */
[----:B------:R-:W-:-:S04]  /*243c0*/  PRMT R9, RZ, 0x7610, R9 ;  /* 0x00007610ff097816 */ /* 0x000fc80000000009 */
[----:B------:R4:W3:Y:S02]  /*243d0*/  @!P3 LDG.E.U16 R8, desc[UR10][R10.64] ;  /* 0x0000000a0a08b981 */ /* 0x0008e4000c1e1500 */
[----:B----4-:R-:W-:Y:S02]  /*243e0*/  @!P3 IMAD.MOV.U32 R11, RZ, RZ, R20 ;  /* 0x000000ffff0bb224 */ /* 0x010fe400078e0014 */
[----:B--2---:R-:W-:Y:S01]  /*243f0*/  @!P3 IMAD.MOV.U32 R10, RZ, RZ, R16 ;  /* 0x000000ffff0ab224 */ /* 0x004fe200078e0010 */
[----:B------:R-:W2:Y:S04]  /*24400*/  LDL R20, [R1+0xb0c] ;  /* 0x000b0c0001147983 */ /* 0x000ea80000100800 */
[----:B------:R0:W4:Y:S02]  /*24410*/  @!P3 LDG.E.U16 R9, desc[UR10][R10.64] ;  /* 0x0000000a0a09b981 */ /* 0x000124000c1e1500 */
[----:B0-----:R-:W-:-:S06]  /*24420*/  PRMT R10, RZ, 0x7610, R10 ;  /* 0x00007610ff0a7816 */ /* 0x001fcc000000000a */
[----:B------:R3:W4:Y:S01]  /*24430*/  @!P3 LDG.E.U16 R10, desc[UR10][R12.64] ;  /* 0x0000000a0c0ab981 */ /* 0x000722000c1e1500 */
[----:B------:R-:W-:Y:S01]  /*24440*/  PRMT R11, RZ, 0x7610, R11 ;  /* 0x00007610ff0b7816 */ /* 0x000fe2000000000b */
[----:B---3--:R-:W-:Y:S02]  /*24450*/  @!P3 IMAD.MOV.U32 R12, RZ, RZ, R14 ;  /* 0x000000ffff0cb224 */ /* 0x008fe400078e000e */
[----:B------:R-:W-:Y:S02]  /*24460*/  @!P3 IMAD.MOV.U32 R13, RZ, RZ, R15 ;  /* 0x000000ffff0db224 */ /* 0x000fe400078e000f */
[----:B------:R-:W-:Y:S02]  /*24470*/  @!P3 IMAD.MOV.U32 R14, RZ, RZ, R2 ;  /* 0x000000ffff0eb224 */ /* 0x000fe400078e0002 */
[----:B------:R-:W-:Y:S01]  /*24480*/  @!P3 IMAD.MOV.U32 R15, RZ, RZ, R4 ;  /* 0x000000ffff0fb224 */ /* 0x000fe200078e0004 */
[----:B------:R0:W3:Y:S02]  /*24490*/  @!P3 LDG.E.U16 R11, desc[UR10][R12.64] ;  /* 0x0000000a0c0bb981 */ /* 0x0000e4000c1e1500 */
[----:B0-----:R-:W-:-:S02]  /*244a0*/  PRMT R12, RZ, 0x7610, R12 ;  /* 0x00007610ff0c7816 */ /* 0x001fc4000000000c */
[----:B------:R-:W-:-:S04]  /*244b0*/  PRMT R13, RZ, 0x7610, R13 ;  /* 0x00007610ff0d7816 */ /* 0x000fc8000000000d */
[----:B------:R0:W3:Y:S02]  /*244c0*/  @!P3 LDG.E.U16 R12, desc[UR10][R14.64] ;  /* 0x0000000a0e0cb981 */ /* 0x0000e4000c1e1500 */
[----:B0-----:R-:W-:Y:S02]  /*244d0*/  @!P3 IMAD.MOV.U32 R15, RZ, RZ, R22 ;  /* 0x000000ffff0fb224 */ /* 0x001fe400078e0016 */
[----:B--2---:R-:W-:-:S05]  /*244e0*/  @!P3 IMAD.MOV.U32 R14, RZ, RZ, R20 ;  /* 0x000000ffff0eb224 */ /* 0x004fca00078e0014 */
[----:B------:R-:W2:Y:S04]  /*244f0*/  @!P3 LDG.E.U16 R13, desc[UR10][R14.64] ;  /* 0x0000000a0e0db981 */ /* 0x000ea8000c1e1500 */
[----:B----4-:R0:W-:Y:S04]  /*24500*/  STL [R1+0x117c], R10 ;  /* 0x00117c0a01007387 */ /* 0x0101e80000100800 */
[----:B------:R-:W4:Y:S04]  /*24510*/  LDL R16, [R1+0xb10] ;  /* 0x000b100001107983 */ /* 0x000f280000100800 */
[----:B0-----:R-:W4:Y:S04]  /*24520*/  LDL R10, [R1+0xb24] ;  /* 0x000b2400010a7983 */ /* 0x001f280000100800 */
[----:B---3--:R-:W-:Y:S04]  /*24530*/  STL [R1+0x1180], R11 ;  /* 0x0011800b01007387 */ /* 0x008fe80000100800 */
[----:B------:R-:W3:Y:S04]  /*24540*/  LDL R4, [R1+0x438] ;  /* 0x0004380001047983 */ /* 0x000ee80000100800 */
[----:B------:R-:W3:Y:S04]  /*24550*/  LDL R2, [R1+0x43c] ;  /* 0x00043c0001027983 */ /* 0x000ee80000100800 */
[----:B------:R0:W-:Y:S04]  /*24560*/  STL [R1+0x1184], R12 ;  /* 0x0011840c01007387 */ /* 0x0001e80000100800 */
[----:B------:R-:W3:Y:S04]  /*24570*/  LDL R22, [R1+0x3f8] ;  /* 0x0003f80001167983 */ /* 0x000ee80000100800 */
[----:B------:R-:W3:Y:S04]  /*24580*/  LDL R20, [R1+0x3fc] ;  /* 0x0003fc0001147983 */ /* 0x000ee80000100800 */
[----:B------:R-:W3:Y:S01]  /*24590*/  LDL.LU R26, [R1] ;  /* 0x00000000011a7983 */ /* 0x000ee20000300800 */
[----:B------:R-:W-:-:S03]  /*245a0*/  PRMT R17, RZ, 0x7610, R17 ;  /* 0x00007610ff117816 */ /* 0x000fc60000000011 */
[----:B--2---:R1:W-:Y:S01]  /*245b0*/  STL [R1+0x1188], R13 ;  /* 0x0011880d01007387 */ /* 0x0043e20000100800 */
[----:B------:R-:W-:Y:S02]  /*245c0*/  PRMT R19, RZ, 0x7610, R19 ;  /* 0x00007610ff137816 */ /* 0x000fe40000000013 */
[----:B------:R-:W-:Y:S02]  /*245d0*/  PRMT R21, RZ, 0x7610, R21 ;  /* 0x00007610ff157816 */ /* 0x000fe40000000015 */
[----:B------:R-:W-:Y:S01]  /*245e0*/  PRMT R23, RZ, 0x7610, R23 ;  /* 0x00007610ff177816 */ /* 0x000fe20000000017 */
[----:B0-----:R-:W2:Y:S04]  /*245f0*/  LDL R12, [R1+0x378] ;  /* 0x00037800010c7983 */ /* 0x001ea80000100800 */
[----:B------:R-:W2:Y:S04]  /*24600*/  LDL R11, [R1+0x37c] ;  /* 0x00037c00010b7983 */ /* 0x000ea80000100800 */
[----:B-1----:R-:W2:Y:S01]  /*24610*/  LDL R13, [R1+0x3bc] ;  /* 0x0003bc00010d7983 */ /* 0x002ea20000100800 */
[----:B----4-:R-:W-:-:S03]  /*24620*/  @!P3 IMAD.MOV.U32 R15, RZ, RZ, R16 ;  /* 0x000000ffff0fb224 */ /* 0x010fc600078e0010 */
[----:B------:R-:W4:Y:S01]  /*24630*/  LDL R16, [R1+0x3b8] ;  /* 0x0003b80001107983 */ /* 0x000f220000100800 */
[----:B------:R-:W-:-:S05]  /*24640*/  @!P3 IMAD.MOV.U32 R14, RZ, RZ, R10 ;  /* 0x000000ffff0eb224 */ /* 0x000fca00078e000a */
[----:B------:R3:W4:Y:S02]  /*24650*/  @!P3 LDG.E.U16 R17, desc[UR10][R14.64] ;  /* 0x0000000a0e11b981 */ /* 0x000724000c1e1500 */
[----:B---3--:R-:W-:Y:S02]  /*24660*/  @!P3 IMAD.MOV.U32 R14, RZ, RZ, R2 ;  /* 0x000000ffff0eb224 */ /* 0x008fe400078e0002 */
[----:B------:R-:W-:-:S05]  /*24670*/  @!P3 IMAD.MOV.U32 R15, RZ, RZ, R4 ;  /* 0x000000ffff0fb224 */ /* 0x000fca00078e0004 */
[----:B------:R0:W3:Y:S02]  /*24680*/  @!P3 LDG.E.U16 R19, desc[UR10][R14.64] ;  /* 0x0000000a0e13b981 */ /* 0x0000e4000c1e1500 */
[----:B0-----:R-:W-:Y:S02]  /*24690*/  @!P3 IMAD.MOV.U32 R14, RZ, RZ, R20 ;  /* 0x000000ffff0eb224 */ /* 0x001fe400078e0014 */
[----:B------:R-:W-:-:S05]  /*246a0*/  @!P3 IMAD.MOV.U32 R15, RZ, RZ, R22 ;  /* 0x000000ffff0fb224 */ /* 0x000fca00078e0016 */
[----:B------:R2:W3:Y:S02]  /*246b0*/  @!P3 LDG.E.U16 R21, desc[UR10][R14.64] ;  /* 0x0000000a0e15b981 */ /* 0x0004e4000c1e1500 */
[----:B--2---:R-:W-:Y:S02]  /*246c0*/  @!P3 IMAD.MOV.U32 R14, RZ, RZ, R13 ;  /* 0x000000ffff0eb224 */ /* 0x004fe400078e000d */
[----:B----4-:R-:W-:-:S05]  /*246d0*/  @!P3 IMAD.MOV.U32 R15, RZ, RZ, R16 ;  /* 0x000000ffff0fb224 */ /* 0x010fca00078e0010 */
[----:B------:R0:W2:Y:S04]  /*246e0*/  @!P3 LDG.E.U16 R23, desc[UR10][R14.64] ;  /* 0x0000000a0e17b981 */ /* 0x0000a8000c1e1500 */
[----:B------:R-:W-:Y:S04]  /*246f0*/  STL [R1+0x118c], R17 ;  /* 0x00118c1101007387 */ /* 0x000fe80000100800 */
[----:B------:R-:W4:Y:S04]  /*24700*/  LDL R10, [R1+0xad8] ;  /* 0x000ad800010a7983 */ /* 0x000f280000100800 */
[----:B------:R-:W4:Y:S04]  /*24710*/  LDL R4, [R1+0xb14] ;  /* 0x000b140001047983 */ /* 0x000f280000100800 */
[----:B------:R-:W4:Y:S01]  /*24720*/  LDL R2, [R1+0xb20] ;  /* 0x000b200001027983 */ /* 0x000f220000100800 */
[----:B------:R-:W1:Y:S03]  /*24730*/  S2R R28, SR_TID.X ;  /* 0x00000000001c7919 */ /* 0x000e660000002100 */
[----:B---3--:R-:W-:Y:S04]  /*24740*/  STL [R1+0x1164], R19 ;  /* 0x0011641301007387 */ /* 0x008fe80000100800 */
[----:B------:R-:W-:Y:S01]  /*24750*/  STL [R1+0x1168], R21 ;  /* 0x0011681501007387 */ /* 0x000fe20000100800 */
[----:B-1----:R-:W-:-:S02]  /*24760*/  LOP3.LUT R28, R28, 0x3f, RZ, 0xc0, !PT ;  /* 0x0000003f1c1c7812 */ /* 0x002fc400078ec0ff */
[----:B------:R-:W-:Y:S01]  /*24770*/  PRMT R25, RZ, 0x7610, R25 ;  /* 0x00007610ff197816 */ /* 0x000fe20000000019 */
[----:B0-----:R-:W-:Y:S02]  /*24780*/  @!P3 IMAD.MOV.U32 R14, RZ, RZ, R11 ;  /* 0x000000ffff0eb224 */ /* 0x001fe400078e000b */
[----:B------:R-:W-:Y:S01]  /*24790*/  @!P3 IMAD.MOV.U32 R15, RZ, RZ, R12 ;  /* 0x000000ffff0fb224 */ /* 0x000fe200078e000c */
[----:B------:R-:W-:-:S04]  /*247a0*/  PRMT R27, RZ, 0x7610, R27 ;  /* 0x00007610ff1b7816 */ /* 0x000fc8000000001b */
[----:B------:R4:W3:Y:S04]  /*247b0*/  @!P3 LDG.E.U16 R25, desc[UR10][R14.64] ;  /* 0x0000000a0e19b981 */ /* 0x0008e8000c1e1500 */
[----:B--2---:R0:W-:Y:S02]  /*247c0*/  STL [R1+0x1190], R23 ;  /* 0x0011901701007387 */ /* 0x0041e40000100800 */
[----:B0-----:R-:W-:Y:S02]  /*247d0*/  IMAD.SHL.U32 R23, R28, 0x2, RZ ;  /* 0x000000021c177824 */ /* 0x001fe400078e00ff */
[----:B------:R-:W0:Y:S01]  /*247e0*/  S2R R28, SR_TID.X ;  /* 0x00000000001c7919 */ /* 0x000e220000002100 */
[----:B------:R0:W-:Y:S01]  /*247f0*/  STL [R1+0xbc0], R0 ;  /* 0x000bc00001007387 */ /* 0x0001e20000100800 */
[----:B----4-:R-:W-:-:S02]  /*24800*/  @!P3 IMAD.MOV.U32 R14, RZ, RZ, R4 ;  /* 0x000000ffff0eb224 */ /* 0x010fc400078e0004 */
[----:B------:R-:W-:Y:S01]  /*24810*/  @!P3 IMAD.MOV.U32 R15, RZ, RZ, R10 ;  /* 0x000000ffff0fb224 */ /* 0x000fe200078e000a */
[----:B------:R-:W2:Y:S04]  /*24820*/  LDL.LU R17, [R1+0xb8] ;  /* 0x0000b80001117983 */ /* 0x000ea80000300800 */
[----:B------:R-:W4:Y:S04]  /*24830*/  LDL.LU R13, [R1+0xb0] ;  /* 0x0000b000010d7983 */ /* 0x000f280000300800 */
[----:B------:R-:W3:Y:S04]  /*24840*/  LDL.LU R12, [R1+0xa8] ;  /* 0x0000a800010c7983 */ /* 0x000ee80000300800 */
[----:B------:R-:W3:Y:S04]  /*24850*/  LDL.LU R11, [R1+0xa0] ;  /* 0x0000a000010b7983 */ /* 0x000ee80000300800 */
[----:B------:R-:W3:Y:S04]  /*24860*/  LDL.LU R10, [R1+0x98] ;  /* 0x00009800010a7983 */ /* 0x000ee80000300800 */
[----:B------:R1:W3:Y:S04]  /*24870*/  @!P3 LDG.E.U16 R27, desc[UR10][R14.64] ;  /* 0x0000000a0e1bb981 */ /* 0x0002e8000c1e1500 */
[----:B------:R-:W3:Y:S04]  /*24880*/  LDL.LU R4, [R1+0x90] ;  /* 0x0000900001047983 */ /* 0x000ee80000300800 */
[----:B------:R-:W3:Y:S04]  /*24890*/  LDL.LU R16, [R1+0x88] ;  /* 0x0000880001107983 */ /* 0x000ee80000300800 */
[----:B------:R-:W3:Y:S01]  /*248a0*/  LDL.LU R22, [R1+0x80] ;  /* 0x0000800001167983 */ /* 0x000ee20000300800 */
[----:B-1----:R-:W-:Y:S01]  /*248b0*/  @!P3 IMAD.MOV.U32 R15, RZ, RZ, R0 ;  /* 0x000000ffff0fb224 */ /* 0x002fe200078e0000 */
[----:B0-----:R-:W-:-:S02]  /*248c0*/  LOP3.LUT R0, R28, 0x3f, RZ, 0xc0, !PT ;  /* 0x0000003f1c007812 */ /* 0x001fc400078ec0ff */
[----:B------:R-:W3:Y:S01]  /*248d0*/  LDL.LU R28, [R1+0x78] ;  /* 0x00007800011c7983 */ /* 0x000ee20000300800 */
[----:B------:R-:W-:Y:S02]  /*248e0*/  LOP3.LUT R23, R23, 0x50, RZ, 0x3c, !PT ;  /* 0x0000005017177812 */ /* 0x000fe400078e3cff */
[----:B------:R-:W-:Y:S01]  /*248f0*/  PRMT R29, RZ, 0x7610, R29 ;  /* 0x00007610ff1d7816 */ /* 0x000fe2000000001d */
[----:B------:R-:W-:Y:S02]  /*24900*/  @!P3 IMAD.MOV.U32 R14, RZ, RZ, R2 ;  /* 0x000000ffff0eb224 */ /* 0x000fe400078e0002 */
[----:B------:R-:W-:Y:S04]  /*24910*/  STS.U16 [R23+UR5+0x5e80], R26 ;  /* 0x005e801a17007988 */ /* 0x000fe80008000405 */
[----:B------:R-:W-:Y:S04]  /*24920*/  STS.U16 [R23+UR5+0x6280], R24 ;  /* 0x0062801817007988 */ /* 0x000fe80008000405 */
[----:B------:R0:W-:Y:S04]  /*24930*/  STS.U16 [R23+UR5+0x6680], R18 ;  /* 0x0066801217007988 */ /* 0x0001e80008000405 */
[----:B------:R1:W3:Y:S04]  /*24940*/  @!P3 LDG.E.U16 R29, desc[UR10][R14.64] ;  /* 0x0000000a0e1db981 */ /* 0x0002e8000c1e1500 */
[----:B------:R1:W-:Y:S04]  /*24950*/  STS.U16 [R23+UR5+0x6a80], R3 ;  /* 0x006a800317007988 */ /* 0x0003e80008000405 */
[----:B0-----:R-:W3:Y:S04]  /*24960*/  LDL.LU R18, [R1+0x40] ;  /* 0x0000400001127983 */ /* 0x001ee80000300800 */
[----:B------:R-:W3:Y:S04]  /*24970*/  LDL.LU R24, [R1+0x38] ;  /* 0x0000380001187983 */ /* 0x000ee80000300800 */
[----:B------:R-:W3:Y:S04]  /*24980*/  LDL.LU R14, [R1+0x30] ;  /* 0x00003000010e7983 */ /* 0x000ee80000300800 */
[----:B------:R-:W3:Y:S04]  /*24990*/  LDL.LU R15, [R1+0x28] ;  /* 0x00002800010f7983 */ /* 0x000ee80000300800 */
[----:B------:R-:W3:Y:S04]  /*249a0*/  LDL.LU R19, [R1+0x20] ;  /* 0x0000200001137983 */ /* 0x000ee80000300800 */
[----:B------:R-:W3:Y:S04]  /*249b0*/  LDL.LU R2, [R1+0x18] ;  /* 0x0000180001027983 */ /* 0x000ee80000300800 */
[----:B------:R-:W3:Y:S04]  /*249c0*/  LDL.LU R20, [R1+0x10] ;  /* 0x0000100001147983 */ /* 0x000ee80000300800 */
[----:B------:R-:W3:Y:S04]  /*249d0*/  LDL.LU R26, [R1+0x8] ;  /* 0x00000800011a7983 */ /* 0x000ee80000300800 */
[----:B-1----:R-:W3:Y:S04]  /*249e0*/  LDL.LU R3, [R1+0x48] ;  /* 0x0000480001037983 */ /* 0x002ee80000300800 */
[----:B------:R0:W-:Y:S04]  /*249f0*/  STS.U16 [R23+UR5+0x6e80], R5 ;  /* 0x006e800517007988 */ /* 0x0001e80008000405 */
[----:B------:R1:W-:Y:S04]  /*24a00*/  STS.U16 [R23+UR5+0x7280], R6 ;  /* 0x0072800617007988 */ /* 0x0003e80008000405 */
[----:B------:R1:W-:Y:S04]  /*24a10*/  STS.U16 [R23+UR5+0x7680], R7 ;  /* 0x0076800717007988 */ /* 0x0003e80008000405 */
[----:B------:R1:W-:Y:S04]  /*24a20*/  STS.U16 [R23+UR5+0x7a80], R8 ;  /* 0x007a800817007988 */ /* 0x0003e80008000405 */
[----:B------:R1:W-:Y:S04]  /*24a30*/  STS.U16 [R23+UR5+0x7e80], R9 ;  /* 0x007e800917007988 */ /* 0x0003e80008000405 */
[----:B0-----:R-:W3:Y:S04]  /*24a40*/  LDL.LU R5, [R1+0x50] ;  /* 0x0000500001057983 */ /* 0x001ee80000300800 */
[----:B-1----:R-:W3:Y:S04]  /*24a50*/  LDL.LU R6, [R1+0x58] ;  /* 0x0000580001067983 */ /* 0x002ee80000300800 */
[----:B------:R-:W3:Y:S04]  /*24a60*/  LDL.LU R7, [R1+0x60] ;  /* 0x0000600001077983 */ /* 0x000ee80000300800 */
[----:B------:R-:W3:Y:S04]  /*24a70*/  LDL.LU R8, [R1+0x68] ;  /* 0x0000680001087983 */ /* 0x000ee80000300800 */
[----:B------:R-:W3:Y:S04]  /*24a80*/  LDL.LU R23, [R1+0x1190] ;  /* 0x0011900001177983 */ /* 0x000ee80000300800 */
[----:B------:R-:W3:Y:S01]  /*24a90*/  LDL.LU R9, [R1+0x70] ;  /* 0x0000700001097983 */ /* 0x000ee20000300800 */
[----:B------:R-:W-:-:S05]  /*24aa0*/  IMAD.SHL.U32 R21, R0, 0x2, RZ ;  /* 0x0000000200157824 */ /* 0x000fca00078e00ff */
[----:B------:R-:W-:-:S05]  /*24ab0*/  LOP3.LUT R21, R21, 0x60, RZ, 0x3c, !PT ;  /* 0x0000006015157812 */ /* 0x000fca00078e3cff */
[----:B--2---:R0:W-:Y:S04]  /*24ac0*/  STS.U16 [R21+UR5+0x300], R17 ;  /* 0x0003001115007988 */ /* 0x0041e80008000405 */
[----:B----4-:R1:W-:Y:S04]  /*24ad0*/  STS.U16 [R21+UR5+0x700], R13 ;  /* 0x0007000d15007988 */ /* 0x0103e80008000405 */
[----:B---3--:R2:W-:Y:S04]  /*24ae0*/  STS.U16 [R21+UR5+0xb00], R12 ;  /* 0x000b000c15007988 */ /* 0x0085e80008000405 */
[----:B------:R3:W-:Y:S04]  /*24af0*/  STS.U16 [R21+UR5+0xf00], R11 ;  /* 0x000f000b15007988 */ /* 0x0007e80008000405 */
[----:B------:R4:W-:Y:S04]  /*24b00*/  STS.U16 [R21+UR5+0x1300], R10 ;  /* 0x0013000a15007988 */ /* 0x0009e80008000405 */
[----:B------:R4:W-:Y:S04]  /*24b10*/  STS.U16 [R21+UR5+0x1700], R4 ;  /* 0x0017000415007988 */ /* 0x0009e80008000405 */
[----:B0-----:R-:W4:Y:S04]  /*24b20*/  LDL.LU R17, [R1+0x118c] ;  /* 0x00118c0001117983 */ /* 0x001f280000300800 */
[----:B-1----:R-:W4:Y:S04]  /*24b30*/  LDL.LU R13, [R1+0x1188] ;  /* 0x00118800010d7983 */ /* 0x002f280000300800 */
[----:B--2---:R-:W2:Y:S04]  /*24b40*/  LDL.LU R12, [R1+0x1184] ;  /* 0x00118400010c7983 */ /* 0x004ea80000300800 */
[----:B---3--:R-:W3:Y:S04]  /*24b50*/  LDL.LU R11, [R1+0x1180] ;  /* 0x00118000010b7983 */ /* 0x008ee80000300800 */
[----:B----4-:R-:W4:Y:S04]  /*24b60*/  LDL.LU R10, [R1+0x117c] ;  /* 0x00117c00010a7983 */ /* 0x010f280000300800 */
[----:B------:R-:W2:Y:S04]  /*24b70*/  LDL.LU R4, [R1+0x1178] ;  /* 0x0011780001047983 */ /* 0x000ea80000300800 */
[----:B------:R0:W-:Y:S04]  /*24b80*/  STS.U16 [R21+UR5+0x1b00], R16 ;  /* 0x001b001015007988 */ /* 0x0001e80008000405 */
[----:B------:R1:W-:Y:S04]  /*24b90*/  STS.U16 [R21+UR5+0x1f00], R22 ;  /* 0x001f001615007988 */ /* 0x0003e80008000405 */
[----:B0-----:R-:W3:Y:S04]  /*24ba0*/  LDL.LU R16, [R1+0x1174] ;  /* 0x0011740001107983 */ /* 0x001ee80000300800 */
[----:B-1----:R-:W4:Y:S04]  /*24bb0*/  LDL.LU R22, [R1+0x1170] ;  /* 0x0011700001167983 */ /* 0x002f280000300800 */
[----:B------:R0:W-:Y:S04]  /*24bc0*/  STS.U16 [R21+UR5+0x2300], R28 ;  /* 0x0023001c15007988 */ /* 0x0001e80008000405 */
[----:B0-----:R-:W2:Y:S04]  /*24bd0*/  LDL.LU R28, [R1+0x116c] ;  /* 0x00116c00011c7983 */ /* 0x001ea80000300800 */
        /* <DEDUP_REMOVED lines=42> */
[----:B------:R1:W-:Y:S04]  /*24e80*/  STS.U16 [R21+UR5+0x7f00], R17 ;  /* 0x007f001115007988 */ /* 0x0003e80008000405 */
[----:B0-----:R-:W3:Y:S04]  /*24e90*/  LDL.LU R12, [R1+0x84] ;  /* 0x00008400010c7983 */ /* 0x001ee80000300800 */
[----:B-1----:R-:W4:Y:S04]  /*24ea0*/  LDL.LU R13, [R1+0x8c] ;  /* 0x00008c00010d7983 */ /* 0x002f280000300800 */
[----:B------:R-:W2:Y:S04]  /*24eb0*/  LDL.LU R21, [R1+0x1168] ;  /* 0x0011680001157983 */ /* 0x000ea80000300800 */
[----:B------:R-:W3:Y:S01]  /*24ec0*/  LDL.LU R17, [R1+0x94] ;  /* 0x0000940001117983 */ /* 0x000ee20000300800 */
[----:B------:R-:W-:-:S05]  /*24ed0*/  IMAD.SHL.U32 R0, R0, 0x2, RZ ;  /* 0x0000000200007824 */ /* 0x000fca00078e00ff */
[----:B------:R-:W-:-:S05]  /*24ee0*/  LOP3.LUT R0, R0, 0x70, RZ, 0x3c, !PT ;  /* 0x0000007000007812 */ /* 0x000fca00078e3cff */
[----:B------:R0:W-:Y:S04]  /*24ef0*/  STS.U16 [R0+UR5+0x380], R19 ;  /* 0x0003801300007988 */ /* 0x0001e80008000405 */
[----:B------:R1:W-:Y:S04]  /*24f00*/  STS.U16 [R0+UR5+0x780], R2 ;  /* 0x0007800200007988 */ /* 0x0003e80008000405 */
[----:B------:R1:W-:Y:S04]  /*24f10*/  STS.U16 [R0+UR5+0xb80], R20 ;  /* 0x000b801400007988 */ /* 0x0003e80008000405 */
[----:B------:R1:W-:Y:S04]  /*24f20*/  STS.U16 [R0+UR5+0xf80], R26 ;  /* 0x000f801a00007988 */ /* 0x0003e80008000405 */
[----:B0-----:R-:W2:Y:S04]  /*24f30*/  LDL.LU R19, [R1+0x1164] ;  /* 0x0011640001137983 */ /* 0x001ea80000300800 */
[----:B-1----:R-:W2:Y:S04]  /*24f40*/  LDL.LU R2, [R1+0x1160] ;  /* 0x0011600001027983 */ /* 0x002ea80000300800 */
[----:B------:R-:W2:Y:S04]  /*24f50*/  LDL.LU R20, [R1+0x115c] ;  /* 0x00115c0001147983 */ /* 0x000ea80000300800 */
[----:B------:R-:W2:Y:S04]  /*24f60*/  LDL.LU R26, [R1+0x1158] ;  /* 0x00115800011a7983 */ /* 0x000ea80000300800 */
[----:B---3--:R-:W-:Y:S04]  /*24f70*/  STS.U16 [R0+UR5+0x1380], R17 ;  /* 0x0013801100007988 */ /* 0x008fe80008000405 */
[----:B----4-:R-:W-:Y:S04]  /*24f80*/  STS.U16 [R0+UR5+0x1780], R13 ;  /* 0x0017800d00007988 */ /* 0x010fe80008000405 */
[----:B------:R-:W-:Y:S04]  /*24f90*/  STS.U16 [R0+UR5+0x1b80], R12 ;  /* 0x001b800c00007988 */ /* 0x000fe80008000405 */
[----:B--2---:R-:W-:Y:S04]  /*24fa0*/  STS.U16 [R0+UR5+0x1f80], R11 ;  /* 0x001f800b00007988 */ /* 0x004fe80008000405 */
        /* <DEDUP_REMOVED lines=10> */
[----:B0-----:R-:W2:Y:S04]  /*25050*/  LDL R24, [R1+0x2a8] ;  /* 0x0002a80001187983 */ /* 0x001ea80000100800 */
[----:B------:R-:W3:Y:S04]  /*25060*/  LDL.LU.64 R8, [R1+0x2b0] ;  /* 0x0002b00001087983 */ /* 0x000ee80000300a00 */
[----:B------:R-:W3:Y:S04]  /*25070*/  LDL.LU.64 R10, [R1+0x2b8] ;  /* 0x0002b800010a7983 */ /* 0x000ee80000300a00 */
[----:B------:R-:W-:Y:S04]  /*25080*/  STS.U16 [R0+UR5+0x4b80], R5 ;  /* 0x004b800500007988 */ /* 0x000fe80008000405 */
[----:B------:R-:W-:Y:S04]  /*25090*/  STS.U16 [R0+UR5+0x4f80], R3 ;  /* 0x004f800300007988 */ /* 0x000fe80008000405 */
[----:B------:R-:W-:Y:S04]  /*250a0*/  STS.U16 [R0+UR5+0x5380], R18 ;  /* 0x0053801200007988 */ /* 0x000fe80008000405 */
[----:B------:R-:W-:Y:S04]  /*250b0*/  STS.U16 [R0+UR5+0x5780], R14 ;  /* 0x0057800e00007988 */ /* 0x000fe80008000405 */
[----:B------:R0:W-:Y:S02]  /*250c0*/  STS.U16 [R0+UR5+0x5b80], R15 ;  /* 0x005b800f00007988 */ /* 0x0001e40008000405 */
[----:B0-----:R-:W0:Y:S02]  /*250d0*/  S2R R15, SR_TID.X ;  /* 0x00000000000f7919 */ /* 0x001e240000002100 */
        /* <DEDUP_REMOVED lines=8> */
[----:B------:R-:W-:Y:S01]  /*25160*/  STS.U16 [R0+UR5+0x7f80], R29 ;  /* 0x007f801d00007988 */ /* 0x000fe20008000405 */
[----:B------:R-:W-:Y:S01]  /*25170*/  BAR.SYNC.DEFER_BLOCKING 0x0 ;  /* 0x0000000000007b1d */ /* 0x000fe20000010000 */
[C---:B0-----:R-:W-:Y:S01]  /*25180*/  LOP3.LUT R14, R15.reuse, 0x7, RZ, 0xc0, !PT ;  /* 0x000000070f0e7812 */ /* 0x041fe200078ec0ff */
[----:B------:R-:W-:-:S04]  /*25190*/  IMAD.SHL.U32 R18, R15, 0x2, RZ ;  /* 0x000000020f127824 */ /* 0x000fc800078e00ff */
[----:B------:R-:W-:Y:S02]  /*251a0*/  IMAD R14, R14, 0x90, RZ ;  /* 0x000000900e0e7824 */ /* 0x000fe400078e02ff */
[----:B------:R-:W-:-:S03]  /*251b0*/  IMAD.SHL.U32 R15, R15, 0x20, RZ ;  /* 0x000000200f0f7824 */ /* 0x000fc600078e00ff */
[----:B------:R-:W-:-:S04]  /*251c0*/  LOP3.LUT R3, R14, 0x30, R18, 0x78, !PT ;  /* 0x000000300e037812 */ /* 0x000fc800078e7812 */
[----:B------:R-:W-:-:S05]  /*251d0*/  LOP3.LUT R3, R3, 0x400, R15, 0xf8, !PT ;  /* 0x0000040003037812 */ /* 0x000fca00078ef80f */
[----:B------:R-:W-:Y:S04]  /*251e0*/  LDSM.16.M88.4 R4, [R3+UR5] ;  /* 0x000000050304783b */ /* 0x000fe80008000200 */
[----:B------:R-:W0:Y:S04]  /*251f0*/  LDSM.16.M88.4 R12, [R3+UR5+0x800] ;  /* 0x00080005030c783b */ /* 0x000e280008000200 */
[----:B------:R-:W1:Y:S01]  /*25200*/  LDSM.16.M88.4 R16, [R3+UR5+0x1000] ;  /* 0x001000050310783b */ /* 0x000e620008000200 */
[----:B0-----:R-:W-:Y:S02]  /*25210*/  IMAD.MOV.U32 R29, RZ, RZ, R12 ;  /* 0x000000ffff1d7224 */ /* 0x001fe400078e000c */
[----:B------:R-:W-:Y:S01]  /*25220*/  IMAD.MOV.U32 R28, RZ, RZ, R13 ;  /* 0x000000ffff1c7224 */ /* 0x000fe200078e000d */
[----:B--2---:R-:W-:Y:S04]  /*25230*/  STL [R1+0x1130], R24 ;  /* 0x0011301801007387 */ /* 0x004fe80000100800 */
[----:B------:R-:W-:Y:S04]  /*25240*/  STL [R1+0x101c], R6 ;  /* 0x00101c0601007387 */ /* 0x000fe80000100800 */
[----:B------:R-:W-:Y:S04]  /*25250*/  STL [R1+0x1018], R7 ;  /* 0x0010180701007387 */ /* 0x000fe80000100800 */
[----:B------:R-:W-:Y:S04]  /*25260*/  STL.64 [R1+0x1a8], R14 ;  /* 0x0001a80e01007387 */ /* 0x000fe80000100a00 */
[----:B------:R-:W0:Y:S04]  /*25270*/  LDSM.16.M88.4 R12, [R3+UR5+0x1800] ;  /* 0x00180005030c783b */ /* 0x000e280008000200 */
[----:B-1----:R-:W-:Y:S04]  /*25280*/  STL.64 [R1+0x190], R16 ;  /* 0x0001901001007387 */ /* 0x002fe80000100a00 */
[----:B------:R-:W-:Y:S04]  /*25290*/  STL.64 [R1+0x198], R18 ;  /* 0x0001981201007387 */ /* 0x000fe80000100a00 */
[----:B------:R-:W-:Y:S04]  /*252a0*/  LDSM.16.MT88.4 R20, [R24+0x8000] ;  /* 0x008000001814783b */ /* 0x000fe80000004200 */
[----:B------:R-:W-:Y:S01]  /*252b0*/  LDSM.16.M88.4 R16, [R3+UR5+0x3000] ;  /* 0x003000050310783b */ /* 0x000fe20008000200 */
[----:B0-----:R-:W-:-:S03]  /*252c0*/  IMAD.MOV.U32 R7, RZ, RZ, R12 ;  /* 0x000000ffff077224 */ /* 0x001fc600078e000c */
[----:B------:R-:W-:Y:S01]  /*252d0*/  STL.64 [R1+0x188], R14 ;  /* 0x0001880e01007387 */ /* 0x000fe20000100a00 */
[----:B------:R-:W-:-:S03]  /*252e0*/  IMAD.MOV.U32 R6, RZ, RZ, R13 ;  /* 0x000000ffff067224 */ /* 0x000fc600078e000d */
[----:B------:R-:W0:Y:S02]  /*252f0*/  LDSM.16.M88.4 R12, [R3+UR5+0x2000] ;  /* 0x00200005030c783b */ /* 0x000e240008000200 */
[----:B0-----:R-:W-:Y:S02]  /*25300*/  IMAD.MOV.U32 R26, RZ, RZ, R12 ;  /* 0x000000ffff1a7224 */ /* 0x001fe400078e000c */
[----:B------:R-:W-:Y:S01]  /*25310*/  STL.64 [R1+0x178], R14 ;  /* 0x0001780e01007387 */ /* 0x000fe20000100a00 */
[----:B------:R-:W-:-:S03]  /*25320*/  IMAD.MOV.U32 R25, RZ, RZ, R13 ;  /* 0x000000ffff197224 */ /* 0x000fc600078e000d */
[----:B------:R-:W0:Y:S02]  /*25330*/  LDSM.16.M88.4 R12, [R3+UR5+0x2800] ;  /* 0x00280005030c783b */ /* 0x000e240008000200 */
[----:B0-----:R-:W-:Y:S02]  /*25340*/  IMAD.MOV.U32 R2, RZ, RZ, R12 ;  /* 0x000000ffff027224 */ /* 0x001fe400078e000c */
[----:B------:R-:W-:Y:S01]  /*25350*/  STL.64 [R1+0x168], R14 ;  /* 0x0001680e01007387 */ /* 0x000fe20000100a00 */
[----:B------:R-:W-:-:S03]  /*25360*/  IMAD.MOV.U32 R0, RZ, RZ, R13 ;  /* 0x000000ffff007224 */ /* 0x000fc600078e000d */
[----:B------:R-:W0:Y:S01]  /*25370*/  LDSM.16.M88.4 R12, [R3+UR5+0x3800] ;  /* 0x00380005030c783b */ /* 0x000e220008000200 */
[----:B---3--:R-:W-:Y:S01]  /*25380*/  HMMA.16816.F32 R8, R20, R4, R8 ;  /* 0x000000041408723c */ /* 0x008fe20000001808 */
[----:B0-----:R-:W-:Y:S02]  /*25390*/  IMAD.MOV.U32 R24, RZ, RZ, R12 ;  /* 0x000000ffff187224 */ /* 0x001fe400078e000c */
[----:B------:R-:W-:Y:S01]  /*253a0*/  STL.64 [R1+0x148], R14 ;  /* 0x0001480e01007387 */ /* 0x000fe20000100a00 */
[----:B------:R-:W-:-:S03]  /*253b0*/  IMAD.MOV.U32 R27, RZ, RZ, R13 ;  /* 0x000000ffff1b7224 */ /* 0x000fc600078e000d */
[----:B------:R-:W0:Y:S04]  /*253c0*/  LDSM.16.M88.4 R12, [R3+UR5+0x4000] ;  /* 0x00400005030c783b */ /* 0x000e280008000200 */
[----:B------:R-:W2:Y:S04]  /*253d0*/  LDL.LU R4, [R1+0x190] ;  /* 0x0001900001047983 */ /* 0x000ea80000300800 */
[----:B------:R-:W2:Y:S04]  /*253e0*/  LDL.LU R5, [R1+0x194] ;  /* 0x0001940001057983 */ /* 0x000ea80000300800 */
[----:B------:R-:W-:Y:S04]  /*253f0*/  STL.64 [R1+0x158], R18 ;  /* 0x0001581201007387 */ /* 0x000fe80000100a00 */
[----:B------:R1:W-:Y:S04]  /*25400*/  STL.64 [R1+0x1138], R16 ;  /* 0x0011381001007387 */ /* 0x0003e80000100a00 */
[----:B-1----:R-:W2:Y:S04]  /*25410*/  LDL.LU.64 R16, [R1+0x280] ;  /* 0x0002800001107983 */ /* 0x002ea80000300a00 */
[----:B------:R-:W2:Y:S04]  /*25420*/  LDL.LU.64 R18, [R1+0x288] ;  /* 0x0002880001127983 */ /* 0x000ea80000300a00 */
[----:B------:R-:W-:Y:S04]  /*25430*/  STL.64 [R1+0x1010], R10 ;  /* 0x0010100a01007387 */ /* 0x000fe80000100a00 */
[----:B------:R-:W-:Y:S04]  /*25440*/  STL.64 [R1+0x1008], R8 ;  /* 0x0010080801007387 */ /* 0x000fe80000100a00 */
[----:B0-----:R-:W-:Y:S04]  /*25450*/  STL.64 [R1+0x138], R14 ;  /* 0x0001380e01007387 */ /* 0x001fe80000100a00 */
[----:B------:R0:W-:Y:S04]  /*25460*/  STL.64 [R1+0x1140], R12 ;  /* 0x0011400c01007387 */ /* 0x0001e80000100a00 */
[----:B0-----:R-:W3:Y:S04]  /*25470*/  LDL.LU.64 R12, [R1+0x290] ;  /* 0x00029000010c7983 */ /* 0x001ee80000300a00 */
[----:B------:R-:W3:Y:S01]  /*25480*/  LDL.LU.64 R14, [R1+0x298] ;  /* 0x00029800010e7983 */ /* 0x000ee20000300a00 */
[----:B------:R-:W-:-:S02]  /*25490*/  IMAD.MOV.U32 R8, RZ, RZ, R29 ;  /* 0x000000ffff087224 */ /* 0x000fc400078e001d */
[----:B------:R-:W-:-:S07]  /*254a0*/  IMAD.MOV.U32 R9, RZ, RZ, R28 ;  /* 0x000000ffff097224 */ /* 0x000fce00078e001c */
[C---:B---3--:R-:W-:Y:S06]  /*254b0*/  HMMA.16816.F32 R12, R20.reuse, R8, R12 ;  /* 0x00000008140c723c */ /* 0x048fec000000180c */
[----:B--2---:R-:W-:-:S15]  /*254c0*/  HMMA.16816.F32 R16, R20, R4, R16 ;  /* 0x000000041410723c */ /* 0x004fde0000001810 */
[----:B------:R-:W-:-:S03]  /*254d0*/  NOP ;  /* 0x0000000000007918 */ /* 0x000fc60000000000 */
[----:B------:R-:W-:Y:S02]  /*254e0*/  IMAD.MOV.U32 R11, RZ, RZ, R12 ;  /* 0x000000ffff0b7224 */ /* 0x000fe400078e000c */
[----:B------:R-:W-:Y:S02]  /*254f0*/  IMAD.MOV.U32 R10, RZ, RZ, R13 ;  /* 0x000000ffff0a7224 */ /* 0x000fe400078e000d */
[----:B------:R-:W-:Y:S02]  /*25500*/  IMAD.MOV.U32 R12, RZ, RZ, R26 ;  /* 0x000000ffff0c7224 */ /* 0x000fe400078e001a */
[----:B------:R-:W-:-:S05]  /*25510*/  IMAD.MOV.U32 R13, RZ, RZ, R25 ;  /* 0x000000ffff0d7224 */ /* 0x000fca00078e0019 */
[----:B------:R0:W-:Y:S01]  /*25520*/  STL.64 [R1+0x1148], R12 ;  /* 0x0011480c01007387 */ /* 0x0001e20000100a00 */
[----:B------:R-:W-:Y:S02]  /*25530*/  IMAD.MOV.U32 R9, RZ, RZ, R14 ;  /* 0x000000ffff097224 */ /* 0x000fe400078e000e */
[----:B------:R-:W-:Y:S02]  /*25540*/  IMAD.MOV.U32 R8, RZ, RZ, R15 ;  /* 0x000000ffff087224 */ /* 0x000fe400078e000f */
[----:B0-----:R-:W-:Y:S02]  /*25550*/  IMAD.MOV.U32 R12, RZ, RZ, R7 ;  /* 0x000000ffff0c7224 */ /* 0x001fe400078e0007 */
[----:B------:R-:W-:-:S05]  /*25560*/  IMAD.MOV.U32 R13, RZ, RZ, R6 ;  /* 0x000000ffff0d7224 */ /* 0x000fca00078e0006 */
[----:B------:R-:W-:Y:S04]  /*25570*/  STL.64 [R1+0x1150], R12 ;  /* 0x0011500c01007387 */ /* 0x000fe80000100a00 */
[----:B------:R-:W0:Y:S04]  /*25580*/  LDSM.16.M88.4 R12, [R3+UR5+0x4800] ;  /* 0x00480005030c783b */ /* 0x000e280008000200 */
[----:B------:R-:W-:Y:S04]  /*25590*/  STL [R1+0x102c], R8 ;  /* 0x00102c0801007387 */ /* 0x000fe80000100800 */
[----:B------:R1:W-:Y:S01]  /*255a0*/  STL [R1+0x1028], R9 ;  /* 0x0010280901007387 */ /* 0x0003e20000100800 */
[----:B------:R-:W-:-:S03]  /*255b0*/  IMAD.MOV.U32 R28, RZ, RZ, R19 ;  /* 0x000000ffff1c7224 */ /* 0x000fc600078e0013 */
[----:B------:R-:W-:Y:S01]  /*255c0*/  STL [R1+0x1024], R10 ;  /* 0x0010240a01007387 */ /* 0x000fe20000100800 */
[----:B------:R-:W-:-:S03]  /*255d0*/  IMAD.MOV.U32 R29, RZ, RZ, R18 ;  /* 0x000000ffff1d7224 */ /* 0x000fc600078e0012 */
[----:B------:R2:W-:Y:S01]  /*255e0*/  STL [R1+0x1020], R11 ;  /* 0x0010200b01007387 */ /* 0x0005e20000100800 */
[----:B------:R-:W-:Y:S02]  /*255f0*/  IMAD.MOV.U32 R7, RZ, RZ, R17 ;  /* 0x000000ffff077224 */ /* 0x000fe400078e0011 */
[----:B------:R-:W-:Y:S01]  /*25600*/  IMAD.MOV.U32 R6, RZ, RZ, R16 ;  /* 0x000000ffff067224 */ /* 0x000fe200078e0010 */
[----:B-1----:R-:W3:Y:S04]  /*25610*/  LDL.LU.64 R8, [R1+0x270] ;  /* 0x0002700001087983 */ /* 0x002ee80000300a00 */
[----:B--2---:R-:W3:Y:S04]  /*25620*/  LDL.LU.64 R10, [R1+0x278] ;  /* 0x00027800010a7983 */ /* 0x004ee80000300a00 */
[----:B------:R-:W-:Y:S04]  /*25630*/  STL [R1+0x103c], R28 ;  /* 0x00103c1c01007387 */ /* 0x000fe80000100800 */
[----:B------:R-:W-:Y:S04]  /*25640*/  STL [R1+0x1038], R29 ;  /* 0x0010381d01007387 */ /* 0x000fe80000100800 */
[----:B------:R-:W-:Y:S04]  /*25650*/  STL [R1+0x1034], R7 ;  /* 0x0010340701007387 */ /* 0x000fe80000100800 */
[----:B------:R1:W-:Y:S01]  /*25660*/  STL [R1+0x1030], R6 ;  /* 0x0010300601007387 */ /* 0x0003e20000100800 */
[----:B------:R-:W-:-:S02]  /*25670*/  IMAD.MOV.U32 R16, RZ, RZ, R2 ;  /* 0x000000ffff107224 */ /* 0x000fc400078e0002 */
[----:B------:R-:W-:Y:S01]  /*25680*/  IMAD.MOV.U32 R17, RZ, RZ, R0 ;  /* 0x000000ffff117224 */ /* 0x000fe200078e0000 */
[----:B------:R-:W2:Y:S04]  /*25690*/  LDL.LU.64 R4, [R1+0x260] ;  /* 0x0002600001047983 */ /* 0x000ea80000300a00 */
[----:B-1----:R-:W2:Y:S01]  /*256a0*/  LDL.LU.64 R6, [R1+0x268] ;  /* 0x0002680001067983 */ /* 0x002ea20000300a00 */
[----:B0-----:R-:W-:Y:S02]  /*256b0*/  IMAD.MOV.U32 R2, RZ, RZ, R12 ;  /* 0x000000ffff027224 */ /* 0x001fe400078e000c */
[----:B------:R-:W-:Y:S02]  /*256c0*/  IMAD.MOV.U32 R0, RZ, RZ, R13 ;  /* 0x000000ffff007224 */ /* 0x000fe400078e000d */
[----:B------:R-:W3:Y:S01]  /*256d0*/  LDL.LU.64 R12, [R1+0x1150] ;  /* 0x00115000010c7983 */ /* 0x000ee20000300a00 */
[----:B------:R-:W-:-:S02]  /*256e0*/  IMAD.MOV.U32 R26, RZ, RZ, R14 ;  /* 0x000000ffff1a7224 */ /* 0x000fc400078e000e */
[----:B------:R-:W-:-:S05]  /*256f0*/  IMAD.MOV.U32 R25, RZ, RZ, R15 ;  /* 0x000000ffff197224 */ /* 0x000fca00078e000f */
[----:B------:R-:W-:Y:S04]  /*25700*/  STL [R1+0x10b4], R25 ;  /* 0x0010b41901007387 */ /* 0x000fe80000100800 */
[----:B------:R-:W-:Y:S01]  /*25710*/  STL [R1+0x10b0], R26 ;  /* 0x0010b01a01007387 */ /* 0x000fe20000100800 */
[----:B---3--:R-:W-:-:S15]  /*25720*/  HMMA.16816.F32 R12, R20, R12, R8 ;  /* 0x0000000c140c723c */ /* 0x008fde0000001808 */
[----:B------:R-:W-:-:S09]  /*25730*/  NOP ;  /* 0x0000000000007918 */ /* 0x000fd20000000000 */
[----:B------:R-:W-:Y:S02]  /*25740*/  IMAD.MOV.U32 R8, RZ, RZ, R12 ;  /* 0x000000ffff087224 */ /* 0x000fe400078e000c */
[----:B------:R-:W-:Y:S02]  /*25750*/  IMAD.MOV.U32 R9, RZ, RZ, R13 ;  /* 0x000000ffff097224 */ /* 0x000fe400078e000d */
[----:B------:R-:W-:Y:S01]  /*25760*/  IMAD.MOV.U32 R11, RZ, RZ, R15 ;  /* 0x000000ffff0b7224 */ /* 0x000fe200078e000f */
[----:B------:R-:W2:Y:S01]  /*25770*/  LDL.LU.64 R12, [R1+0x1148] ;  /* 0x00114800010c7983 */ /* 0x000ea20000300a00 */
[----:B------:R-:W-:-:S03]  /*25780*/  IMAD.MOV.U32 R10, RZ, RZ, R14 ;  /* 0x000000ffff0a7224 */ /* 0x000fc600078e000e */
[----:B------:R-:W-:Y:S04]  /*25790*/  STL [R1+0x104c], R11 ;  /* 0x00104c0b01007387 */ /* 0x000fe80000100800 */
[----:B------:R-:W-:Y:S04]  /*257a0*/  STL [R1+0x1048], R10 ;  /* 0x0010480a01007387 */ /* 0x000fe80000100800 */
[----:B------:R-:W-:Y:S04]  /*257b0*/  STL [R1+0x1044], R9 ;  /* 0x0010440901007387 */ /* 0x000fe80000100800 */
[----:B------:R0:W-:Y:S04]  /*257c0*/  STL [R1+0x1040], R8 ;  /* 0x0010400801007387 */ /* 0x0001e80000100800 */
[----:B0-----:R-:W3:Y:S04]  /*257d0*/  LDL.LU.64 R8, [R1+0x250] ;  /* 0x0002500001087983 */ /* 0x001ee80000300a00 */
[----:B------:R-:W3:Y:S01]  /*257e0*/  LDL.LU.64 R10, [R1+0x258] ;  /* 0x00025800010a7983 */ /* 0x000ee20000300a00 */
[C---:B--2---:R-:W-:Y:S06]  /*257f0*/  HMMA.16816.F32 R12, R20.reuse, R12, R4 ;  /* 0x0000000c140c723c */ /* 0x044fec0000001804 */
[----:B---3--:R-:W-:-:S15]  /*25800*/  HMMA.16816.F32 R16, R20, R16, R8 ;  /* 0x000000101410723c */ /* 0x008fde0000001808 */
[----:B------:R-:W-:-:S03]  /*25810*/  NOP ;  /* 0x0000000000007918 */ /* 0x000fc60000000000 */
[----:B------:R-:W-:Y:S02]  /*25820*/  IMAD.MOV.U32 R6, RZ, RZ, R15 ;  /* 0x000000ffff067224 */ /* 0x000fe400078e000f */
[----:B------:R-:W-:Y:S02]  /*25830*/  IMAD.MOV.U32 R7, RZ, RZ, R14 ;  /* 0x000000ffff077224 */ /* 0x000fe400078e000e */
[----:B------:R-:W-:Y:S02]  /*25840*/  IMAD.MOV.U32 R28, RZ, RZ, R12 ;  /* 0x000000ffff1c7224 */ /* 0x000fe400078e000c */
[----:B------:R-:W-:Y:S02]  /*25850*/  IMAD.MOV.U32 R29, RZ, RZ, R13 ;  /* 0x000000ffff1d7224 */ /* 0x000fe400078e000d */
[----:B------:R-:W2:Y:S04]  /*25860*/  LDL.LU.64 R12, [R1+0x1140] ;  /* 0x00114000010c7983 */ /* 0x000ea80000300a00 */
[----:B------:R-:W-:Y:S04]  /*25870*/  STL [R1+0x105c], R6 ;  /* 0x00105c0601007387 */ /* 0x000fe80000100800 */
[----:B------:R0:W-:Y:S04]  /*25880*/  STL [R1+0x1058], R7 ;  /* 0x0010580701007387 */ /* 0x0001e80000100800 */
[----:B------:R-:W3:Y:S04]  /*25890*/  LDL.LU.64 R4, [R1+0x240] ;  /* 0x0002400001047983 */ /* 0x000ee80000300a00 */
[----:B0-----:R-:W3:Y:S04]  /*258a0*/  LDL.LU.64 R6, [R1+0x248] ;  /* 0x0002480001067983 */ /* 0x001ee80000300a00 */
[----:B------:R-:W-:Y:S04]  /*258b0*/  STL [R1+0x1054], R29 ;  /* 0x0010541d01007387 */ /* 0x000fe80000100800 */
[----:B------:R-:W-:Y:S01]  /*258c0*/  STL [R1+0x1050], R28 ;  /* 0x0010501c01007387 */ /* 0x000fe20000100800 */
[----:B------:R-:W-:-:S02]  /*258d0*/  IMAD.MOV.U32 R11, RZ, RZ, R16 ;  /* 0x000000ffff0b7224 */ /* 0x000fc400078e0010 */
[----:B------:R-:W-:Y:S02]  /*258e0*/  IMAD.MOV.U32 R10, RZ, RZ, R17 ;  /* 0x000000ffff0a7224 */ /* 0x000fe400078e0011 */
[----:B------:R-:W3:Y:S01]  /*258f0*/  LDL.LU.64 R16, [R1+0x1138] ;  /* 0x0011380001107983 */ /* 0x000ee20000300a00 */
[----:B------:R-:W-:Y:S02]  /*25900*/  IMAD.MOV.U32 R9, RZ, RZ, R18 ;  /* 0x000000ffff097224 */ /* 0x000fe400078e0012 */
[----:B------:R-:W-:-:S05]  /*25910*/  IMAD.MOV.U32 R8, RZ, RZ, R19 ;  /* 0x000000ffff087224 */ /* 0x000fca00078e0013 */
[----:B------:R0:W-:Y:S04]  /*25920*/  STL [R1+0x106c], R8 ;  /* 0x00106c0801007387 */ /* 0x0001e80000100800 */
[----:B------:R-:W-:Y:S04]  /*25930*/  STL [R1+0x1068], R9 ;  /* 0x0010680901007387 */ /* 0x000fe80000100800 */
[----:B------:R-:W-:Y:S04]  /*25940*/  STL [R1+0x1064], R10 ;  /* 0x0010640a01007387 */ /* 0x000fe80000100800 */
[----:B------:R-:W-:Y:S01]  /*25950*/  STL [R1+0x1060], R11 ;  /* 0x0010600b01007387 */ /* 0x000fe20000100800 */
[----:B0-----:R-:W-:-:S03]  /*25960*/  IMAD.MOV.U32 R8, RZ, RZ, R24 ;  /* 0x000000ffff087224 */ /* 0x001fc600078e0018 */
[----:B------:R-:W4:Y:S01]  /*25970*/  LDL.LU R24, [R1+0x1130] ;  /* 0x0011300001187983 */ /* 0x000f220000300800 */
[----:B---3--:R-:W-:-:S15]  /*25980*/  HMMA.16816.F32 R16, R20, R16, R4 ;  /* 0x000000101410723c */ /* 0x008fde0000001804 */
[----:B------:R-:W-:-:S09]  /*25990*/  NOP ;  /* 0x0000000000007918 */ /* 0x000fd20000000000 */
[----:B------:R-:W-:Y:S02]  /*259a0*/  IMAD.MOV.U32 R28, RZ, RZ, R19 ;  /* 0x000000ffff1c7224 */ /* 0x000fe400078e0013 */
[----:B------:R-:W-:Y:S02]  /*259b0*/  IMAD.MOV.U32 R29, RZ, RZ, R18 ;  /* 0x000000ffff1d7224 */ /* 0x000fe400078e0012 */
[----:B------:R-:W-:Y:S02]  /*259c0*/  IMAD.MOV.U32 R6, RZ, RZ, R16 ;  /* 0x000000ffff067224 */ /* 0x000fe400078e0010 */
[----:B------:R-:W-:Y:S02]  /*259d0*/  IMAD.MOV.U32 R7, RZ, RZ, R17 ;  /* 0x000000ffff077224 */ /* 0x000fe400078e0011 */
[----:B------:R-:W2:Y:S04]  /*259e0*/  LDL.LU.64 R16, [R1+0x1c0] ;  /* 0x0001c00001107983 */ /* 0x000ea80000300a00 */
[----:B------:R-:W2:Y:S04]  /*259f0*/  LDL.LU.64 R18, [R1+0x1c8] ;  /* 0x0001c80001127983 */ /* 0x000ea80000300a00 */
[----:B------:R-:W-:Y:S04]  /*25a00*/  STL [R1+0x107c], R28 ;  /* 0x00107c1c01007387 */ /* 0x000fe80000100800 */
[----:B------:R-:W-:Y:S04]  /*25a10*/  STL [R1+0x1078], R29 ;  /* 0x0010781d01007387 */ /* 0x000fe80000100800 */
[----:B------:R-:W-:Y:S04]  /*25a20*/  STL [R1+0x1074], R7 ;  /* 0x0010740701007387 */ /* 0x000fe80000100800 */
[----:B------:R0:W-:Y:S04]  /*25a30*/  STL [R1+0x1070], R6 ;  /* 0x0010700601007387 */ /* 0x0001e80000100800 */
[----:B------:R-:W3:Y:S04]  /*25a40*/  LDL.LU.64 R4, [R1+0x230] ;  /* 0x0002300001047983 */ /* 0x000ee80000300a00 */
[----:B0-----:R-:W3:Y:S01]  /*25a50*/  LDL.LU.64 R6, [R1+0x238] ;  /* 0x0002380001067983 */ /* 0x001ee20000300a00 */
[----:B------:R-:W-:Y:S01]  /*25a60*/  IMAD.MOV.U32 R9, RZ, RZ, R27 ;  /* 0x000000ffff097224 */ /* 0x000fe200078e001b */
[C---:B--2---:R-:W-:Y:S02]  /*25a70*/  HMMA.16816.F32 R12, R20.reuse, R12, R16 ;  /* 0x0000000c140c723c */ /* 0x044fe40000001810 */
[----:B------:R-:W-:Y:S04]  /*25a80*/  LDSM.16.M88.4 R16, [R3+UR5+0x6000] ;  /* 0x006000050310783b */ /* 0x000fe80008000200 */
[----:B---3--:R-:W-:-:S15]  /*25a90*/  HMMA.16816.F32 R4, R20, R8, R4 ;  /* 0x000000081404723c */ /* 0x008fde0000001804 */
[----:B------:R-:W-:-:S03]  /*25aa0*/  NOP ;  /* 0x0000000000007918 */ /* 0x000fc60000000000 */
[----:B------:R-:W-:Y:S02]  /*25ab0*/  IMAD.MOV.U32 R28, RZ, RZ, R12 ;  /* 0x000000ffff1c7224 */ /* 0x000fe400078e000c */
[----:B------:R-:W-:-:S04]  /*25ac0*/  IMAD.MOV.U32 R29, RZ, RZ, R13 ;  /* 0x000000ffff1d7224 */ /* 0x000fc800078e000d */
[----:B------:R-:W-:Y:S02]  /*25ad0*/  IMAD.MOV.U32 R10, RZ, RZ, R6 ;  /* 0x000000ffff0a7224 */ /* 0x000fe400078e0006 */
[----:B------:R-:W-:Y:S02]  /*25ae0*/  IMAD.MOV.U32 R11, RZ, RZ, R7 ;  /* 0x000000ffff0b7224 */ /* 0x000fe400078e0007 */
[----:B------:R-:W-:Y:S02]  /*25af0*/  IMAD.MOV.U32 R7, RZ, RZ, R14 ;  /* 0x000000ffff077224 */ /* 0x000fe400078e000e */
[----:B------:R-:W-:Y:S02]  /*25b00*/  IMAD.MOV.U32 R6, RZ, RZ, R15 ;  /* 0x000000ffff067224 */ /* 0x000fe400078e000f */
[----:B------:R-:W0:Y:S01]  /*25b10*/  LDSM.16.M88.4 R12, [R3+UR5+0x5000] ;  /* 0x00500005030c783b */ /* 0x000e220008000200 */
[----:B------:R-:W-:Y:S02]  /*25b20*/  IMAD.MOV.U32 R9, RZ, RZ, R5 ;  /* 0x000000ffff097224 */ /* 0x000fe400078e0005 */
[----:B------:R-:W-:Y:S01]  /*25b30*/  IMAD.MOV.U32 R8, RZ, RZ, R4 ;  /* 0x000000ffff087224 */ /* 0x000fe200078e0004 */
[----:B------:R-:W-:Y:S04]  /*25b40*/  STL [R1+0x108c], R11 ;  /* 0x00108c0b01007387 */ /* 0x000fe80000100800 */
[----:B------:R-:W-:Y:S04]  /*25b50*/  STL [R1+0x1088], R10 ;  /* 0x0010880a01007387 */ /* 0x000fe80000100800 */
[----:B------:R1:W-:Y:S04]  /*25b60*/  STL [R1+0x1084], R9 ;  /* 0x0010840901007387 */ /* 0x0003e80000100800 */
[----:B------:R2:W-:Y:S04]  /*25b70*/  STL [R1+0x1080], R8 ;  /* 0x0010800801007387 */ /* 0x0005e80000100800 */
[----:B------:R-:W-:Y:S04]  /*25b80*/  STL.64 [R1+0x1128], R22 ;  /* 0x0011281601007387 */ /* 0x000fe80000100a00 */
[----:B------:R-:W-:Y:S04]  /*25b90*/  STL.64 [R1+0x1120], R20 ;  /* 0x0011201401007387 */ /* 0x000fe80000100a00 */
[----:B------:R-:W-:Y:S04]  /*25ba0*/  STL [R1+0x109c], R6 ;  /* 0x00109c0601007387 */ /* 0x000fe80000100800 */
[----:B------:R-:W-:Y:S04]  /*25bb0*/  STL [R1+0x1098], R7 ;  /* 0x0010980701007387 */ /* 0x000fe80000100800 */
[----:B------:R-:W-:Y:S01]  /*25bc0*/  STL [R1+0x1094], R29 ;  /* 0x0010941d01007387 */ /* 0x000fe20000100800 */
[----:B-1----:R-:W-:-:S03]  /*25bd0*/  IMAD.MOV.U32 R9, RZ, RZ, R0 ;  /* 0x000000ffff097224 */ /* 0x002fc600078e0000 */
[----:B------:R-:W-:Y:S01]  /*25be0*/  STL [R1+0x1090], R28 ;  /* 0x0010901c01007387 */ /* 0x000fe20000100800 */
[----:B--2---:R-:W-:Y:S02]  /*25bf0*/  IMAD.MOV.U32 R8, RZ, RZ, R2 ;  /* 0x000000ffff087224 */ /* 0x004fe400078e0002 */
[----:B0-----:R-:W-:Y:S02]  /*25c00*/  IMAD.MOV.U32 R27, RZ, RZ, R15 ;  /* 0x000000ffff1b7224 */ /* 0x001fe400078e000f */
[----:B------:R-:W-:Y:S02]  /*25c10*/  IMAD.MOV.U32 R2, RZ, RZ, R12 ;  /* 0x000000ffff027224 */ /* 0x000fe400078e000c */
[----:B------:R-:W-:Y:S01]  /*25c20*/  IMAD.MOV.U32 R0, RZ, RZ, R13 ;  /* 0x000000ffff007224 */ /* 0x000fe200078e000d */
[----:B------:R-:W-:Y:S04]  /*25c30*/  STL [R1+0x118], R14 ;  /* 0x0001180e01007387 */ /* 0x000fe80000100800 */
[----:B------:R-:W0:Y:S01]  /*25c40*/  LDSM.16.M88.4 R12, [R3+UR5+0x5800] ;  /* 0x00580005030c783b */ /* 0x000e220008000200 */
[----:B------:R-:W-:-:S02]  /*25c50*/  IMAD.MOV.U32 R5, RZ, RZ, R18 ;  /* 0x000000ffff057224 */ /* 0x000fc400078e0012 */
[----:B------:R-:W-:Y:S01]  /*25c60*/  IMAD.MOV.U32 R4, RZ, RZ, R19 ;  /* 0x000000ffff047224 */ /* 0x000fe200078e0013 */
[----:B------:R-:W-:Y:S04]  /*25c70*/  STL [R1+0x10b8], R27 ;  /* 0x0010b81b01007387 */ /* 0x000fe80000100800 */
[----:B------:R-:W-:Y:S01]  /*25c80*/  LDSM.16.M88.4 R20, [R3+UR5+0x7800] ;  /* 0x007800050314783b */ /* 0x000fe20008000200 */
[----:B0-----:R-:W-:Y:S02]  /*25c90*/  IMAD.MOV.U32 R7, RZ, RZ, R12 ;  /* 0x000000ffff077224 */ /* 0x001fe400078e000c */
[----:B------:R-:W-:Y:S02]  /*25ca0*/  IMAD.MOV.U32 R6, RZ, RZ, R13 ;  /* 0x000000ffff067224 */ /* 0x000fe400078e000d */
[----:B------:R-:W-:-:S02]  /*25cb0*/  IMAD.MOV.U32 R13, RZ, RZ, R16 ;  /* 0x000000ffff0d7224 */ /* 0x000fc400078e0010 */
[----:B------:R-:W-:Y:S02]  /*25cc0*/  IMAD.MOV.U32 R12, RZ, RZ, R17 ;  /* 0x000000ffff0c7224 */ /* 0x000fe400078e0011 */
[----:B------:R-:W0:Y:S04]  /*25cd0*/  LDSM.16.M88.4 R16, [R3+UR5+0x6800] ;  /* 0x006800050310783b */ /* 0x000e280008000200 */
[----:B------:R-:W-:Y:S04]  /*25ce0*/  STL.64 [R1+0x108], R14 ;  /* 0x0001080e01007387 */ /* 0x000fe80000100a00 */
[----:B------:R-:W-:Y:S04]  /*25cf0*/  STL [R1+0x10a4], R4 ;  /* 0x0010a40401007387 */ /* 0x000fe80000100800 */
[----:B------:R1:W-:Y:S02]  /*25d00*/  STL [R1+0x10a0], R5 ;  /* 0x0010a00501007387 */ /* 0x0003e40000100800 */
[----:B-1----:R-:W-:-:S02]  /*25d10*/  IMAD.MOV.U32 R5, RZ, RZ, R0 ;  /* 0x000000ffff057224 */ /* 0x002fc400078e0000 */
[----:B0-----:R-:W-:Y:S01]  /*25d20*/  IMAD.MOV.U32 R10, RZ, RZ, R16 ;  /* 0x000000ffff0a7224 */ /* 0x001fe200078e0010 */
[----:B------:R-:W-:Y:S01]  /*25d30*/  STL.64 [R1+0xe8], R18 ;  /* 0x0000e81201007387 */ /* 0x000fe20000100a00 */
[----:B------:R-:W-:-:S03]  /*25d40*/  IMAD.MOV.U32 R0, RZ, RZ, R17 ;  /* 0x000000ffff007224 */ /* 0x000fc600078e0011 */
[----:B------:R0:W1:Y:S01]  /*25d50*/  LDSM.16.M88.4 R16, [R3+UR5+0x7000] ;  /* 0x007000050310783b */ /* 0x0000620008000200 */
[----:B------:R-:W-:Y:S02]  /*25d60*/  IMAD.MOV.U32 R4, RZ, RZ, R2 ;  /* 0x000000ffff047224 */ /* 0x000fe400078e0002 */
[----:B------:R-:W-:Y:S02]  /*25d70*/  IMAD.MOV.U32 R2, RZ, RZ, R23 ;  /* 0x000000ffff027224 */ /* 0x000fe400078e0017 */
[----:B------:R-:W-:Y:S02]  /*25d80*/  IMAD.MOV.U32 R26, RZ, RZ, R20 ;  /* 0x000000ffff1a7224 */ /* 0x000fe400078e0014 */
[----:B------:R-:W-:Y:S02]  /*25d90*/  IMAD.MOV.U32 R25, RZ, RZ, R21 ;  /* 0x000000ffff197224 */ /* 0x000fe400078e0015 */
[----:B0-----:R-:W-:Y:S02]  /*25da0*/  IMAD.MOV.U32 R3, RZ, RZ, R22 ;  /* 0x000000ffff037224 */ /* 0x001fe400078e0016 */
[----:B------:R-:W2:Y:S04]  /*25db0*/  LDL.LU.64 R22, [R1+0x1128] ;  /* 0x0011280001167983 */ /* 0x000ea80000300a00 */
[----:B------:R-:W2:Y:S04]  /*25dc0*/  LDL.LU.64 R20, [R1+0x1120] ;  /* 0x0011200001147983 */ /* 0x000ea80000300a00 */
[----:B-1----:R0:W-:Y:S02]  /*25dd0*/  STL.64 [R1+0xd8], R18 ;  /* 0x0000d81201007387 */ /* 0x0021e40000100a00 */
[----:B0-----:R-:W-:-:S05]  /*25de0*/  IMAD.MOV.U32 R19, RZ, RZ, R10 ;  /* 0x000000ffff137224 */ /* 0x001fca00078e000a */
[----:B------:R-:W-:Y:S04]  /*25df0*/  STL [R1+0x1118], R19 ;  /* 0x0011181301007387 */ /* 0x000fe80000100800 */
[----:B------:R0:W-:Y:S04]  /*25e00*/  STL.64 [R1+0x1110], R16 ;  /* 0x0011101001007387 */ /* 0x0001e80000100a00 */
[----:B0-----:R-:W2:Y:S04]  /*25e10*/  LDL.LU.64 R16, [R1+0x220] ;  /* 0x0002200001107983 */ /* 0x001ea80000300a00 */
[----:B------:R-:W2:Y:S04]  /*25e20*/  LDL.LU.64 R18, [R1+0x228] ;  /* 0x0002280001127983 */ /* 0x000ea80000300a00 */
[----:B------:R-:W-:Y:S04]  /*25e30*/  STL [R1+0x10ac], R2 ;  /* 0x0010ac0201007387 */ /* 0x000fe80000100800 */
[----:B------:R-:W-:Y:S01]  /*25e40*/  STL [R1+0x10a8], R3 ;  /* 0x0010a80301007387 */ /* 0x000fe20000100800 */
[----:B--2---:R-:W-:-:S15]  /*25e50*/  HMMA.16816.F32 R16, R20, R8, R16 ;  /* 0x000000081410723c */ /* 0x004fde0000001810 */
[----:B------:R-:W-:-:S09]  /*25e60*/  NOP ;  /* 0x0000000000007918 */ /* 0x000fd20000000000 */
[----:B------:R-:W-:Y:S02]  /*25e70*/  IMAD.MOV.U32 R8, RZ, RZ, R19 ;  /* 0x000000ffff087224 */ /* 0x000fe400078e0013 */
[----:B------:R-:W-:-:S03]  /*25e80*/  IMAD.MOV.U32 R9, RZ, RZ, R18 ;  /* 0x000000ffff097224 */ /* 0x000fc600078e0012 */
[----:B------:R0:W-:Y:S04]  /*25e90*/  STL [R1+0x10c8], R8 ;  /* 0x0010c80801007387 */ /* 0x0001e80000100800 */
[----:B------:R1:W-:Y:S01]  /*25ea0*/  STL [R1+0x10c4], R9 ;  /* 0x0010c40901007387 */ /* 0x0003e20000100800 */
[----:B0-----:R-:W-:Y:S02]  /*25eb0*/  IMAD.MOV.U32 R8, RZ, RZ, R13 ;  /* 0x000000ffff087224 */ /* 0x001fe400078e000d */
[----:B-1----:R-:W-:Y:S02]  /*25ec0*/  IMAD.MOV.U32 R9, RZ, RZ, R12 ;  /* 0x000000ffff097224 */ /* 0x002fe400078e000c */
[----:B----4-:R-:W0:Y:S01]  /*25ed0*/  LDSM.16.MT88.4 R12, [R24+0x8200] ;  /* 0x00820000180c783b */ /* 0x010e220000004200 */
[----:B------:R-:W-:-:S02]  /*25ee0*/  IMAD.MOV.U32 R10, RZ, RZ, R17 ;  /* 0x000000ffff0a7224 */ /* 0x000fc400078e0011 */
[----:B------:R-:W-:-:S03]  /*25ef0*/  IMAD.MOV.U32 R11, RZ, RZ, R16 ;  /* 0x000000ffff0b7224 */ /* 0x000fc600078e0010 */
[----:B------:R-:W-:Y:S04]  /*25f00*/  STL [R1+0x10c0], R10 ;  /* 0x0010c00a01007387 */ /* 0x000fe80000100800 */
[----:B------:R-:W-:Y:S04]  /*25f10*/  STL [R1+0x10bc], R11 ;  /* 0x0010bc0b01007387 */ /* 0x000fe80000100800 */
[----:B------:R-:W2:Y:S04]  /*25f20*/  LDL.LU.64 R16, [R1+0x200] ;  /* 0x0002000001107983 */ /* 0x000ea80000300a00 */
[----:B------:R-:W2:Y:S04]  /*25f30*/  LDL.LU.64 R18, [R1+0x208] ;  /* 0x0002080001127983 */ /* 0x000ea80000300a00 */
[----:B0-----:R-:W-:Y:S04]  /*25f40*/  STL.64 [R1+0x10d8], R14 ;  /* 0x0010d80e01007387 */ /* 0x001fe80000100a00 */
[----:B------:R0:W-:Y:S02]  /*25f50*/  STL.64 [R1+0x10d0], R12 ;  /* 0x0010d00c01007387 */ /* 0x0001e40000100a00 */
[----:B0-----:R-:W-:-:S02]  /*25f60*/  IMAD.MOV.U32 R12, RZ, RZ, R26 ;  /* 0x000000ffff0c7224 */ /* 0x001fc400078e001a */
[----:B------:R-:W-:-:S05]  /*25f70*/  IMAD.MOV.U32 R13, RZ, RZ, R25 ;  /* 0x000000ffff0d7224 */ /* 0x000fca00078e0019 */
[----:B------:R-:W-:Y:S04]  /*25f80*/  STL.64 [R1+0x10f0], R12 ;  /* 0x0010f00c01007387 */ /* 0x000fe80000100a00 */
[----:B------:R0:W-:Y:S04]  /*25f90*/  STL [R1+0x10cc], R24 ;  /* 0x0010cc1801007387 */ /* 0x0001e80000100800 */
[----:B0-----:R-:W3:Y:S04]  /*25fa0*/  LDL.LU.64 R24, [R1+0x210] ;  /* 0x0002100001187983 */ /* 0x001ee80000300a00 */
[----:B------:R-:W3:Y:S01]  /*25fb0*/  LDL.LU.64 R26, [R1+0x218] ;  /* 0x00021800011a7983 */ /* 0x000ee20000300a00 */
[----:B------:R-:W-:-:S02]  /*25fc0*/  IMAD.MOV.U32 R12, RZ, RZ, R7 ;  /* 0x000000ffff0c7224 */ /* 0x000fc400078e0007 */
[----:B------:R-:W-:-:S07]  /*25fd0*/  IMAD.MOV.U32 R13, RZ, RZ, R6 ;  /* 0x000000ffff0d7224 */ /* 0x000fce00078e0006 */
[----:B--2---:R-:W-:-:S15]  /*25fe0*/  HMMA.16816.F32 R12, R20, R12, R16 ;  /* 0x0000000c140c723c */ /* 0x004fde0000001810 */
[----:B------:R-:W-:-:S09]  /*25ff0*/  NOP ;  /* 0x0000000000007918 */ /* 0x000fd20000000000 */
[----:B------:R-:W-:Y:S02]  /*26000*/  IMAD.MOV.U32 R2, RZ, RZ, R12 ;  /* 0x000000ffff027224 */ /* 0x000fe400078e000c */
[----:B------:R-:W-:Y:S01]  /*26010*/  IMAD.MOV.U32 R3, RZ, RZ, R13 ;  /* 0x000000ffff037224 */ /* 0x000fe200078e000d */
[----:B---3--:R-:W-:Y:S07]  /*26020*/  HMMA.16816.F32 R24, R20, R4, R24 ;  /* 0x000000041418723c */ /* 0x008fee0000001818 */
[----:B------:R-:W-:-:S02]  /*26030*/  IMAD.MOV.U32 R4, RZ, RZ, R14 ;  /* 0x000000ffff047224 */ /* 0x000fc400078e000e */
[----:B------:R-:W-:-:S15]  /*26040*/  IMAD.MOV.U32 R5, RZ, RZ, R15 ;  /* 0x000000ffff057224 */ /* 0x000fde00078e000f */
[----:B------:R-:W-:Y:S02]  /*26050*/  IMAD.MOV.U32 R6, RZ, RZ, R24 ;  /* 0x000000ffff067224 */ /* 0x000fe400078e0018 */
[----:B------:R-:W-:Y:S02]  /*26060*/  IMAD.MOV.U32 R7, RZ, RZ, R25 ;  /* 0x000000ffff077224 */ /* 0x000fe400078e0019 */
[----:B------:R-:W-:Y:S02]  /*26070*/  IMAD.MOV.U32 R29, RZ, RZ, R26 ;  /* 0x000000ffff1d7224 */ /* 0x000fe400078e001a */
[----:B------:R-:W-:Y:S01]  /*26080*/  IMAD.MOV.U32 R28, RZ, RZ, R27 ;  /* 0x000000ffff1c7224 */ /* 0x000fe200078e001b */
[----:B------:R-:W2:Y:S04]  /*26090*/  LDL.LU.64 R24, [R1+0x1f0] ;  /* 0x0001f00001187983 */ /* 0x000ea80000300a00 */
[----:B------:R-:W2:Y:S04]  /*260a0*/  LDL.LU.64 R26, [R1+0x1f8] ;  /* 0x0001f800011a7983 */ /* 0x000ea80000300a00 */
[----:B------:R-:W3:Y:S04]  /*260b0*/  LDL.LU R19, [R1+0x1118] ;  /* 0x0011180001137983 */ /* 0x000ee80000300800 */
[----:B------:R-:W4:Y:S04]  /*260c0*/  LDL.LU.64 R16, [R1+0x1110] ;  /* 0x0011100001107983 */ /* 0x000f280000300a00 */
[----:B------:R-:W2:Y:S04]  /*260d0*/  LDL.LU.64 R12, [R1+0x1d0] ;  /* 0x0001d000010c7983 */ /* 0x000ea80000300a00 */
[----:B------:R-:W3:Y:S04]  /*260e0*/  LDL.LU.64 R14, [R1+0x1d8] ;  /* 0x0001d800010e7983 */ /* 0x000ee80000300a00 */
[----:B---3--:R-:W-:Y:S04]  /*260f0*/  STL.64 [R1+0x1100], R14 ;  /* 0x0011000e01007387 */ /* 0x008fe80000100a00 */
[----:B--2---:R-:W-:Y:S04]  /*26100*/  STL.64 [R1+0x10f8], R12 ;  /* 0x0010f80c01007387 */ /* 0x004fe80000100a00 */
[----:B------:R-:W-:Y:S04]  /*26110*/  STL.64 [R1+0x10e8], R6 ;  /* 0x0010e80601007387 */ /* 0x000fe80000100a00 */
[----:B------:R0:W-:Y:S02]  /*26120*/  STL.64 [R1+0x10e0], R4 ;  /* 0x0010e00401007387 */ /* 0x0001e40000100a00 */
[----:B0-----:R-:W-:-:S15]  /*26130*/  HMMA.16816.F32 R4, R20, R8, R24 ;  /* 0x000000081404723c */ /* 0x001fde0000001818 */
[----:B------:R-:W-:-:S09]  /*26140*/  NOP ;  /* 0x0000000000007918 */ /* 0x000fd20000000000 */
[----:B------:R-:W-:-:S05]  /*26150*/  IMAD.MOV.U32 R11, RZ, RZ, R4 ;  /* 0x000000ffff0b7224 */ /* 0x000fca00078e0004 */
[----:B------:R0:W-:Y:S04]  /*26160*/  STL [R1+0x1108], R11 ;  /* 0x0011080b01007387 */ /* 0x0001e80000100800 */
[----:B------:R-:W2:Y:S04]  /*26170*/  LDL.LU.64 R8, [R1+0x1e0] ;  /* 0x0001e00001087983 */ /* 0x000ea80000300a00 */
[----:B0-----:R-:W2:Y:S01]  /*26180*/  LDL.LU.64 R10, [R1+0x1e8] ;  /* 0x0001e800010a7983 */ /* 0x001ea20000300a00 */
[----:B------:R-:W-:Y:S02]  /*26190*/  IMAD.MOV.U32 R12, RZ, RZ, R19 ;  /* 0x000000ffff0c7224 */ /* 0x000fe400078e0013 */
[----:B------:R-:W-:-:S02]  /*261a0*/  IMAD.MOV.U32 R13, RZ, RZ, R0 ;  /* 0x000000ffff0d7224 */ /* 0x000fc400078e0000 */
[----:B------:R-:W-:Y:S02]  /*261b0*/  IMAD.MOV.U32 R27, RZ, RZ, R5 ;  /* 0x000000ffff1b7224 */ /* 0x000fe400078e0005 */
[----:B------:R-:W-:Y:S02]  /*261c0*/  IMAD.MOV.U32 R25, RZ, RZ, R6 ;  /* 0x000000ffff197224 */ /* 0x000fe400078e0006 */
[----:B------:R-:W-:Y:S01]  /*261d0*/  IMAD.MOV.U32 R26, RZ, RZ, R7 ;  /* 0x000000ffff1a7224 */ /* 0x000fe200078e0007 */
[----:B------:R-:W3:Y:S04]  /*261e0*/  LDL.LU.64 R4, [R1+0x1b0] ;  /* 0x0001b00001047983 */ /* 0x000ee80000300a00 */
[----:B------:R-:W3:Y:S01]  /*261f0*/  LDL.LU.64 R6, [R1+0x1b8] ;  /* 0x0001b80001067983 */ /* 0x000ee20000300a00 */
[----:B------:R-:W0:Y:S01]  /*26200*/  S2R R18, SR_TID.X ;  /* 0x0000000000127919 */ /* 0x000e220000002100 */
[----:B--2---:R-:W-:Y:S02]  /*26210*/  HMMA.16816.F32 R12, R20, R12, R8 ;  /* 0x0000000c140c723c */ /* 0x004fe40000001808 */
[----:B------:R-:W2:-:S15]  /*26220*/  LDL.LU R11, [R1+0x1108] ;  /* 0x00110800010b7983 */ /* 0x000e9e0000300800 */
[----:B------:R-:W-:-:S07]  /*26230*/  NOP ;  /* 0x0000000000007918 */ /* 0x000fce0000000000 */
[----:B------:R-:W-:Y:S02]  /*26240*/  IMAD.MOV.U32 R9, RZ, RZ, R14 ;  /* 0x000000ffff097224 */ /* 0x000fe400078e000e */
[----:B------:R-:W-:Y:S02]  /*26250*/  IMAD.MOV.U32 R10, RZ, RZ, R15 ;  /* 0x000000ffff0a7224 */ /* 0x000fe400078e000f */
[----:B------:R-:W-:Y:S02]  /*26260*/  IMAD.MOV.U32 R24, RZ, RZ, R12 ;  /* 0x000000ffff187224 */ /* 0x000fe400078e000c */
[----:B------:R-:W-:Y:S01]  /*26270*/  IMAD.MOV.U32 R8, RZ, RZ, R13 ;  /* 0x000000ffff087224 */ /* 0x000fe200078e000d */
[----:B------:R-:W4:Y:S04]  /*26280*/  LDL.LU.64 R14, [R1+0x1100] ;  /* 0x00110000010e7983 */ /* 0x000f280000300a00 */
[----:B------:R-:W4:Y:S01]  /*26290*/  LDL.LU.64 R12, [R1+0x10f8] ;  /* 0x0010f800010c7983 */ /* 0x000f220000300a00 */
[C---:B0-----:R-:W-:Y:S01]  /*262a0*/  LOP3.LUT R0, R18.reuse, 0x7, RZ, 0xc0, !PT ;  /* 0x0000000712007812 */ /* 0x041fe200078ec0ff */
[----:B------:R-:W-:-:S02]  /*262b0*/  IMAD.SHL.U32 R19, R18, 0x20, RZ ;  /* 0x0000002012137824 */ /* 0x000fc400078e00ff */
[----:B------:R-:W-:Y:S02]  /*262c0*/  IMAD.SHL.U32 R18, R18, 0x2, RZ ;  /* 0x0000000212127824 */ /* 0x000fe400078e00ff */
[----:B------:R-:W-:-:S05]  /*262d0*/  IMAD R0, R0, 0x90, RZ ;  /* 0x0000009000007824 */ /* 0x000fca00078e02ff */
[----:B------:R-:W-:-:S04]  /*262e0*/  LOP3.LUT R0, R0, 0x30, R18, 0x78, !PT ;  /* 0x0000003000007812 */ /* 0x000fc800078e7812 */
[----:B------:R-:W-:Y:S02]  /*262f0*/  LOP3.LUT R0, R0, 0x400, R19, 0xf8, !PT ;  /* 0x0000040000007812 */ /* 0x000fe400078ef813 */
[----:B----4-:R-:W-:Y:S01]  /*26300*/  HMMA.16816.F32 R16, R20, R16, R12 ;  /* 0x000000101410723c */ /* 0x010fe2000000180c */
[----:B------:R-:W3:-:S15]  /*26310*/  LDL.LU.64 R12, [R1+0x10f0] ;  /* 0x0010f000010c7983 */ /* 0x000ede0000300a00 */
[----:B------:R-:W-:-:S07]  /*26320*/  NOP ;  /* 0x0000000000007918 */ /* 0x000fce0000000000 */
[----:B------:R0:W-:Y:S04]  /*26330*/  STL.64 [R1+0xed8], R18 ;  /* 0x000ed81201007387 */ /* 0x0001e80000100a00 */
[----:B------:R-:W-:Y:S04]  /*26340*/  STL.64 [R1+0xed0], R16 ;  /* 0x000ed01001007387 */ /* 0x000fe80000100a00 */
[----:B0-----:R-:W4:Y:S04]  /*26350*/  LDL.LU R18, [R1+0xe8] ;  /* 0x0000e80001127983 */ /* 0x001f280000300800 */
[----:B------:R-:W4:Y:S01]  /*26360*/  LDL.LU R19, [R1+0xec] ;  /* 0x0000ec0001137983 */ /* 0x000f220000300800 */
[----:B---3--:R-:W-:Y:S03]  /*26370*/  HMMA.16816.F32 R20, R20, R12, R4 ;  /* 0x0000000c1414723c */ /* 0x008fe60000001804 */
[----:B------:R-:W3:Y:S04]  /*26380*/  LDL.LU.64 R6, [R1+0x10e8] ;  /* 0x0010e80001067983 */ /* 0x000ee80000300a00 */
[----:B------:R-:W4:Y:S04]  /*26390*/  LDL.LU.64 R4, [R1+0x10e0] ;  /* 0x0010e00001047983 */ /* 0x000f280000300a00 */
[----:B------:R-:W3:Y:S04]  /*263a0*/  LDL.LU.64 R14, [R1+0x10d8] ;  /* 0x0010d800010e7983 */ /* 0x000ee80000300a00 */
[----:B------:R-:W3:Y:S08]  /*263b0*/  LDL.LU.64 R12, [R1+0x10d0] ;  /* 0x0010d000010c7983 */ /* 0x000ef00000300a00 */
[----:B------:R0:W-:Y:S04]  /*263c0*/  STL.64 [R1+0xec8], R22 ;  /* 0x000ec81601007387 */ /* 0x0001e80000100a00 */
[----:B------:R1:W-:Y:S04]  /*263d0*/  STL.64 [R1+0xec0], R20 ;  /* 0x000ec01401007387 */ /* 0x0003e80000100a00 */
[----:B0-----:R-:W2:Y:S04]  /*263e0*/  LDL.LU R22, [R1+0xd8] ;  /* 0x0000d80001167983 */ /* 0x001ea80000300800 */
[----:B------:R-:W2:Y:S01]  /*263f0*/  LDL.LU R23, [R1+0xdc] ;  /* 0x0000dc0001177983 */ /* 0x000ea20000300800 */
[----:B-1----:R-:W-:-:S02]  /*26400*/  IMAD.MOV.U32 R20, RZ, RZ, R24 ;  /* 0x000000ffff147224 */ /* 0x002fc400078e0018 */
[----:B------:R-:W-:Y:S01]  /*26410*/  IMAD.MOV.U32 R21, RZ, RZ, R8 ;  /* 0x000000ffff157224 */ /* 0x000fe200078e0008 */
[----:B--2---:R0:W-:Y:S04]  /*26420*/  STL.64 [R1+0xee0], R22 ;  /* 0x000ee01601007387 */ /* 0x0041e80000100a00 */
[----:B------:R-:W2:Y:S04]  /*26430*/  LDL.LU R24, [R1+0x10cc] ;  /* 0x0010cc0001187983 */ /* 0x000ea80000300800 */
[----:B------:R-:W3:Y:S01]  /*26440*/  LDL.LU R8, [R1+0x10c8] ;  /* 0x0010c80001087983 */ /* 0x000ee20000300800 */
[----:B0-----:R-:W-:-:S02]  /*26450*/  IMAD.MOV.U32 R22, RZ, RZ, R9 ;  /* 0x000000ffff167224 */ /* 0x001fc400078e0009 */
[----:B------:R-:W-:Y:S01]  /*26460*/  IMAD.MOV.U32 R23, RZ, RZ, R10 ;  /* 0x000000ffff177224 */ /* 0x000fe200078e000a */
[----:B------:R-:W3:Y:S04]  /*26470*/  LDL.LU R9, [R1+0x10c4] ;  /* 0x0010c40001097983 */ /* 0x000ee80000300800 */
[----:B------:R-:W3:Y:S04]  /*26480*/  LDL.LU R10, [R1+0x10c0] ;  /* 0x0010c000010a7983 */ /* 0x000ee80000300800 */
[----:B------:R0:W-:Y:S04]  /*26490*/  STL.64 [R1+0xef0], R22 ;  /* 0x000ef01601007387 */ /* 0x0001e80000100a00 */
[----:B------:R1:W-:Y:S01]  /*264a0*/  STL.64 [R1+0xee8], R20 ;  /* 0x000ee81401007387 */ /* 0x0003e20000100a00 */
[----:B0-----:R-:W-:-:S02]  /*264b0*/  IMAD.MOV.U32 R22, RZ, RZ, R25 ;  /* 0x000000ffff167224 */ /* 0x001fc400078e0019 */
[----:B-1----:R-:W-:Y:S02]  /*264c0*/  IMAD.MOV.U32 R20, RZ, RZ, R11 ;  /* 0x000000ffff147224 */ /* 0x002fe400078e000b */
[----:B------:R-:W-:Y:S01]  /*264d0*/  IMAD.MOV.U32 R23, RZ, RZ, R26 ;  /* 0x000000ffff177224 */ /* 0x000fe200078e001a */
[----:B------:R-:W3:Y:S01]  /*264e0*/  LDL.LU R11, [R1+0x10bc] ;  /* 0x0010bc00010b7983 */ /* 0x000ee20000300800 */
[----:B------:R-:W-:-:S03]  /*264f0*/  IMAD.MOV.U32 R21, RZ, RZ, R27 ;  /* 0x000000ffff157224 */ /* 0x000fc600078e001b */
[----:B------:R-:W4:Y:S04]  /*26500*/  LDL.LU R27, [R1+0x10b8] ;  /* 0x0010b800011b7983 */ /* 0x000f280000300800 */
[----:B------:R-:W2:Y:S04]  /*26510*/  LDL.LU R25, [R1+0x10b4] ;  /* 0x0010b40001197983 */ /* 0x000ea80000300800 */
[----:B------:R-:W3:Y:S04]  /*26520*/  LDL.LU R26, [R1+0x10b0] ;  /* 0x0010b000011a7983 */ /* 0x000ee80000300800 */
[----:B------:R0:W-:Y:S04]  /*26530*/  STL.64 [R1+0xf00], R22 ;  /* 0x000f001601007387 */ /* 0x0001e80000100a00 */
[----:B------:R-:W-:Y:S04]  /*26540*/  STL.64 [R1+0xef8], R20 ;  /* 0x000ef81401007387 */ /* 0x000fe80000100a00 */
[----:B0-----:R-:W4:Y:S04]  /*26550*/  LDL.LU R22, [R1+0x108] ;  /* 0x0001080001167983 */ /* 0x001f280000300800 */
[----:B------:R-:W4:Y:S04]  /*26560*/  LDL.LU R23, [R1+0x10c] ;  /* 0x00010c0001177983 */ /* 0x000f280000300800 */
[----:B----4-:R0:W-:Y:S04]  /*26570*/  STL.64 [R1+0xf18], R22 ;  /* 0x000f181601007387 */ /* 0x0101e80000100a00 */
[----:B0-----:R-:W4:Y:S01]  /*26580*/  LDL.LU R22, [R1+0x118] ;  /* 0x0001180001167983 */ /* 0x001f220000300800 */
[----:B------:R-:W-:-:S05]  /*26590*/  IMAD.MOV.U32 R23, RZ, RZ, R27 ;  /* 0x000000ffff177224 */ /* 0x000fca00078e001b */
[----:B----4-:R3:W-:Y:S02]  /*265a0*/  STL.64 [R1+0xf30], R22 ;  /* 0x000f301601007387 */ /* 0x0107e40000100a00 */
[----:B---3--:R-:W-:Y:S02]  /*265b0*/  IMAD.MOV.U32 R22, RZ, RZ, R26 ;  /* 0x000000ffff167224 */ /* 0x008fe400078e001a */
[----:B--2---:R-:W-:Y:S02]  /*265c0*/  IMAD.MOV.U32 R23, RZ, RZ, R25 ;  /* 0x000000ffff177224 */ /* 0x004fe400078e0019 */
[----:B------:R-:W0:Y:S04]  /*265d0*/  LDSM.16.MT88.4 R24, [R24+0x8400] ;  /* 0x008400001818783b */ /* 0x000e280000004200 */
[----:B------:R1:W-:Y:S04]  /*265e0*/  STL.64 [R1+0xf48], R22 ;  /* 0x000f481601007387 */ /* 0x0003e80000100a00 */
[----:B-1----:R-:W2:Y:S04]  /*265f0*/  LDL.LU R22, [R1+0x138] ;  /* 0x0001380001167983 */ /* 0x002ea80000300800 */
[----:B------:R-:W2:Y:S04]  /*26600*/  LDL.LU R23, [R1+0x13c] ;  /* 0x00013c0001177983 */ /* 0x000ea80000300800 */
[----:B--2---:R-:W-:Y:S04]  /*26610*/  STL.64 [R1+0xf60], R22 ;  /* 0x000f601601007387 */ /* 0x004fe80000100a00 */
[----:B0-----:R-:W-:Y:S04]  /*26620*/  STL.64 [R1+0xf10], R26 ;  /* 0x000f101a01007387 */ /* 0x001fe80000100a00 */
[----:B------:R0:W-:Y:S02]  /*26630*/  STL.64 [R1+0xf08], R24 ;  /* 0x000f081801007387 */ /* 0x0001e40000100a00 */
[----:B0-----:R-:W-:-:S02]  /*26640*/  IMAD.MOV.U32 R24, RZ, RZ, R2 ;  /* 0x000000ffff187224 */ /* 0x001fc400078e0002 */
[----:B------:R-:W-:Y:S01]  /*26650*/  IMAD.MOV.U32 R25, RZ, RZ, R3 ;  /* 0x000000ffff197224 */ /* 0x000fe200078e0003 */
[----:B------:R-:W2:Y:S04]  /*26660*/  LDL.LU R2, [R1+0x10ac] ;  /* 0x0010ac0001027983 */ /* 0x000ea80000300800 */
[----:B------:R-:W3:Y:S01]  /*26670*/  LDL.LU R3, [R1+0x10a8] ;  /* 0x0010a80001037983 */ /* 0x000ee20000300800 */
[----:B------:R-:W-:Y:S02]  /*26680*/  IMAD.MOV.U32 R26, RZ, RZ, R4 ;  /* 0x000000ffff1a7224 */ /* 0x000fe400078e0004 */
[----:B------:R-:W-:Y:S01]  /*26690*/  IMAD.MOV.U32 R27, RZ, RZ, R5 ;  /* 0x000000ffff1b7224 */ /* 0x000fe200078e0005 */
[----:B------:R-:W4:Y:S04]  /*266a0*/  LDL.LU R4, [R1+0x10a4] ;  /* 0x0010a40001047983 */ /* 0x000f280000300800 */
[----:B------:R-:W2:Y:S04]  /*266b0*/  LDL.LU R5, [R1+0x10a0] ;  /* 0x0010a00001057983 */ /* 0x000ea80000300800 */
[----:B------:R-:W3:Y:S04]  /*266c0*/  LDL.LU R22, [R1+0x148] ;  /* 0x0001480001167983 */ /* 0x000ee80000300800 */
[----:B------:R-:W3:Y:S04]  /*266d0*/  LDL.LU R23, [R1+0x14c] ;  /* 0x00014c0001177983 */ /* 0x000ee80000300800 */
[----:B---3--:R-:W-:Y:S04]  /*266e0*/  STL.64 [R1+0xf78], R22 ;  /* 0x000f781601007387 */ /* 0x008fe80000100a00 */
[----:B------:R-:W-:Y:S04]  /*266f0*/  STL.64 [R1+0xf28], R26 ;  /* 0x000f281a01007387 */ /* 0x000fe80000100a00 */
[----:B------:R0:W-:Y:S02]  /*26700*/  STL.64 [R1+0xf20], R24 ;  /* 0x000f201801007387 */ /* 0x0001e40000100a00 */
[----:B0-----:R-:W-:-:S02]  /*26710*/  IMAD.MOV.U32 R24, RZ, RZ, R6 ;  /* 0x000000ffff187224 */ /* 0x001fc400078e0006 */
[----:B------:R-:W-:Y:S01]  /*26720*/  IMAD.MOV.U32 R25, RZ, RZ, R7 ;  /* 0x000000ffff197224 */ /* 0x000fe200078e0007 */
[----:B------:R-:W3:Y:S04]  /*26730*/  LDL.LU R6, [R1+0x109c] ;  /* 0x00109c0001067983 */ /* 0x000ee80000300800 */
[----:B------:R-:W4:Y:S01]  /*26740*/  LDL.LU R7, [R1+0x1098] ;  /* 0x0010980001077983 */ /* 0x000f220000300800 */
[----:B------:R-:W-:Y:S02]  /*26750*/  IMAD.MOV.U32 R26, RZ, RZ, R29 ;  /* 0x000000ffff1a7224 */ /* 0x000fe400078e001d */
[----:B------:R-:W-:Y:S01]  /*26760*/  IMAD.MOV.U32 R27, RZ, RZ, R28 ;  /* 0x000000ffff1b7224 */ /* 0x000fe200078e001c */
[----:B------:R-:W2:Y:S04]  /*26770*/  LDL.LU R29, [R1+0x1094] ;  /* 0x00109400011d7983 */ /* 0x000ea80000300800 */
[----:B------:R-:W3:Y:S04]  /*26780*/  LDL.LU R28, [R1+0x1090] ;  /* 0x00109000011c7983 */ /* 0x000ee80000300800 */
[----:B------:R-:W4:Y:S04]  /*26790*/  LDL.LU R22, [R1+0x158] ;  /* 0x0001580001167983 */ /* 0x000f280000300800 */
[----:B------:R-:W4:Y:S04]  /*267a0*/  LDL.LU R23, [R1+0x15c] ;  /* 0x00015c0001177983 */ /* 0x000f280000300800 */
[----:B----4-:R0:W-:Y:S04]  /*267b0*/  STL.64 [R1+0xf90], R22 ;  /* 0x000f901601007387 */ /* 0x0101e80000100a00 */
[----:B0-----:R-:W4:Y:S04]  /*267c0*/  LDL.LU R22, [R1+0x168] ;  /* 0x0001680001167983 */ /* 0x001f280000300800 */
[----:B------:R-:W4:Y:S04]  /*267d0*/  LDL.LU R23, [R1+0x16c] ;  /* 0x00016c0001177983 */ /* 0x000f280000300800 */
[----:B----4-:R-:W-:Y:S04]  /*267e0*/  STL.64 [R1+0xfa8], R22 ;  /* 0x000fa81601007387 */ /* 0x010fe80000100a00 */
[----:B------:R-:W-:Y:S04]  /*267f0*/  STL.64 [R1+0xf40], R26 ;  /* 0x000f401a01007387 */ /* 0x000fe80000100a00 */
[----:B------:R0:W-:Y:S02]  /*26800*/  STL.64 [R1+0xf38], R24 ;  /* 0x000f381801007387 */ /* 0x0001e40000100a00 */
[----:B0-----:R-:W-:-:S02]  /*26810*/  IMAD.MOV.U32 R24, RZ, RZ, R11 ;  /* 0x000000ffff187224 */ /* 0x001fc400078e000b */
[----:B------:R-:W-:Y:S01]  /*26820*/  IMAD.MOV.U32 R25, RZ, RZ, R10 ;  /* 0x000000ffff197224 */ /* 0x000fe200078e000a */
[----:B------:R-:W4:Y:S04]  /*26830*/  LDL.LU R11, [R1+0x108c] ;  /* 0x00108c00010b7983 */ /* 0x000f280000300800 */
[----:B------:R-:W4:Y:S01]  /*26840*/  LDL.LU R10, [R1+0x1088] ;  /* 0x00108800010a7983 */ /* 0x000f220000300800 */
[----:B------:R-:W-:Y:S02]  /*26850*/  IMAD.MOV.U32 R26, RZ, RZ, R9 ;  /* 0x000000ffff1a7224 */ /* 0x000fe400078e0009 */
[----:B------:R-:W-:Y:S01]  /*26860*/  IMAD.MOV.U32 R27, RZ, RZ, R8 ;  /* 0x000000ffff1b7224 */ /* 0x000fe200078e0008 */
[----:B------:R-:W4:Y:S04]  /*26870*/  LDL.LU R9, [R1+0x1084] ;  /* 0x0010840001097983 */ /* 0x000f280000300800 */
[----:B------:R-:W4:Y:S04]  /*26880*/  LDL.LU R8, [R1+0x1080] ;  /* 0x0010800001087983 */ /* 0x000f280000300800 */
[----:B------:R-:W2:Y:S04]  /*26890*/  LDL.LU R22, [R1+0x178] ;  /* 0x0001780001167983 */ /* 0x000ea80000300800 */
[----:B------:R-:W2:Y:S04]  /*268a0*/  LDL.LU R23, [R1+0x17c] ;  /* 0x00017c0001177983 */ /* 0x000ea80000300800 */
[----:B--2---:R-:W-:Y:S04]  /*268b0*/  STL.64 [R1+0xfc0], R22 ;  /* 0x000fc01601007387 */ /* 0x004fe80000100a00 */
[----:B------:R-:W-:Y:S04]  /*268c0*/  STL.64 [R1+0xf58], R26 ;  /* 0x000f581a01007387 */ /* 0x000fe80000100a00 */
[----:B------:R3:W-:Y:S02]  /*268d0*/  STL.64 [R1+0xf50], R24 ;  /* 0x000f501801007387 */ /* 0x0007e40000100a00 */
[----:B---3--:R-:W-:-:S02]  /*268e0*/  IMAD.MOV.U32 R24, RZ, RZ, R28 ;  /* 0x000000ffff187224 */ /* 0x008fc400078e001c */
[----:B------:R-:W-:Y:S01]  /*268f0*/  IMAD.MOV.U32 R25, RZ, RZ, R29 ;  /* 0x000000ffff197224 */ /* 0x000fe200078e001d */
[----:B------:R-:W2:Y:S04]  /*26900*/  LDL.LU R28, [R1+0x107c] ;  /* 0x00107c00011c7983 */ /* 0x000ea80000300800 */
[----:B------:R-:W3:Y:S01]  /*26910*/  LDL.LU R29, [R1+0x1078] ;  /* 0x00107800011d7983 */ /* 0x000ee20000300800 */
[----:B------:R-:W-:Y:S02]  /*26920*/  IMAD.MOV.U32 R26, RZ, RZ, R7 ;  /* 0x000000ffff1a7224 */ /* 0x000fe400078e0007 */
[----:B------:R-:W-:Y:S01]  /*26930*/  IMAD.MOV.U32 R27, RZ, RZ, R6 ;  /* 0x000000ffff1b7224 */ /* 0x000fe200078e0006 */
[----:B------:R-:W2:Y:S04]  /*26940*/  LDL.LU R7, [R1+0x1074] ;  /* 0x0010740001077983 */ /* 0x000ea80000300800 */
[----:B------:R-:W3:Y:S04]  /*26950*/  LDL.LU R6, [R1+0x1070] ;  /* 0x0010700001067983 */ /* 0x000ee80000300800 */
[----:B------:R-:W4:Y:S04]  /*26960*/  LDL.LU R22, [R1+0x188] ;  /* 0x0001880001167983 */ /* 0x000f280000300800 */
        /* <DEDUP_REMOVED lines=23> */
[----:B------:R-:W3:Y:S04]  /*26ae0*/  LDL.LU R29, [R1+0x1054] ;  /* 0x00105400011d7983 */ /* 0x000ee80000300800 */
[----:B------:R-:W3:Y:S04]  /*26af0*/  LDL.LU R28, [R1+0x1050] ;  /* 0x00105000011c7983 */ /* 0x000ee80000300800 */
[----:B------:R-:W3:Y:S04]  /*26b00*/  LDL.LU R22, [R1+0x1a8] ;  /* 0x0001a80001167983 */ /* 0x000ee80000300800 */
[----:B------:R-:W3:Y:S04]  /*26b10*/  LDL.LU R23, [R1+0x1ac] ;  /* 0x0001ac0001177983 */ /* 0x000ee80000300800 */
[----:B------:R-:W-:Y:S04]  /*26b20*/  STL.64 [R1+0xfa0], R26 ;  /* 0x000fa01a01007387 */ /* 0x000fe80000100a00 */
[----:B------:R4:W-:Y:S02]  /*26b30*/  STL.64 [R1+0xf98], R24 ;  /* 0x000f981801007387 */ /* 0x0009e40000100a00 */
[----:B----4-:R-:W-:-:S02]  /*26b40*/  IMAD.MOV.U32 R24, RZ, RZ, R11 ;  /* 0x000000ffff187224 */ /* 0x010fc400078e000b */
[----:B------:R-:W-:Y:S01]  /*26b50*/  IMAD.MOV.U32 R25, RZ, RZ, R10 ;  /* 0x000000ffff197224 */ /* 0x000fe200078e000a */
[----:B------:R-:W4:Y:S04]  /*26b60*/  LDL.LU R11, [R1+0x104c] ;  /* 0x00104c00010b7983 */ /* 0x000f280000300800 */
[----:B------:R-:W4:Y:S01]  /*26b70*/  LDL.LU R10, [R1+0x1048] ;  /* 0x00104800010a7983 */ /* 0x000f220000300800 */
[----:B------:R-:W-:Y:S02]  /*26b80*/  IMAD.MOV.U32 R26, RZ, RZ, R9 ;  /* 0x000000ffff1a7224 */ /* 0x000fe400078e0009 */
[----:B------:R-:W-:Y:S01]  /*26b90*/  IMAD.MOV.U32 R27, RZ, RZ, R8 ;  /* 0x000000ffff1b7224 */ /* 0x000fe200078e0008 */
[----:B------:R-:W4:Y:S04]  /*26ba0*/  LDL.LU R9, [R1+0x1044] ;  /* 0x0010440001097983 */ /* 0x000f280000300800 */
[----:B------:R-:W4:Y:S04]  /*26bb0*/  LDL.LU R8, [R1+0x1040] ;  /* 0x0010400001087983 */ /* 0x000f280000300800 */
[----:B------:R2:W-:Y:S04]  /*26bc0*/  STL.64 [R1+0xfb8], R26 ;  /* 0x000fb81a01007387 */ /* 0x0005e80000100a00 */
[----:B------:R0:W-:Y:S01]  /*26bd0*/  STL.64 [R1+0xfb0], R24 ;  /* 0x000fb01801007387 */ /* 0x0001e20000100a00 */
[----:B--2---:R-:W-:-:S02]  /*26be0*/  IMAD.MOV.U32 R27, RZ, RZ, R6 ;  /* 0x000000ffff1b7224 */ /* 0x004fc400078e0006 */
[----:B---3--:R-:W-:Y:S02]  /*26bf0*/  IMAD.MOV.U32 R26, RZ, RZ, R7 ;  /* 0x000000ffff1a7224 */ /* 0x008fe400078e0007 */
[----:B0-----:R-:W-:Y:S02]  /*26c00*/  IMAD.MOV.U32 R25, RZ, RZ, R29 ;  /* 0x000000ffff197224 */ /* 0x001fe400078e001d */
[----:B------:R-:W-:Y:S02]  /*26c10*/  IMAD.MOV.U32 R24, RZ, RZ, R28 ;  /* 0x000000ffff187224 */ /* 0x000fe400078e001c */
[----:B------:R-:W2:Y:S04]  /*26c20*/  LDL.LU R28, [R1+0x103c] ;  /* 0x00103c00011c7983 */ /* 0x000ea80000300800 */
[----:B------:R-:W3:Y:S04]  /*26c30*/  LDL.LU R29, [R1+0x1038] ;  /* 0x00103800011d7983 */ /* 0x000ee80000300800 */
[----:B------:R-:W3:Y:S04]  /*26c40*/  LDL.LU R7, [R1+0x1034] ;  /* 0x0010340001077983 */ /* 0x000ee80000300800 */
[----:B------:R-:W3:Y:S04]  /*26c50*/  LDL.LU R6, [R1+0x1030] ;  /* 0x0010300001067983 */ /* 0x000ee80000300800 */
[----:B------:R4:W-:Y:S04]  /*26c60*/  STL.64 [R1+0xfd0], R26 ;  /* 0x000fd01a01007387 */ /* 0x0009e80000100a00 */
[----:B------:R0:W-:Y:S01]  /*26c70*/  STL.64 [R1+0xfc8], R24 ;  /* 0x000fc81801007387 */ /* 0x0001e20000100a00 */
[----:B----4-:R-:W-:-:S02]  /*26c80*/  IMAD.MOV.U32 R27, RZ, RZ, R11 ;  /* 0x000000ffff1b7224 */ /* 0x010fc400078e000b */
[----:B------:R-:W-:Y:S02]  /*26c90*/  IMAD.MOV.U32 R26, RZ, RZ, R10 ;  /* 0x000000ffff1a7224 */ /* 0x000fe400078e000a */
[----:B0-----:R-:W-:Y:S02]  /*26ca0*/  IMAD.MOV.U32 R25, RZ, RZ, R9 ;  /* 0x000000ffff197224 */ /* 0x001fe400078e0009 */
[----:B------:R-:W-:Y:S02]  /*26cb0*/  IMAD.MOV.U32 R24, RZ, RZ, R8 ;  /* 0x000000ffff187224 */ /* 0x000fe400078e0008 */
[----:B------:R-:W4:Y:S04]  /*26cc0*/  LDL.LU R8, [R1+0x102c] ;  /* 0x00102c0001087983 */ /* 0x000f280000300800 */
[----:B------:R-:W4:Y:S04]  /*26cd0*/  LDL.LU R9, [R1+0x1028] ;  /* 0x0010280001097983 */ /* 0x000f280000300800 */
[----:B------:R-:W4:Y:S04]  /*26ce0*/  LDL.LU R10, [R1+0x1024] ;  /* 0x00102400010a7983 */ /* 0x000f280000300800 */
[----:B------:R-:W4:Y:S04]  /*26cf0*/  LDL.LU R11, [R1+0x1020] ;  /* 0x00102000010b7983 */ /* 0x000f280000300800 */
[----:B------:R2:W-:Y:S04]  /*26d00*/  STL.64 [R1+0xfe8], R26 ;  /* 0x000fe81a01007387 */ /* 0x0005e80000100a00 */
[----:B------:R0:W-:Y:S01]  /*26d10*/  STL.64 [R1+0xfe0], R24 ;  /* 0x000fe01801007387 */ /* 0x0001e20000100a00 */
[----:B------:R-:W-:Y:S01]  /*26d20*/  LOP3.LUT R0, R0, 0x40, RZ, 0x3c, !PT ;  /* 0x0000004000007812 */ /* 0x000fe200078e3cff */
[----:B--2---:R-:W-:-:S02]  /*26d30*/  IMAD.MOV.U32 R27, RZ, RZ, R28 ;  /* 0x000000ffff1b7224 */ /* 0x004fc400078e001c */
[----:B---3--:R-:W-:Y:S02]  /*26d40*/  IMAD.MOV.U32 R26, RZ, RZ, R29 ;  /* 0x000000ffff1a7224 */ /* 0x008fe400078e001d */
[----:B0-----:R-:W-:Y:S02]  /*26d50*/  IMAD.MOV.U32 R25, RZ, RZ, R7 ;  /* 0x000000ffff197224 */ /* 0x001fe400078e0007 */
[----:B------:R-:W-:Y:S02]  /*26d60*/  IMAD.MOV.U32 R24, RZ, RZ, R6 ;  /* 0x000000ffff187224 */ /* 0x000fe400078e0006 */
[----:B------:R-:W2:Y:S04]  /*26d70*/  LDL.LU R6, [R1+0x101c] ;  /* 0x00101c0001067983 */ /* 0x000ea80000300800 */
[----:B------:R-:W2:Y:S04]  /*26d80*/  LDL.LU R7, [R1+0x1018] ;  /* 0x0010180001077983 */ /* 0x000ea80000300800 */
[----:B------:R4:W-:Y:S04]  /*26d90*/  STL.64 [R1+0x1000], R26 ;  /* 0x0010001a01007387 */ /* 0x0009e80000100a00 */
[----:B------:R0:W-:Y:S01]  /*26da0*/  STL.64 [R1+0xff8], R24 ;  /* 0x000ff81801007387 */ /* 0x0001e20000100a00 */
[----:B----4-:R-:W-:-:S02]  /*26db0*/  IMAD.MOV.U32 R27, RZ, RZ, R8 ;  /* 0x000000ffff1b7224 */ /* 0x010fc400078e0008 */
[----:B------:R-:W-:Y:S02]  /*26dc0*/  IMAD.MOV.U32 R26, RZ, RZ, R9 ;  /* 0x000000ffff1a7224 */ /* 0x000fe400078e0009 */
[----:B0-----:R-:W-:Y:S02]  /*26dd0*/  IMAD.MOV.U32 R25, RZ, RZ, R10 ;  /* 0x000000ffff197224 */ /* 0x001fe400078e000a */
[----:B------:R-:W-:Y:S02]  /*26de0*/  IMAD.MOV.U32 R24, RZ, RZ, R11 ;  /* 0x000000ffff187224 */ /* 0x000fe400078e000b */
[----:B------:R-:W0:Y:S05]  /*26df0*/  LDSM.16.M88.4 R8, [R0+UR5] ;  /* 0x000000050008783b */ /* 0x000e2a0008000200 */
[----:B------:R-:W-:-:S15]  /*26e00*/  HMMA.16816.F32 R20, R12, R22, R24 ;  /* 0x000000160c14723c */ /* 0x000fde0000001818 */
[----:B------:R-:W-:-:S09]  /*26e10*/  NOP ;  /* 0x0000000000007918 */ /* 0x000fd20000000000 */
[----:B------:R-:W-:Y:S01]  /*26e20*/  IMAD.MOV.U32 R29, RZ, RZ, R23 ;  /* 0x000000ffff1d7224 */ /* 0x000fe200078e0017 */
[----:B0-----:R0:W-:Y:S01]  /*26e30*/  STL.64 [R1+0x298], R10 ;  /* 0x0002980a01007387 */ /* 0x0011e20000100a00 */
[----:B------:R-:W-:Y:S02]  /*26e40*/  IMAD.MOV.U32 R17, RZ, RZ, R8 ;  /* 0x000000ffff117224 */ /* 0x000fe400078e0008 */
[----:B------:R-:W-:Y:S01]  /*26e50*/  IMAD.MOV.U32 R16, RZ, RZ, R9 ;  /* 0x000000ffff107224 */ /* 0x000fe200078e0009 */
[----:B0-----:R-:W2:Y:S04]  /*26e60*/  LDL.LU.64 R10, [R1+0x1010] ;  /* 0x00101000010a7983 */ /* 0x001ea80000300a00 */
[----:B------:R-:W2:Y:S04]  /*26e70*/  LDL.LU.64 R8, [R1+0x1008] ;  /* 0x0010080001087983 */ /* 0x000ea80000300a00 */
[----:B------:R-:W3:Y:S04]  /*26e80*/  LDL.LU.64 R26, [R1+0x1000] ;  /* 0x00100000011a7983 */ /* 0x000ee80000300a00 */
[----:B------:R-:W3:Y:S04]  /*26e90*/  LDL.LU.64 R24, [R1+0xff8] ;  /* 0x000ff80001187983 */ /* 0x000ee80000300a00 */
[----:B------:R-:W-:Y:S04]  /*26ea0*/  STL.64 [R1+0x280], R20 ;  /* 0x0002801401007387 */ /* 0x000fe80000100a00 */
[----:B------:R0:W-:Y:S04]  /*26eb0*/  STL [R1+0x288], R22 ;  /* 0x0002881601007387 */ /* 0x0001e80000100800 */
[----:B0-----:R-:W3:Y:S02]  /*26ec0*/  LDL.LU.64 R22, [R1+0xff0] ;  /* 0x000ff00001167983 */ /* 0x001ee40000300a00 */
[----:B---3--:R-:W-:Y:S02]  /*26ed0*/  HMMA.16816.F32 R20, R12, R22, R24 ;  /* 0x000000160c14723c */ /* 0x008fe40000001818 */
[----:B------:R-:W3:Y:S04]  /*26ee0*/  LDL.LU.64 R26, [R1+0xfe8] ;  /* 0x000fe800011a7983 */ /* 0x000ee80000300a00 */
[----:B------:R-:W3:-:S15]  /*26ef0*/  LDL.LU.64 R24, [R1+0xfe0] ;  /* 0x000fe00001187983 */ /* 0x000ede0000300a00 */
[----:B------:R-:W-:-:S02]  /*26f00*/  NOP ;  /* 0x0000000000007918 */ /* 0x000fc40000000000 */
[----:B------:R-:W-:Y:S04]  /*26f10*/  STL.64 [R1+0x270], R20 ;  /* 0x0002701401007387 */ /* 0x000fe80000100a00 */
[----:B------:R0:W-:Y:S04]  /*26f20*/  STL.64 [R1+0x278], R22 ;  /* 0x0002781601007387 */ /* 0x0001e80000100a00 */
        /* <DEDUP_REMOVED lines=63> */
[----:B0-----:R-:W4:Y:S04]  /*27320*/  LDL.LU.64 R22, [R1+0xf00] ;  /* 0x000f000001167983 */ /* 0x001f280000300a00 */
[----:B------:R-:W4:Y:S01]  /*27330*/  LDL.LU.64 R20, [R1+0xef8] ;  /* 0x000ef80001147983 */ /* 0x000f220000300a00 */
[----:B--2---:R-:W-:Y:S07]  /*27340*/  HMMA.16816.F32 R8, R12, R6, R8 ;  /* 0x000000060c08723c */ /* 0x004fee0000001808 */
[----:B------:R-:W-:-:S02]  /*27350*/  IMAD.MOV.U32 R6, RZ, RZ, R5 ;  /* 0x000000ffff067224 */ /* 0x000fc400078e0005 */
[----:B------:R-:W-:-:S07]  /*27360*/  IMAD.MOV.U32 R7, RZ, RZ, R4 ;  /* 0x000000ffff077224 */ /* 0x000fce00078e0004 */
[----:B----4-:R-:W-:Y:S01]  /*27370*/  HMMA.16816.F32 R4, R12, R6, R20 ;  /* 0x000000060c04723c */ /* 0x010fe20000001814 */
[----:B------:R-:W2:Y:S04]  /*27380*/  LDL.LU.64 R22, [R1+0xef0] ;  /* 0x000ef00001167983 */ /* 0x000ea80000300a00 */
[----:B------:R-:W2:-:S15]  /*27390*/  LDL.LU.64 R20, [R1+0xee8] ;  /* 0x000ee80001147983 */ /* 0x000e9e0000300a00 */
[----:B------:R-:W-:-:S03]  /*273a0*/  NOP ;  /* 0x0000000000007918 */ /* 0x000fc60000000000 */
[----:B------:R-:W-:Y:S04]  /*273b0*/  STL.64 [R1+0xe38], R6 ;  /* 0x000e380601007387 */ /* 0x000fe80000100a00 */
[----:B------:R0:W-:Y:S02]  /*273c0*/  STL.64 [R1+0xe30], R4 ;  /* 0x000e300401007387 */ /* 0x0001e40000100a00 */
[----:B0-----:R-:W-:Y:S02]  /*273d0*/  IMAD.MOV.U32 R4, RZ, RZ, R17 ;  /* 0x000000ffff047224 */ /* 0x001fe400078e0011 */
[----:B------:R-:W-:Y:S02]  /*273e0*/  IMAD.MOV.U32 R5, RZ, RZ, R16 ;  /* 0x000000ffff057224 */ /* 0x000fe400078e0010 */
[----:B--2---:R-:W-:Y:S01]  /*273f0*/  HMMA.16816.F32 R16, R12, R18, R20 ;  /* 0x000000120c10723c */ /* 0x004fe20000001814 */
[----:B------:R-:W2:-:S15]  /*27400*/  LDL.LU.64 R22, [R1+0xee0] ;  /* 0x000ee00001167983 */ /* 0x000e9e0000300a00 */
[----:B------:R-:W-:-:S07]  /*27410*/  NOP ;  /* 0x0000000000007918 */ /* 0x000fce0000000000 */
[----:B------:R-:W-:Y:S04]  /*27420*/  STL.64 [R1+0x1d0], R16 ;  /* 0x0001d01001007387 */ /* 0x000fe80000100a00 */
[----:B------:R0:W-:Y:S04]  /*27430*/  STL.64 [R1+0x1d8], R18 ;  /* 0x0001d81201007387 */ /* 0x0001e80000100a00 */
[----:B0-----:R-:W2:Y:S04]  /*27440*/  LDL.LU.64 R18, [R1+0xed8] ;  /* 0x000ed80001127983 */ /* 0x001ea80000300a00 */
[----:B------:R-:W2:Y:S02]  /*27450*/  LDL.LU.64 R16, [R1+0xed0] ;  /* 0x000ed00001107983 */ /* 0x000ea40000300a00 */
[----:B--2---:R-:W-:Y:S02]  /*27460*/  HMMA.16816.F32 R16, R12, R22, R16 ;  /* 0x000000160c10723c */ /* 0x004fe40000001810 */
[----:B------:R-:W2:Y:S04]  /*27470*/  LDL.LU.64 R22, [R1+0xec8] ;  /* 0x000ec80001167983 */ /* 0x000ea80000300a00 */
[----:B------:R-:W2:Y:S01]  /*27480*/  LDL.LU.64 R20, [R1+0xec0] ;  /* 0x000ec00001147983 */ /* 0x000ea20000300a00 */
[----:B---3--:R-:W-:-:S15]  /*27490*/  HMMA.16816.F32 R4, R24, R4, R8 ;  /* 0x000000041804723c */ /* 0x008fde0000001808 */
[----:B------:R-:W-:-:S01]  /*274a0*/  NOP ;  /* 0x0000000000007918 */ /* 0x000fc20000000000 */
[----:B------:R-:W-:Y:S04]  /*274b0*/  STL.64 [R1+0x1b0], R16 ;  /* 0x0001b01001007387 */ /* 0x000fe80000100a00 */
[----:B------:R0:W-:Y:S02]  /*274c0*/  STL.64 [R1+0x1b8], R18 ;  /* 0x0001b81201007387 */ /* 0x0001e40000100a00 */
[----:B0-----:R-:W-:Y:S02]  /*274d0*/  IMAD.MOV.U32 R18, RZ, RZ, R3 ;  /* 0x000000ffff127224 */ /* 0x001fe400078e0003 */
[----:B------:R-:W-:Y:S01]  /*274e0*/  IMAD.MOV.U32 R19, RZ, RZ, R2 ;  /* 0x000000ffff137224 */ /* 0x000fe200078e0002 */
[----:B------:R-:W-:Y:S06]  /*274f0*/  STL.64 [R1+0xeb8], R26 ;  /* 0x000eb81a01007387 */ /* 0x000fec0000100a00 */
[----:B--2---:R-:W-:Y:S01]  /*27500*/  HMMA.16816.F32 R12, R12, R18, R20 ;  /* 0x000000120c0c723c */ /* 0x004fe20000001814 */
[----:B------:R-:W-:-:S15]  /*27510*/  LDSM.16.M88.4 R20, [R0+UR5+0x3800] ;  /* 0x003800050014783b */ /* 0x000fde0008000200 */
[----:B------:R-:W-:-:S07]  /*27520*/  NOP ;  /* 0x0000000000007918 */ /* 0x000fce0000000000 */
[----:B------:R-:W-:Y:S04]  /*27530*/  STL.64 [R1+0xb0], R12 ;  /* 0x0000b00c01007387 */ /* 0x000fe80000100a00 */
[----:B------:R-:W-:Y:S04]  /*27540*/  STL.64 [R1+0xb8], R14 ;  /* 0x0000b80e01007387 */ /* 0x000fe80000100a00 */
[----:B------:R-:W-:Y:S04]  /*27550*/  STL.64 [R1+0xeb0], R24 ;  /* 0x000eb01801007387 */ /* 0x000fe80000100a00 */
[----:B------:R-:W-:Y:S04]  /*27560*/  STL.64 [R1+0xa0], R4 ;  /* 0x0000a00401007387 */ /* 0x000fe80000100a00 */
[----:B------:R-:W-:Y:S04]  /*27570*/  STL.64 [R1+0xa8], R6 ;  /* 0x0000a80601007387 */ /* 0x000fe80000100a00 */
[----:B------:R-:W0:Y:S04]  /*27580*/  LDSM.16.M88.4 R4, [R0+UR5+0x800] ;  /* 0x000800050004783b */ /* 0x000e280008000200 */
        /* <DEDUP_REMOVED lines=10> */
[----:B------:R-:W-:Y:S02]  /*27630*/  IMAD.MOV.U32 R14, RZ, RZ, R5 ;  /* 0x000000ffff0e7224 */ /* 0x000fe400078e0005 */
[----:B------:R-:W-:Y:S02]  /*27640*/  IMAD.MOV.U32 R3, RZ, RZ, R6 ;  /* 0x000000ffff037224 */ /* 0x000fe400078e0006 */
[----:B------:R-:W-:Y:S02]  /*27650*/  IMAD.MOV.U32 R2, RZ, RZ, R7 ;  /* 0x000000ffff027224 */ /* 0x000fe400078e0007 */
[----:B------:R-:W0:Y:S04]  /*27660*/  LDSM.16.M88.4 R4, [R0+UR5+0x2000] ;  /* 0x002000050004783b */ /* 0x000e280008000200 */
[----:B------:R-:W-:Y:S04]  /*27670*/  STL [R1+0xdc4], R2 ;  /* 0x000dc40201007387 */ /* 0x000fe80000100800 */
[----:B------:R-:W-:Y:S01]  /*27680*/  STL [R1+0xdc0], R3 ;  /* 0x000dc00301007387 */ /* 0x000fe20000100800 */
[----:B0-----:R-:W-:-:S03]  /*27690*/  IMAD.MOV.U32 R17, RZ, RZ, R4 ;  /* 0x000000ffff117224 */ /* 0x001fc600078e0004 */
[----:B------:R-:W-:Y:S01]  /*276a0*/  STL.64 [R1+0x178], R6 ;  /* 0x0001780601007387 */ /* 0x000fe20000100a00 */
[----:B------:R-:W-:-:S03]  /*276b0*/  IMAD.MOV.U32 R16, RZ, RZ, R5 ;  /* 0x000000ffff107224 */ /* 0x000fc600078e0005 */
[----:B------:R-:W0:Y:S02]  /*276c0*/  LDSM.16.M88.4 R4, [R0+UR5+0x2800] ;  /* 0x002800050004783b */ /* 0x000e240008000200 */
[----:B0-----:R-:W-:Y:S02]  /*276d0*/  IMAD.MOV.U32 R3, RZ, RZ, R4 ;  /* 0x000000ffff037224 */ /* 0x001fe400078e0004 */
[----:B------:R-:W-:Y:S01]  /*276e0*/  STL.64 [R1+0x168], R6 ;  /* 0x0001680601007387 */ /* 0x000fe20000100a00 */
[----:B------:R-:W-:-:S03]  /*276f0*/  IMAD.MOV.U32 R2, RZ, RZ, R5 ;  /* 0x000000ffff027224 */ /* 0x000fc600078e0005 */
[----:B------:R-:W0:Y:S04]  /*27700*/  LDSM.16.M88.4 R4, [R0+UR5+0x3000] ;  /* 0x003000050004783b */ /* 0x000e280008000200 */
[----:B0-----:R0:W-:Y:S04]  /*27710*/  STL.64 [R1+0x158], R6 ;  /* 0x0001580601007387 */ /* 0x0011e80000100a00 */
[----:B------:R-:W-:Y:S01]  /*27720*/  STL.64 [R1+0x148], R22 ;  /* 0x0001481601007387 */ /* 0x000fe20000100a00 */
[----:B------:R-:W-:Y:S02]  /*27730*/  IMAD.MOV.U32 R9, RZ, RZ, R4 ;  /* 0x000000ffff097224 */ /* 0x000fe400078e0004 */
[----:B------:R-:W-:-:S02]  /*27740*/  IMAD.MOV.U32 R8, RZ, RZ, R5 ;  /* 0x000000ffff087224 */ /* 0x000fc400078e0005 */
[----:B0-----:R-:W-:Y:S02]  /*27750*/  IMAD.MOV.U32 R6, RZ, RZ, R21 ;  /* 0x000000ffff067224 */ /* 0x001fe400078e0015 */
[----:B------:R-:W-:Y:S02]  /*27760*/  IMAD.MOV.U32 R7, RZ, RZ, R20 ;  /* 0x000000ffff077224 */ /* 0x000fe400078e0014 */
[----:B------:R-:W-:Y:S04]  /*27770*/  LDSM.16.M88.4 R20, [R0+UR5+0x5000] ;  /* 0x005000050014783b */ /* 0x000fe80008000200 */
[----:B------:R-:W-:Y:S04]  /*27780*/  STL [R1+0xe6c], R6 ;  /* 0x000e6c0601007387 */ /* 0x000fe80000100800 */
[----:B------:R-:W-:Y:S04]  /*27790*/  STL [R1+0xe68], R7 ;  /* 0x000e680701007387 */ /* 0x000fe80000100800 */
[----:B------:R-:W0:Y:S04]  /*277a0*/  LDSM.16.M88.4 R4, [R0+UR5+0x4000] ;  /* 0x004000050004783b */ /* 0x000e280008000200 */
[----:B0-----:R0:W-:Y:S04]  /*277b0*/  STL.64 [R1+0x130], R4 ;  /* 0x0001300401007387 */ /* 0x0011e80000100a00 */
[----:B------:R-:W-:Y:S04]  /*277c0*/  STL.64 [R1+0x138], R6 ;  /* 0x0001380601007387 */ /* 0x000fe80000100a00 */
[----:B------:R-:W-:Y:S04]  /*277d0*/  STL.64 [R1+0x120], R24 ;  /* 0x0001201801007387 */ /* 0x000fe80000100a00 */
[----:B------:R-:W-:Y:S04]  /*277e0*/  STL.64 [R1+0x128], R26 ;  /* 0x0001281a01007387 */ /* 0x000fe80000100a00 */
[----:B------:R-:W1:Y:S04]  /*277f0*/  LDSM.16.M88.4 R24, [R0+UR5+0x6000] ;  /* 0x006000050018783b */ /* 0x000e680008000200 */
[----:B------:R-:W-:Y:S01]  /*27800*/  STL.64 [R1+0x118], R22 ;  /* 0x0001181601007387 */ /* 0x000fe20000100a00 */
[----:B0-----:R-:W-:-:S02]  /*27810*/  IMAD.MOV.U32 R5, RZ, RZ, R20 ;  /* 0x000000ffff057224 */ /* 0x001fc400078e0014 */
[----:B------:R-:W-:Y:S02]  /*27820*/  IMAD.MOV.U32 R4, RZ, RZ, R21 ;  /* 0x000000ffff047224 */ /* 0x000fe400078e0015 */
[----:B------:R-:W0:Y:S01]  /*27830*/  LDSM.16.M88.4 R20, [R0+UR5+0x5800] ;  /* 0x005800050014783b */ /* 0x000e220008000200 */
[----:B-1----:R-:W-:Y:S02]  /*27840*/  IMAD.MOV.U32 R6, RZ, RZ, R24 ;  /* 0x000000ffff067224 */ /* 0x002fe400078e0018 */
[----:B------:R-:W-:Y:S01]  /*27850*/  IMAD.MOV.U32 R7, RZ, RZ, R25 ;  /* 0x000000ffff077224 */ /* 0x000fe200078e0019 */
[----:B------:R-:W-:Y:S04]  /*27860*/  STL [R1+0xf8], R26 ;  /* 0x0000f81a01007387 */ /* 0x000fe80000100800 */
[----:B------:R-:W-:Y:S04]  /*27870*/  STL.64 [R1+0xe78], R6 ;  /* 0x000e780601007387 */ /* 0x000fe80000100a00 */
[----:B------:R1:W-:Y:S02]  /*27880*/  STL.64 [R1+0xe70], R4 ;  /* 0x000e700401007387 */ /* 0x0003e40000100a00 */
[----:B-1----:R-:W-:-:S02]  /*27890*/  IMAD.MOV.U32 R4, RZ, RZ, R17 ;  /* 0x000000ffff047224 */ /* 0x002fc400078e0011 */
[----:B------:R-:W-:-:S05]  /*278a0*/  IMAD.MOV.U32 R5, RZ, RZ, R16 ;  /* 0x000000ffff057224 */ /* 0x000fca00078e0010 */
[----:B------:R1:W-:Y:S01]  /*278b0*/  STL.64 [R1+0xe80], R4 ;  /* 0x000e800401007387 */ /* 0x0003e20000100a00 */
[----:B------:R-:W-:-:S03]  /*278c0*/  IMAD.MOV.U32 R28, RZ, RZ, R27 ;  /* 0x000000ffff1c7224 */ /* 0x000fc600078e001b */
[----:B------:R-:W2:Y:S01]  /*278d0*/  LDSM.16.M88.4 R24, [R0+UR5+0x7800] ;  /* 0x007800050018783b */ /* 0x000ea20008000200 */
[----:B-1----:R-:W-:Y:S02]  /*278e0*/  IMAD.MOV.U32 R4, RZ, RZ, R15 ;  /* 0x000000ffff047224 */ /* 0x002fe400078e000f */
[----:B------:R-:W-:-:S05]  /*278f0*/  IMAD.MOV.U32 R5, RZ, RZ, R14 ;  /* 0x000000ffff057224 */ /* 0x000fca00078e000e */
[----:B------:R1:W-:Y:S02]  /*27900*/  STL.64 [R1+0xe88], R4 ;  /* 0x000e880401007387 */ /* 0x0003e40000100a00 */
[----:B-1----:R-:W-:Y:S02]  /*27910*/  IMAD.MOV.U32 R4, RZ, RZ, R13 ;  /* 0x000000ffff047224 */ /* 0x002fe400078e000d */
[----:B------:R-:W-:Y:S02]  /*27920*/  IMAD.MOV.U32 R5, RZ, RZ, R12 ;  /* 0x000000ffff057224 */ /* 0x000fe400078e000c */
[----:B------:R-:W-:Y:S04]  /*27930*/  LDSM.16.M88.4 R12, [R0+UR5+0x7000] ;  /* 0x00700005000c783b */ /* 0x000fe80008000200 */
[----:B------:R-:W-:Y:S04]  /*27940*/  STL.64 [R1+0xe98], R4 ;  /* 0x000e980401007387 */ /* 0x000fe80000100a00 */
[----:B------:R-:W3:Y:S04]  /*27950*/  LDL R19, [R1+0x2a8] ;  /* 0x0002a80001137983 */ /* 0x000ee80000100800 */
[----:B------:R-:W-:Y:S04]  /*27960*/  STL [R1+0xdc8], R28 ;  /* 0x000dc81c01007387 */ /* 0x000fe80000100800 */
[----:B0-----:R-:W-:Y:S04]  /*27970*/  STL.64 [R1+0x108], R22 ;  /* 0x0001081601007387 */ /* 0x001fe80000100a00 */
[----:B------:R0:W-:Y:S02]  /*27980*/  STL.64 [R1+0xe40], R20 ;  /* 0x000e401401007387 */ /* 0x0001e40000100a00 */
[----:B0-----:R-:W-:-:S02]  /*27990*/  IMAD.MOV.U32 R20, RZ, RZ, R9 ;  /* 0x000000ffff147224 */ /* 0x001fc400078e0009 */
[----:B------:R-:W-:-:S05]  /*279a0*/  IMAD.MOV.U32 R21, RZ, RZ, R8 ;  /* 0x000000ffff157224 */ /* 0x000fca00078e0008 */
[----:B------:R0:W-:Y:S04]  /*279b0*/  STL.64 [R1+0xe90], R20 ;  /* 0x000e901401007387 */ /* 0x0001e80000100a00 */
[----:B0-----:R-:W4:Y:S04]  /*279c0*/  LDL.LU R20, [R1+0x270] ;  /* 0x0002700001147983 */ /* 0x001f280000300800 */
[----:B------:R-:W4:Y:S04]  /*279d0*/  LDL.LU R21, [R1+0x274] ;  /* 0x0002740001157983 */ /* 0x000f280000300800 */
[----:B------:R-:W4:Y:S04]  /*279e0*/  LDL.LU R22, [R1+0x278] ;  /* 0x0002780001167983 */ /* 0x000f280000300800 */
[----:B------:R-:W4:Y:S01]  /*279f0*/  LDL.LU R23, [R1+0x27c] ;  /* 0x00027c0001177983 */ /* 0x000f220000300800 */
[----:B------:R-:W-:-:S02]  /*27a00*/  IMAD.MOV.U32 R4, RZ, RZ, R11 ;  /* 0x000000ffff047224 */ /* 0x000fc400078e000b */
[----:B------:R-:W-:Y:S02]  /*27a10*/  IMAD.MOV.U32 R5, RZ, RZ, R10 ;  /* 0x000000ffff057224 */ /* 0x000fe400078e000a */
[----:B------:R2:W0:Y:S02]  /*27a20*/  LDSM.16.M88.4 R8, [R0+UR5+0x6800] ;  /* 0x006800050008783b */ /* 0x0004240008000200 */
[----:B--2---:R-:W-:Y:S02]  /*27a30*/  IMAD.MOV.U32 R0, RZ, RZ, R27 ;  /* 0x000000ffff007224 */ /* 0x004fe400078e001b */
[----:B---3--:R-:W1:Y:S04]  /*27a40*/  LDSM.16.MT88.4 R16, [R19+0x8600] ;  /* 0x008600001310783b */ /* 0x008e680000004200 */
[----:B----4-:R2:W-:Y:S04]  /*27a50*/  STL.64 [R1+0xea8], R22 ;  /* 0x000ea81601007387 */ /* 0x0105e80000100a00 */
[----:B------:R3:W-:Y:S01]  /*27a60*/  STL.64 [R1+0xea0], R20 ;  /* 0x000ea01401007387 */ /* 0x0007e20000100a00 */
[----:B--2---:R-:W-:-:S02]  /*27a70*/  IMAD.MOV.U32 R23, RZ, RZ, R29 ;  /* 0x000000ffff177224 */ /* 0x004fc400078e001d */
[----:B0-----:R-:W-:Y:S01]  /*27a80*/  IMAD.MOV.U32 R29, RZ, RZ, R11 ;  /* 0x000000ffff1d7224 */ /* 0x001fe200078e000b */
[----:B---3--:R-:W2:Y:S04]  /*27a90*/  LDL.LU R20, [R1+0x280] ;  /* 0x0002800001147983 */ /* 0x008ea80000300800 */
[----:B------:R-:W2:Y:S04]  /*27aa0*/  LDL.LU R21, [R1+0x284] ;  /* 0x0002840001157983 */ /* 0x000ea80000300800 */
[----:B------:R-:W2:Y:S04]  /*27ab0*/  LDL.LU R22, [R1+0x288] ;  /* 0x0002880001167983 */ /* 0x000ea80000300800 */
[----:B------:R-:W-:Y:S04]  /*27ac0*/  STL [R1+0xdcc], R29 ;  /* 0x000dcc1d01007387 */ /* 0x000fe80000100800 */
[----:B------:R-:W-:Y:S04]  /*27ad0*/  STL [R1+0xe8], R10 ;  /* 0x0000e80a01007387 */ /* 0x000fe80000100800 */
[----:B------:R0:W-:Y:S04]  /*27ae0*/  STL.64 [R1+0xe28], R8 ;  /* 0x000e280801007387 */ /* 0x0001e80000100a00 */
[----:B0-----:R-:W3:Y:S04]  /*27af0*/  LDL.LU R8, [R1+0x230] ;  /* 0x0002300001087983 */ /* 0x001ee80000300800 */
[----:B------:R-:W3:Y:S04]  /*27b00*/  LDL.LU R9, [R1+0x234] ;  /* 0x0002340001097983 */ /* 0x000ee80000300800 */
[----:B------:R-:W3:Y:S04]  /*27b10*/  LDL.LU R10, [R1+0x238] ;  /* 0x00023800010a7983 */ /* 0x000ee80000300800 */
[----:B------:R-:W3:Y:S04]  /*27b20*/  LDL.LU R11, [R1+0x23c] ;  /* 0x00023c00010b7983 */ /* 0x000ee80000300800 */
[----:B------:R-:W-:Y:S04]  /*27b30*/  STL.64 [R1+0xc0], R24 ;  /* 0x0000c01801007387 */ /* 0x000fe80000100a00 */
[----:B------:R0:W-:Y:S04]  /*27b40*/  STL [R1+0xc8], R26 ;  /* 0x0000c81a01007387 */ /* 0x0001e80000100800 */
[----:B0-----:R-:W2:Y:S04]  /*27b50*/  LDL.LU.64 R26, [R1+0xeb8] ;  /* 0x000eb800011a7983 */ /* 0x001ea80000300a00 */
[----:B------:R-:W2:Y:S04]  /*27b60*/  LDL.LU.64 R24, [R1+0xeb0] ;  /* 0x000eb00001187983 */ /* 0x000ea80000300a00 */
[----:B------:R-:W-:Y:S04]  /*27b70*/  STL [R1+0xdd0], R0 ;  /* 0x000dd00001007387 */ /* 0x000fe80000100800 */
[----:B------:R-:W-:Y:S04]  /*27b80*/  STL.64 [R1+0xd8], R14 ;  /* 0x0000d80e01007387 */ /* 0x000fe80000100a00 */
[----:B------:R-:W-:Y:S04]  /*27b90*/  STL.64 [R1+0xe48], R12 ;  /* 0x000e480c01007387 */ /* 0x000fe80000100a00 */
[----:B-1----:R-:W-:Y:S04]  /*27ba0*/  STL.64 [R1+0xdb0], R18 ;  /* 0x000db01201007387 */ /* 0x002fe80000100a00 */
[----:B------:R0:W-:Y:S04]  /*27bb0*/  STL.64 [R1+0xda8], R16 ;  /* 0x000da81001007387 */ /* 0x0001e80000100a00 */
[----:B0-----:R-:W4:Y:S04]  /*27bc0*/  LDL.LU R16, [R1+0x260] ;  /* 0x0002600001107983 */ /* 0x001f280000300800 */
[----:B------:R-:W4:Y:S04]  /*27bd0*/  LDL.LU R17, [R1+0x264] ;  /* 0x0002640001117983 */ /* 0x000f280000300800 */
[----:B------:R-:W4:Y:S04]  /*27be0*/  LDL.LU R18, [R1+0x268] ;  /* 0x0002680001127983 */ /* 0x000f280000300800 */
[----:B------:R-:W4:Y:S01]  /*27bf0*/  LDL.LU R19, [R1+0x26c] ;  /* 0x00026c0001137983 */ /* 0x000f220000300800 */
[----:B--2---:R-:W-:Y:S03]  /*27c00*/  HMMA.16816.F32 R4, R24, R4, R20 ;  /* 0x000000041804723c */ /* 0x004fe60000001814 */
[----:B------:R-:W2:Y:S04]  /*27c10*/  LDL.LU.64 R22, [R1+0xea8] ;  /* 0x000ea80001167983 */ /* 0x000ea80000300a00 */
[----:B------:R-:W2:-:S15]  /*27c20*/  LDL.LU.64 R20, [R1+0xea0] ;  /* 0x000ea00001147983 */ /* 0x000e9e0000300a00 */
[----:B------:R-:W-:-:S01]  /*27c30*/  NOP ;  /* 0x0000000000007918 */ /* 0x000fc20000000000 */
[----:B------:R0:W-:Y:S04]  /*27c40*/  STL.64 [R1+0x90], R4 ;  /* 0x0000900401007387 */ /* 0x0001e80000100a00 */
[----:B------:R2:W-:Y:S04]  /*27c50*/  STL.64 [R1+0x98], R6 ;  /* 0x0000980601007387 */ /* 0x0005e80000100a00 */
[----:B0-----:R-:W2:Y:S02]  /*27c60*/  LDL.LU.64 R4, [R1+0xe98] ;  /* 0x000e980001047983 */ /* 0x001ea40000300a00 */
[----:B--2---:R-:W-:Y:S02]  /*27c70*/  HMMA.16816.F32 R4, R24, R4, R20 ;  /* 0x000000041804723c */ /* 0x004fe40000001814 */
[----:B------:R-:W3:-:S15]  /*27c80*/  LDL.LU.64 R20, [R1+0xe90] ;  /* 0x000e900001147983 */ /* 0x000ede0000300a00 */
[----:B------:R-:W-:-:S06]  /*27c90*/  NOP ;  /* 0x0000000000007918 */ /* 0x000fcc0000000000 */
[----:B------:R0:W-:Y:S04]  /*27ca0*/  STL.64 [R1+0x80], R4 ;  /* 0x0000800401007387 */ /* 0x0001e80000100a00 */
[----:B------:R4:W-:Y:S04]  /*27cb0*/  STL.64 [R1+0x88], R6 ;  /* 0x0000880601007387 */ /* 0x0009e80000100a00 */
[----:B0-----:R-:W4:Y:S02]  /*27cc0*/  LDL.LU.64 R4, [R1+0xe88] ;  /* 0x000e880001047983 */ /* 0x001f240000300a00 */
[----:B----4-:R-:W-:-:S15]  /*27cd0*/  HMMA.16816.F32 R4, R24, R4, R16 ;  /* 0x000000041804723c */ /* 0x010fde0000001810 */
[----:B------:R-:W-:-:S09]  /*27ce0*/  NOP ;  /* 0x0000000000007918 */ /* 0x000fd20000000000 */
[----:B------:R-:W-:Y:S02]  /*27cf0*/  IMAD.MOV.U32 R16, RZ, RZ, R7 ;  /* 0x000000ffff107224 */ /* 0x000fe400078e0007 */
[----:B------:R-:W-:Y:S01]  /*27d00*/  IMAD.MOV.U32 R17, RZ, RZ, R6 ;  /* 0x000000ffff117224 */ /* 0x000fe200078e0006 */
[----:B------:R0:W-:Y:S04]  /*27d10*/  STL.64 [R1+0x70], R4 ;  /* 0x0000700401007387 */ /* 0x0001e80000100a00 */
[----:B0-----:R-:W2:Y:S04]  /*27d20*/  LDL.LU.64 R4, [R1+0xe80] ;  /* 0x000e800001047983 */ /* 0x001ea80000300a00 */
[----:B------:R0:W-:Y:S04]  /*27d30*/  STL [R1+0xde4], R16 ;  /* 0x000de41001007387 */ /* 0x0001e80000100800 */
[----:B------:R1:W-:Y:S04]  /*27d40*/  STL [R1+0xde0], R17 ;  /* 0x000de01101007387 */ /* 0x0003e80000100800 */
[----:B0-----:R-:W2:Y:S04]  /*27d50*/  LDL.LU R16, [R1+0x250] ;  /* 0x0002500001107983 */ /* 0x001ea80000300800 */
[----:B-1----:R-:W2:Y:S04]  /*27d60*/  LDL.LU R17, [R1+0x254] ;  /* 0x0002540001117983 */ /* 0x002ea80000300800 */
[----:B------:R-:W2:Y:S04]  /*27d70*/  LDL.LU R18, [R1+0x258] ;  /* 0x0002580001127983 */ /* 0x000ea80000300800 */
[----:B------:R-:W2:Y:S01]  /*27d80*/  LDL.LU R19, [R1+0x25c] ;  /* 0x00025c0001137983 */ /* 0x000ea20000300800 */
[----:B------:R-:W-:-:S02]  /*27d90*/  IMAD.MOV.U32 R12, RZ, RZ, R3 ;  /* 0x000000ffff0c7224 */ /* 0x000fc400078e0003 */
[----:B------:R-:W-:Y:S01]  /*27da0*/  IMAD.MOV.U32 R13, RZ, RZ, R2 ;  /* 0x000000ffff0d7224 */ /* 0x000fe200078e0002 */
[----:B--2---:R-:W-:-:S15]  /*27db0*/  HMMA.16816.F32 R4, R24, R4, R16 ;  /* 0x000000041804723c */ /* 0x004fde0000001810 */
[----:B------:R-:W-:-:S09]  /*27dc0*/  NOP ;  /* 0x0000000000007918 */ /* 0x000fd20000000000 */
[----:B------:R-:W-:Y:S02]  /*27dd0*/  IMAD.MOV.U32 R18, RZ, RZ, R7 ;  /* 0x000000ffff127224 */ /* 0x000fe400078e0007 */
[----:B------:R-:W-:Y:S02]  /*27de0*/  IMAD.MOV.U32 R19, RZ, RZ, R6 ;  /* 0x000000ffff137224 */ /* 0x000fe400078e0006 */
[----:B------:R-:W-:Y:S02]  /*27df0*/  IMAD.MOV.U32 R2, RZ, RZ, R4 ;  /* 0x000000ffff027224 */ /* 0x000fe400078e0004 */
[----:B------:R-:W-:Y:S01]  /*27e00*/  IMAD.MOV.U32 R3, RZ, RZ, R5 ;  /* 0x000000ffff037224 */ /* 0x000fe200078e0005 */
[----:B------:R-:W2:Y:S04]  /*27e10*/  LDL.LU.64 R6, [R1+0xe78] ;  /* 0x000e780001067983 */ /* 0x000ea80000300a00 */
[----:B------:R-:W4:Y:S04]  /*27e20*/  LDL.LU.64 R4, [R1+0xe70] ;  /* 0x000e700001047983 */ /* 0x000f280000300a00 */
[----:B------:R0:W-:Y:S04]  /*27e30*/  STL [R1+0xde8], R18 ;  /* 0x000de81201007387 */ /* 0x0001e80000100800 */
[----:B------:R1:W-:Y:S04]  /*27e40*/  STL [R1+0xddc], R19 ;  /* 0x000ddc1301007387 */ /* 0x0003e80000100800 */
[----:B------:R-:W2:Y:S04]  /*27e50*/  LDL.LU R16, [R1+0x240] ;  /* 0x0002400001107983 */ /* 0x000ea80000300800 */
[----:B------:R-:W2:Y:S04]  /*27e60*/  LDL.LU R17, [R1+0x244] ;  /* 0x0002440001117983 */ /* 0x000ea80000300800 */
[----:B0-----:R-:W2:Y:S04]  /*27e70*/  LDL.LU R18, [R1+0x248] ;  /* 0x0002480001127983 */ /* 0x001ea80000300800 */
[----:B-1----:R-:W2:Y:S01]  /*27e80*/  LDL.LU R19, [R1+0x24c] ;  /* 0x00024c0001137983 */ /* 0x002ea20000300800 */
[C---:B---3--:R-:W-:Y:S03]  /*27e90*/  HMMA.16816.F32 R8, R24.reuse, R20, R8 ;  /* 0x000000141808723c */ /* 0x048fe60000001808 */
[----:B------:R-:W-:Y:S04]  /*27ea0*/  STL [R1+0xdd8], R3 ;  /* 0x000dd80301007387 */ /* 0x000fe80000100800 */
[----:B------:R-:W-:Y:S01]  /*27eb0*/  STL [R1+0xdd4], R2 ;  /* 0x000dd40201007387 */ /* 0x000fe20000100800 */
[----:B--2---:R-:W-:-:S15]  /*27ec0*/  HMMA.16816.F32 R12, R24, R12, R16 ;  /* 0x0000000c180c723c */ /* 0x004fde0000001810 */
[----:B------:R-:W-:-:S01]  /*27ed0*/  NOP ;  /* 0x0000000000007918 */ /* 0x000fc20000000000 */
[----:B------:R-:W-:Y:S02]  /*27ee0*/  IMAD.MOV.U32 R17, RZ, RZ, R8 ;  /* 0x000000ffff117224 */ /* 0x000fe400078e0008 */
[----:B------:R-:W-:Y:S02]  /*27ef0*/  IMAD.MOV.U32 R19, RZ, RZ, R9 ;  /* 0x000000ffff137224 */ /* 0x000fe400078e0009 */
[----:B------:R-:W-:Y:S02]  /*27f00*/  IMAD.MOV.U32 R8, RZ, RZ, R6 ;  /* 0x000000ffff087224 */ /* 0x000fe400078e0006 */
[----:B------:R-:W-:Y:S02]  /*27f10*/  IMAD.MOV.U32 R9, RZ, RZ, R7 ;  /* 0x000000ffff097224 */ /* 0x000fe400078e0007 */
[----:B------:R-:W-:Y:S02]  /*27f20*/  IMAD.MOV.U32 R28, RZ, RZ, R15 ;  /* 0x000000ffff1c7224 */ /* 0x000fe400078e000f */
[----:B------:R-:W-:-:S02]  /*27f30*/  IMAD.MOV.U32 R29, RZ, RZ, R14 ;  /* 0x000000ffff1d7224 */ /* 0x000fc400078e000e */
[----:B------:R-:W-:Y:S01]  /*27f40*/  IMAD.MOV.U32 R0, RZ, RZ, R13 ;  /* 0x000000ffff007224 */ /* 0x000fe200078e000d */
[----:B------:R-:W-:Y:S04]  /*27f50*/  STL [R1+0x50], R12 ;  /* 0x0000500c01007387 */ /* 0x000fe80000100800 */
[----:B------:R-:W-:Y:S04]  /*27f60*/  STL [R1+0xdf4], R28 ;  /* 0x000df41c01007387 */ /* 0x000fe80000100800 */
[----:B------:R-:W-:Y:S04]  /*27f70*/  STL [R1+0xdf0], R29 ;  /* 0x000df01d01007387 */ /* 0x000fe80000100800 */
[----:B------:R-:W-:Y:S04]  /*27f80*/  STL [R1+0xdec], R0 ;  /* 0x000dec0001007387 */ /* 0x000fe80000100800 */
[----:B------:R-:W2:Y:S04]  /*27f90*/  LDL.LU R6, [R1+0xe6c] ;  /* 0x000e6c0001067983 */ /* 0x000ea80000300800 */
[----:B------:R-:W3:Y:S04]  /*27fa0*/  LDL.LU R7, [R1+0xe68] ;  /* 0x000e680001077983 */ /* 0x000ee80000300800 */
[----:B------:R0:W-:Y:S04]  /*27fb0*/  STL.64 [R1+0xe50], R8 ;  /* 0x000e500801007387 */ /* 0x0001e80000100a00 */
[----:B0-----:R-:W4:Y:S04]  /*27fc0*/  LDL.LU R8, [R1+0x120] ;  /* 0x0001200001087983 */ /* 0x001f280000300800 */
[----:B------:R-:W4:Y:S04]  /*27fd0*/  LDL.LU R9, [R1+0x124] ;  /* 0x0001240001097983 */ /* 0x000f280000300800 */
[----:B----4-:R0:W-:Y:S04]  /*27fe0*/  STL.64 [R1+0xe58], R8 ;  /* 0x000e580801007387 */ /* 0x0101e80000100a00 */
[----:B0-----:R-:W4:Y:S04]  /*27ff0*/  LDL.LU R8, [R1+0x130] ;  /* 0x0001300001087983 */ /* 0x001f280000300800 */
[----:B------:R-:W4:Y:S01]  /*28000*/  LDL.LU R9, [R1+0x134] ;  /* 0x0001340001097983 */ /* 0x000f220000300800 */
[----:B------:R-:W-:-:S02]  /*28010*/  IMAD.MOV.U32 R2, RZ, RZ, R11 ;  /* 0x000000ffff027224 */ /* 0x000fc400078e000b */
[----:B------:R-:W-:Y:S02]  /*28020*/  IMAD.MOV.U32 R21, RZ, RZ, R4 ;  /* 0x000000ffff157224 */ /* 0x000fe400078e0004 */
[----:B------:R-:W-:Y:S02]  /*28030*/  IMAD.MOV.U32 R3, RZ, RZ, R10 ;  /* 0x000000ffff037224 */ /* 0x000fe400078e000a */
[----:B------:R-:W-:Y:S01]  /*28040*/  IMAD.MOV.U32 R20, RZ, RZ, R5 ;  /* 0x000000ffff147224 */ /* 0x000fe200078e0005 */
[----:B----4-:R2:W-:Y:S04]  /*28050*/  STL.64 [R1+0xe60], R8 ;  /* 0x000e600801007387 */ /* 0x0105e80000100a00 */
[----:B------:R-:W4:Y:S04]  /*28060*/  LDL.LU R12, [R1+0x1f0] ;  /* 0x0001f000010c7983 */ /* 0x000f280000300800 */
[----:B------:R-:W4:Y:S04]  /*28070*/  LDL.LU R13, [R1+0x1f4] ;  /* 0x0001f400010d7983 */ /* 0x000f280000300800 */
[----:B------:R-:W4:Y:S04]  /*28080*/  LDL.LU R14, [R1+0x1f8] ;  /* 0x0001f800010e7983 */ /* 0x000f280000300800 */
[----:B------:R-:W4:Y:S04]  /*28090*/  LDL.LU R15, [R1+0x1fc] ;  /* 0x0001fc00010f7983 */ /* 0x000f280000300800 */
[----:B------:R-:W4:Y:S04]  /*280a0*/  LDL.LU R4, [R1+0x1e0] ;  /* 0x0001e00001047983 */ /* 0x000f280000300800 */
[----:B------:R-:W4:Y:S01]  /*280b0*/  LDL.LU R5, [R1+0x1e4] ;  /* 0x0001e40001057983 */ /* 0x000f220000300800 */
[----:B--2---:R-:W-:-:S02]  /*280c0*/  IMAD.MOV.U32 R9, RZ, RZ, R6 ;  /* 0x000000ffff097224 */ /* 0x004fc400078e0006 */
[----:B---3--:R-:W-:Y:S01]  /*280d0*/  IMAD.MOV.U32 R8, RZ, RZ, R7 ;  /* 0x000000ffff087224 */ /* 0x008fe200078e0007 */
[----:B------:R-:W2:Y:S04]  /*280e0*/  LDL.LU R6, [R1+0x1e8] ;  /* 0x0001e80001067983 */ /* 0x000ea80000300800 */
[----:B------:R-:W2:Y:S04]  /*280f0*/  LDL.LU R7, [R1+0x1ec] ;  /* 0x0001ec0001077983 */ /* 0x000ea80000300800 */
[----:B------:R-:W-:Y:S04]  /*28100*/  STL [R1+0xe04], R2 ;  /* 0x000e040201007387 */ /* 0x000fe80000100800 */
[----:B------:R-:W-:Y:S04]  /*28110*/  STL [R1+0xe00], R3 ;  /* 0x000e000301007387 */ /* 0x000fe80000100800 */
[----:B------:R-:W-:Y:S04]  /*28120*/  STL [R1+0xdfc], R19 ;  /* 0x000dfc1301007387 */ /* 0x000fe80000100800 */
[----:B------:R0:W-:Y:S04]  /*28130*/  STL [R1+0xdf8], R17 ;  /* 0x000df81101007387 */ /* 0x0001e80000100800 */
[----:B------:R-:W3:Y:S04]  /*28140*/  LDL.LU R16, [R1+0x220] ;  /* 0x0002200001107983 */ /* 0x000ee80000300800 */
[----:B0-----:R-:W3:Y:S04]  /*28150*/  LDL.LU R17, [R1+0x224] ;  /* 0x0002240001117983 */ /* 0x001ee80000300800 */
[----:B------:R-:W3:Y:S04]  /*28160*/  LDL.LU R18, [R1+0x228] ;  /* 0x0002280001127983 */ /* 0x000ee80000300800 */
[----:B------:R-:W3:Y:S02]  /*28170*/  LDL.LU R19, [R1+0x22c] ;  /* 0x00022c0001137983 */ /* 0x000ee40000300800 */
[----:B---3--:R-:W-:-:S15]  /*28180*/  HMMA.16816.F32 R8, R24, R8, R16 ;  /* 0x000000081808723c */ /* 0x008fde0000001810 */
[----:B------:R-:W-:-:S09]  /*28190*/  NOP ;  /* 0x0000000000007918 */ /* 0x000fd20000000000 */
[----:B------:R-:W-:Y:S02]  /*281a0*/  IMAD.MOV.U32 R16, RZ, RZ, R11 ;  /* 0x000000ffff107224 */ /* 0x000fe400078e000b */
[----:B------:R-:W-:Y:S02]  /*281b0*/  IMAD.MOV.U32 R18, RZ, RZ, R10 ;  /* 0x000000ffff127224 */ /* 0x000fe400078e000a */
[----:B------:R-:W-:Y:S02]  /*281c0*/  IMAD.MOV.U32 R29, RZ, RZ, R8 ;  /* 0x000000ffff1d7224 */ /* 0x000fe400078e0008 */
[----:B------:R-:W-:Y:S02]  /*281d0*/  IMAD.MOV.U32 R0, RZ, RZ, R9 ;  /* 0x000000ffff007224 */ /* 0x000fe400078e0009 */
[----:B------:R-:W3:Y:S04]  /*281e0*/  LDL.LU.64 R8, [R1+0xe60] ;  /* 0x000e600001087983 */ /* 0x000ee80000300a00 */
[----:B------:R0:W-:Y:S04]  /*281f0*/  STL [R1+0xe14], R16 ;  /* 0x000e141001007387 */ /* 0x0001e80000100800 */
[----:B------:R1:W-:Y:S04]  /*28200*/  STL [R1+0xe10], R18 ;  /* 0x000e101201007387 */ /* 0x0003e80000100800 */
[----:B0-----:R-:W3:Y:S04]  /*28210*/  LDL.LU R16, [R1+0x210] ;  /* 0x0002100001107983 */ /* 0x001ee80000300800 */
[----:B------:R-:W3:Y:S04]  /*28220*/  LDL.LU R17, [R1+0x214] ;  /* 0x0002140001117983 */ /* 0x000ee80000300800 */
[----:B-1----:R-:W3:Y:S04]  /*28230*/  LDL.LU R18, [R1+0x218] ;  /* 0x0002180001127983 */ /* 0x002ee80000300800 */
[----:B------:R-:W3:Y:S04]  /*28240*/  LDL.LU R19, [R1+0x21c] ;  /* 0x00021c0001137983 */ /* 0x000ee80000300800 */
[----:B------:R-:W-:Y:S04]  /*28250*/  STL [R1+0xe0c], R0 ;  /* 0x000e0c0001007387 */ /* 0x000fe80000100800 */
[----:B------:R-:W-:Y:S01]  /*28260*/  STL [R1+0xe08], R29 ;  /* 0x000e081d01007387 */ /* 0x000fe20000100800 */
[----:B---3--:R-:W-:-:S15]  /*28270*/  HMMA.16816.F32 R8, R24, R8, R16 ;  /* 0x000000081808723c */ /* 0x008fde0000001810 */
[----:B------:R-:W-:-:S09]  /*28280*/  NOP ;  /* 0x0000000000007918 */ /* 0x000fd20000000000 */
[----:B------:R-:W-:Y:S02]  /*28290*/  IMAD.MOV.U32 R17, RZ, RZ, R10 ;  /* 0x000000ffff117224 */ /* 0x000fe400078e000a */
[----:B------:R-:W-:Y:S02]  /*282a0*/  IMAD.MOV.U32 R19, RZ, RZ, R9 ;  /* 0x000000ffff137224 */ /* 0x000fe400078e0009 */
[----:B------:R-:W-:Y:S02]  /*282b0*/  IMAD.MOV.U32 R3, RZ, RZ, R8 ;  /* 0x000000ffff037224 */ /* 0x000fe400078e0008 */
[----:B------:R-:W3:Y:S04]  /*282c0*/  LDL.LU.64 R8, [R1+0xe58] ;  /* 0x000e580001087983 */ /* 0x000ee80000300a00 */
[----:B------:R0:W-:Y:S04]  /*282d0*/  STL [R1+0xe20], R17 ;  /* 0x000e201101007387 */ /* 0x0001e80000100800 */
[----:B------:R1:W-:Y:S04]  /*282e0*/  STL [R1+0xe1c], R19 ;  /* 0x000e1c1301007387 */ /* 0x0003e80000100800 */
[----:B------:R-:W3:Y:S04]  /*282f0*/  LDL.LU R16, [R1+0x200] ;  /* 0x0002000001107983 */ /* 0x000ee80000300800 */
[----:B0-----:R-:W3:Y:S04]  /*28300*/  LDL.LU R17, [R1+0x204] ;  /* 0x0002040001117983 */ /* 0x001ee80000300800 */
[----:B------:R-:W3:Y:S04]  /*28310*/  LDL.LU R18, [R1+0x208] ;  /* 0x0002080001127983 */ /* 0x000ee80000300800 */
[----:B-1----:R-:W3:Y:S01]  /*28320*/  LDL.LU R19, [R1+0x20c] ;  /* 0x00020c0001137983 */ /* 0x002ee20000300800 */
[----:B------:R-:W-:Y:S01]  /*28330*/  IMAD.MOV.U32 R28, RZ, RZ, R11 ;  /* 0x000000ffff1c7224 */ /* 0x000fe200078e000b */
[C---:B----4-:R-:W-:Y:S02]  /*28340*/  HMMA.16816.F32 R20, R24.reuse, R20, R12 ;  /* 0x000000141814723c */ /* 0x050fe4000000180c */
[----:B------:R0:W-:Y:S04]  /*28350*/  STL [R1+0xe18], R3 ;  /* 0x000e180301007387 */ /* 0x0001e80000100800 */
[----:B---3--:R-:W-:-:S15]  /*28360*/  HMMA.16816.F32 R8, R24, R8, R16 ;  /* 0x000000081808723c */ /* 0x008fde0000001810 */
[----:B------:R-:W-:-:S03]  /*28370*/  NOP ;  /* 0x0000000000007918 */ /* 0x000fc60000000000 */
[----:B------:R-:W-:Y:S02]  /*28380*/  IMAD.MOV.U32 R17, RZ, RZ, R20 ;  /* 0x000000ffff117224 */ /* 0x000fe400078e0014 */
[----:B------:R-:W-:-:S04]  /*28390*/  IMAD.MOV.U32 R19, RZ, RZ, R21 ;  /* 0x000000ffff137224 */ /* 0x000fc800078e0015 */
[----:B------:R-:W-:Y:S02]  /*283a0*/  IMAD.MOV.U32 R18, RZ, RZ, R8 ;  /* 0x000000ffff127224 */ /* 0x000fe400078e0008 */
[----:B------:R-:W-:Y:S02]  /*283b0*/  IMAD.MOV.U32 R0, RZ, RZ, R9 ;  /* 0x000000ffff007224 */ /* 0x000fe400078e0009 */
[----:B------:R-:W3:Y:S04]  /*283c0*/  LDL.LU.64 R8, [R1+0xe50] ;  /* 0x000e500001087983 */ /* 0x000ee80000300a00 */
[----:B------:R-:W4:Y:S04]  /*283d0*/  LDL.LU.64 R12, [R1+0xe48] ;  /* 0x000e4800010c7983 */ /* 0x000f280000300a00 */
[----:B------:R-:W2:Y:S01]  /*283e0*/  LDL.LU.64 R20, [R1+0xe40] ;  /* 0x000e400001147983 */ /* 0x000ea20000300a00 */
[----:B0-----:R-:W-:-:S02]  /*283f0*/  IMAD.MOV.U32 R3, RZ, RZ, R22 ;  /* 0x000000ffff037224 */ /* 0x001fc400078e0016 */
[----:B------:R-:W-:Y:S02]  /*28400*/  IMAD.MOV.U32 R16, RZ, RZ, R23 ;  /* 0x000000ffff107224 */ /* 0x000fe400078e0017 */
[----:B--2---:R-:W-:Y:S01]  /*28410*/  HMMA.16816.F32 R20, R24, R20, R4 ;  /* 0x000000141814723c */ /* 0x004fe20000001804 */
[----:B------:R-:W3:Y:S04]  /*28420*/  LDL.LU.64 R6, [R1+0xe38] ;  /* 0x000e380001067983 */ /* 0x000ee80000300a00 */
[----:B------:R-:W3:-:S15]  /*28430*/  LDL.LU.64 R4, [R1+0xe30] ;  /* 0x000e300001047983 */ /* 0x000ede0000300a00 */
[----:B------:R-:W-:-:S03]  /*28440*/  NOP ;  /* 0x0000000000007918 */ /* 0x000fc60000000000 */
[----:B------:R-:W-:Y:S04]  /*28450*/  STL.64 [R1+0xcc8], R22 ;  /* 0x000cc81601007387 */ /* 0x000fe80000100a00 */
[----:B------:R0:W-:Y:S04]  /*28460*/  STL.64 [R1+0xcc0], R20 ;  /* 0x000cc01401007387 */ /* 0x0001e80000100a00 */
[----:B0-----:R-:W4:Y:S04]  /*28470*/  LDL.LU R20, [R1+0x1b0] ;  /* 0x0001b00001147983 */ /* 0x001f280000300800 */
[----:B------:R-:W4:Y:S04]  /*28480*/  LDL.LU R21, [R1+0x1b4] ;  /* 0x0001b40001157983 */ /* 0x000f280000300800 */
[----:B------:R-:W4:Y:S04]  /*28490*/  LDL.LU R22, [R1+0x1b8] ;  /* 0x0001b80001167983 */ /* 0x000f280000300800 */
[----:B------:R-:W4:Y:S01]  /*284a0*/  LDL.LU R23, [R1+0x1bc] ;  /* 0x0001bc0001177983 */ /* 0x000f220000300800 */
[----:B---3--:R-:W-:Y:S03]  /*284b0*/  HMMA.16816.F32 R4, R24, R8, R4 ;  /* 0x000000081804723c */ /* 0x008fe60000001804 */
[----:B------:R-:W2:-:S15]  /*284c0*/  LDL.LU.64 R8, [R1+0xe28] ;  /* 0x000e280001087983 */ /* 0x000e9e0000300a00 */
[----:B------:R-:W-:-:S05]  /*284d0*/  NOP ;  /* 0x0000000000007918 */ /* 0x000fca0000000000 */
[----:B------:R-:W-:Y:S04]  /*284e0*/  STL.64 [R1+0xcb8], R6 ;  /* 0x000cb80601007387 */ /* 0x000fe80000100a00 */
[----:B------:R0:W-:Y:S04]  /*284f0*/  STL.64 [R1+0xcb0], R4 ;  /* 0x000cb00401007387 */ /* 0x0001e80000100a00 */
[----:B0-----:R-:W2:Y:S04]  /*28500*/  LDL.LU R4, [R1+0x1d0] ;  /* 0x0001d00001047983 */ /* 0x001ea80000300800 */
[----:B------:R-:W2:Y:S04]  /*28510*/  LDL.LU R5, [R1+0x1d4] ;  /* 0x0001d40001057983 */ /* 0x000ea80000300800 */
[----:B------:R-:W2:Y:S04]  /*28520*/  LDL.LU R6, [R1+0x1d8] ;  /* 0x0001d80001067983 */ /* 0x000ea80000300800 */
[----:B------:R-:W2:Y:S01]  /*28530*/  LDL.LU R7, [R1+0x1dc] ;  /* 0x0001dc0001077983 */ /* 0x000ea20000300800 */
[----:B------:R-:W-:-:S02]  /*28540*/  IMAD.MOV.U32 R29, RZ, RZ, R10 ;  /* 0x000000ffff1d7224 */ /* 0x000fc400078e000a */
[----:B------:R-:W-:Y:S01]  /*28550*/  IMAD.MOV.U32 R2, RZ, RZ, R11 ;  /* 0x000000ffff027224 */ /* 0x000fe200078e000b */
[C---:B----4-:R-:W-:Y:S06]  /*28560*/  HMMA.16816.F32 R12, R24.reuse, R12, R20 ;  /* 0x0000000c180c723c */ /* 0x050fec0000001814 */
[----:B--2---:R-:W-:-:S15]  /*28570*/  HMMA.16816.F32 R8, R24, R8, R4 ;  /* 0x000000081808723c */ /* 0x004fde0000001804 */
[----:B------:R-:W-:-:S08]  /*28580*/  NOP ;  /* 0x0000000000007918 */ /* 0x000fd00000000000 */
[----:B------:R-:W-:Y:S04]  /*28590*/  STL.64 [R1+0xca8], R10 ;  /* 0x000ca80a01007387 */ /* 0x000fe80000100a00 */
[----:B------:R-:W-:Y:S04]  /*285a0*/  STL.64 [R1+0xca0], R8 ;  /* 0x000ca00801007387 */ /* 0x000fe80000100a00 */
[----:B------:R-:W2:Y:S04]  /*285b0*/  LDL.LU R22, [R1+0x118] ;  /* 0x0001180001167983 */ /* 0x000ea80000300800 */
[----:B------:R-:W2:Y:S04]  /*285c0*/  LDL.LU R23, [R1+0x11c] ;  /* 0x00011c0001177983 */ /* 0x000ea80000300800 */
[----:B--2---:R0:W-:Y:S04]  /*285d0*/  STL.64 [R1+0xcd8], R22 ;  /* 0x000cd81601007387 */ /* 0x0041e80000100a00 */
[----:B------:R-:W2:Y:S04]  /*285e0*/  LDL.LU R6, [R1+0x108] ;  /* 0x0001080001067983 */ /* 0x000ea80000300800 */
[----:B------:R-:W2:Y:S04]  /*285f0*/  LDL.LU R7, [R1+0x10c] ;  /* 0x00010c0001077983 */ /* 0x000ea80000300800 */
[----:B0-----:R-:W3:Y:S04]  /*28600*/  LDL.LU R22, [R1+0x128] ;  /* 0x0001280001167983 */ /* 0x001ee80000300800 */
[----:B------:R-:W3:Y:S01]  /*28610*/  LDL.LU R23, [R1+0x12c] ;  /* 0x00012c0001177983 */ /* 0x000ee20000300800 */
[----:B------:R-:W-:-:S02]  /*28620*/  IMAD.MOV.U32 R4, RZ, RZ, R17 ;  /* 0x000000ffff047224 */ /* 0x000fc400078e0011 */
[----:B------:R-:W-:Y:S01]  /*28630*/  IMAD.MOV.U32 R5, RZ, RZ, R19 ;  /* 0x000000ffff057224 */ /* 0x000fe200078e0013 */
[----:B---3--:R-:W-:Y:S04]  /*28640*/  STL.64 [R1+0xcf0], R22 ;  /* 0x000cf01601007387 */ /* 0x008fe80000100a00 */
[----:B--2---:R0:W-:Y:S04]  /*28650*/  STL.64 [R1+0xcd0], R6 ;  /* 0x000cd00601007387 */ /* 0x0041e80000100a00 */
[----:B------:R-:W2:Y:S04]  /*28660*/  LDL.LU R17, [R1+0xe20] ;  /* 0x000e200001117983 */ /* 0x000ea80000300800 */
[----:B------:R-:W3:Y:S01]  /*28670*/  LDL.LU R19, [R1+0xe1c] ;  /* 0x000e1c0001137983 */ /* 0x000ee20000300800 */
[----:B0-----:R-:W-:-:S02]  /*28680*/  IMAD.MOV.U32 R6, RZ, RZ, R3 ;  /* 0x000000ffff067224 */ /* 0x001fc400078e0003 */
        /* <DEDUP_REMOVED lines=11> */
[----:B------:R-:W3:Y:S01]  /*28740*/  LDL.LU R0, [R1+0xe0c] ;  /* 0x000e0c0001007983 */ /* 0x000ee20000300800 */
[----:B------:R-:W-:Y:S02]  /*28750*/  IMAD.MOV.U32 R6, RZ, RZ, R29 ;  /* 0x000000ffff067224 */ /* 0x000fe400078e001d */
[----:B------:R-:W-:Y:S01]  /*28760*/  IMAD.MOV.U32 R7, RZ, RZ, R2 ;  /* 0x000000ffff077224 */ /* 0x000fe200078e0002 */
[----:B------:R-:W3:Y:S04]  /*28770*/  LDL.LU R29, [R1+0xe08] ;  /* 0x000e0800011d7983 */ /* 0x000ee80000300800 */
        /* <DEDUP_REMOVED lines=10> */
[----:B--2---:R-:W-:Y:S02]  /*28820*/  IMAD.MOV.U32 R6, RZ, RZ, R17 ;  /* 0x000000ffff067224 */ /* 0x004fe400078e0011 */
[----:B------:R-:W-:Y:S01]  /*28830*/  IMAD.MOV.U32 R7, RZ, RZ, R28 ;  /* 0x000000ffff077224 */ /* 0x000fe200078e001c */
[----:B------:R-:W2:Y:S04]  /*28840*/  LDL.LU R17, [R1+0xdf8] ;  /* 0x000df80001117983 */ /* 0x000ea80000300800 */
[----:B------:R-:W4:Y:S04]  /*28850*/  LDL.LU R28, [R1+0xdf4] ;  /* 0x000df400011c7983 */ /* 0x000f280000300800 */
        /* <DEDUP_REMOVED lines=13> */
[----:B------:R-:W2:Y:S04]  /*28930*/  LDL.LU R22, [R1+0x168] ;  /* 0x0001680001167983 */ /* 0x000ea80000300800 */
[----:B------:R-:W2:Y:S04]  /*28940*/  LDL.LU R23, [R1+0x16c] ;  /* 0x00016c0001177983 */ /* 0x000ea80000300800 */
[----:B--2---:R0:W-:Y:S04]  /*28950*/  STL.64 [R1+0xd50], R22 ;  /* 0x000d501601007387 */ /* 0x0041e80000100a00 */
[----:B0-----:R-:W2:Y:S04]  /*28960*/  LDL.LU R22, [R1+0x178] ;  /* 0x0001780001167983 */ /* 0x001ea80000300800 */
[----:B------:R-:W2:Y:S04]  /*28970*/  LDL.LU R23, [R1+0x17c] ;  /* 0x00017c0001177983 */ /* 0x000ea80000300800 */
[----:B--2---:R-:W-:Y:S04]  /*28980*/  STL.64 [R1+0xd68], R22 ;  /* 0x000d681601007387 */ /* 0x004fe80000100a00 */
[----:B------:R-:W-:Y:S04]  /*28990*/  STL.64 [R1+0xd30], R6 ;  /* 0x000d300601007387 */ /* 0x000fe80000100a00 */
[----:B------:R0:W-:Y:S02]  /*289a0*/  STL.64 [R1+0xd28], R4 ;  /* 0x000d280401007387 */ /* 0x0001e40000100a00 */
[----:B0-----:R-:W-:-:S02]  /*289b0*/  IMAD.MOV.U32 R4, RZ, RZ, R17 ;  /* 0x000000ffff047224 */ /* 0x001fc400078e0011 */
[----:B----4-:R-:W-:Y:S01]  /*289c0*/  IMAD.MOV.U32 R5, RZ, RZ, R19 ;  /* 0x000000ffff057224 */ /* 0x010fe200078e0013 */
[----:B------:R-:W2:Y:S04]  /*289d0*/  LDL.LU R17, [R1+0xde0] ;  /* 0x000de00001117983 */ /* 0x000ea80000300800 */
[----:B------:R-:W4:Y:S01]  /*289e0*/  LDL.LU R19, [R1+0xddc] ;  /* 0x000ddc0001137983 */ /* 0x000f220000300800 */
[----:B------:R-:W-:Y:S02]  /*289f0*/  IMAD.MOV.U32 R6, RZ, RZ, R3 ;  /* 0x000000ffff067224 */ /* 0x000fe400078e0003 */
[----:B------:R-:W-:Y:S01]  /*28a00*/  IMAD.MOV.U32 R7, RZ, RZ, R2 ;  /* 0x000000ffff077224 */ /* 0x000fe200078e0002 */
[----:B------:R-:W4:Y:S04]  /*28a10*/  LDL.LU R3, [R1+0xdd8] ;  /* 0x000dd80001037983 */ /* 0x000f280000300800 */
[----:B------:R-:W4:Y:S04]  /*28a20*/  LDL.LU R2, [R1+0xdd4] ;  /* 0x000dd40001027983 */ /* 0x000f280000300800 */
[----:B------:R-:W4:Y:S04]  /*28a30*/  LDL.LU R20, [R1+0x70] ;  /* 0x0000700001147983 */ /* 0x000f280000300800 */
[----:B------:R-:W4:Y:S04]  /*28a40*/  LDL.LU R21, [R1+0x74] ;  /* 0x0000740001157983 */ /* 0x000f280000300800 */
[----:B------:R-:W3:Y:S04]  /*28a50*/  LDL.LU R10, [R1+0x1a8] ;  /* 0x0001a800010a7983 */ /* 0x000ee80000300800 */
[----:B------:R-:W3:Y:S04]  /*28a60*/  LDL.LU R11, [R1+0x1ac] ;  /* 0x0001ac00010b7983 */ /* 0x000ee80000300800 */
[----:B---3--:R0:W-:Y:S04]  /*28a70*/  STL.64 [R1+0xd90], R10 ;  /* 0x000d900a01007387 */ /* 0x0081e80000100a00 */
[----:B0-----:R-:W3:Y:S04]  /*28a80*/  LDL.LU R10, [R1+0x298] ;  /* 0x00029800010a7983 */ /* 0x001ee80000300800 */
[----:B------:R-:W3:Y:S01]  /*28a90*/  LDL.LU R11, [R1+0x29c] ;  /* 0x00029c00010b7983 */ /* 0x000ee20000300800 */
[----:B------:R-:W-:-:S02]  /*28aa0*/  IMAD.MOV.U32 R23, RZ, RZ, R16 ;  /* 0x000000ffff177224 */ /* 0x000fc400078e0010 */
[----:B--2---:R-:W-:Y:S01]  /*28ab0*/  IMAD.MOV.U32 R22, RZ, RZ, R17 ;  /* 0x000000ffff167224 */ /* 0x004fe200078e0011 */
[----:B---3--:R0:W-:Y:S04]  /*28ac0*/  STL.64 [R1+0xdb8], R10 ;  /* 0x000db80a01007387 */ /* 0x0081e80000100a00 */
[----:B------:R-:W2:Y:S04]  /*28ad0*/  LDL.LU R16, [R1+0xc0] ;  /* 0x0000c00001107983 */ /* 0x000ea80000300800 */
[----:B------:R-:W2:Y:S04]  /*28ae0*/  LDL.LU R17, [R1+0xc4] ;  /* 0x0000c40001117983 */ /* 0x000ea80000300800 */
[----:B------:R-:W2:Y:S04]  /*28af0*/  LDL.LU R8, [R1+0xb0] ;  /* 0x0000b00001087983 */ /* 0x000ea80000300800 */
[----:B------:R-:W2:Y:S04]  /*28b00*/  LDL.LU R9, [R1+0xb4] ;  /* 0x0000b40001097983 */ /* 0x000ea80000300800 */
[----:B0-----:R-:W2:Y:S04]  /*28b10*/  LDL.LU R10, [R1+0xb8] ;  /* 0x0000b800010a7983 */ /* 0x001ea80000300800 */
[----:B------:R-:W2:Y:S04]  /*28b20*/  LDL.LU R11, [R1+0xbc] ;  /* 0x0000bc00010b7983 */ /* 0x000ea80000300800 */
[----:B------:R-:W-:Y:S04]  /*28b30*/  STL.64 [R1+0xd78], R22 ;  /* 0x000d781601007387 */ /* 0x000fe80000100a00 */
[----:B----4-:R0:W-:Y:S04]  /*28b40*/  STL.64 [R1+0xd70], R20 ;  /* 0x000d701401007387 */ /* 0x0101e80000100a00 */
[----:B0-----:R-:W3:Y:S04]  /*28b50*/  LDL.LU R20, [R1+0x80] ;  /* 0x0000800001147983 */ /* 0x001ee80000300800 */
[----:B------:R-:W3:Y:S04]  /*28b60*/  LDL.LU R21, [R1+0x84] ;  /* 0x0000840001157983 */ /* 0x000ee80000300800 */
[----:B------:R-:W4:Y:S04]  /*28b70*/  LDL.LU R22, [R1+0x88] ;  /* 0x0000880001167983 */ /* 0x000f280000300800 */
[----:B------:R-:W4:Y:S04]  /*28b80*/  LDL.LU R23, [R1+0x8c] ;  /* 0x00008c0001177983 */ /* 0x000f280000300800 */
[----:B----4-:R-:W-:Y:S04]  /*28b90*/  STL.64 [R1+0xd88], R22 ;  /* 0x000d881601007387 */ /* 0x010fe80000100a00 */
[----:B---3--:R0:W-:Y:S04]  /*28ba0*/  STL.64 [R1+0xd80], R20 ;  /* 0x000d801401007387 */ /* 0x0081e80000100a00 */
        /* <DEDUP_REMOVED lines=8> */
[----:B------:R-:W3:Y:S04]  /*28c30*/  LDL.LU R22, [R1+0xa8] ;  /* 0x0000a80001167983 */ /* 0x000ee80000300800 */
[----:B------:R-:W3:Y:S04]  /*28c40*/  LDL.LU R23, [R1+0xac] ;  /* 0x0000ac0001177983 */ /* 0x000ee80000300800 */
[----:B------:R-:W-:Y:S04]  /*28c50*/  STL.64 [R1+0xd48], R6 ;  /* 0x000d480601007387 */ /* 0x000fe80000100a00 */
[----:B------:R0:W-:Y:S04]  /*28c60*/  STL.64 [R1+0xd40], R4 ;  /* 0x000d400401007387 */ /* 0x0001e80000100a00 */
[----:B0-----:R-:W4:Y:S01]  /*28c70*/  LDL.LU R4, [R1+0x50] ;  /* 0x0000500001047983 */ /* 0x001f220000300800 */
[----:B------:R-:W-:-:S02]  /*28c80*/  IMAD.MOV.U32 R6, RZ, RZ, R29 ;  /* 0x000000ffff067224 */ /* 0x000fc400078e001d */
[----:B------:R-:W-:Y:S02]  /*28c90*/  IMAD.MOV.U32 R7, RZ, RZ, R28 ;  /* 0x000000ffff077224 */ /* 0x000fe400078e001c */
[----:B------:R-:W-:Y:S02]  /*28ca0*/  IMAD.MOV.U32 R5, RZ, RZ, R0 ;  /* 0x000000ffff057224 */ /* 0x000fe400078e0000 */
[----:B------:R-:W3:Y:S04]  /*28cb0*/  LDL.LU R0, [R1+0xdd0] ;  /* 0x000dd00001007983 */ /* 0x000ee80000300800 */
[----:B------:R-:W3:Y:S04]  /*28cc0*/  LDL.LU R29, [R1+0xdcc] ;  /* 0x000dcc00011d7983 */ /* 0x000ee80000300800 */
[----:B------:R-:W3:Y:S04]  /*28cd0*/  LDL.LU R28, [R1+0xdc8] ;  /* 0x000dc800011c7983 */ /* 0x000ee80000300800 */
[----:B------:R0:W-:Y:S01]  /*28ce0*/  STL.64 [R1+0xd60], R6 ;  /* 0x000d600601007387 */ /* 0x0001e20000100a00 */
[----:B--2---:R-:W-:Y:S01]  /*28cf0*/  HMMA.16816.F32 R24, R24, R16, R8 ;  /* 0x000000101818723c */ /* 0x004fe20000001808 */
[----:B0-----:R-:W-:-:S02]  /*28d00*/  IMAD.MOV.U32 R6, RZ, RZ, R19 ;  /* 0x000000ffff067224 */ /* 0x001fc400078e0013 */
[----:B------:R-:W-:Y:S01]  /*28d10*/  IMAD.MOV.U32 R7, RZ, RZ, R18 ;  /* 0x000000ffff077224 */ /* 0x000fe200078e0012 */
[----:B----4-:R0:W-:Y:S02]  /*28d20*/  STL.64 [R1+0xd58], R4 ;  /* 0x000d580401007387 */ /* 0x0101e40000100a00 */
[----:B0-----:R-:W-:Y:S02]  /*28d30*/  IMAD.MOV.U32 R4, RZ, RZ, R2 ;  /* 0x000000ffff047224 */ /* 0x001fe400078e0002 */
[----:B------:R-:W-:Y:S01]  /*28d40*/  IMAD.MOV.U32 R5, RZ, RZ, R3 ;  /* 0x000000ffff057224 */ /* 0x000fe200078e0003 */
[----:B------:R-:W2:Y:S04]  /*28d50*/  LDL.LU R2, [R1+0xdc4] ;  /* 0x000dc40001027983 */ /* 0x000ea80000300800 */
[----:B------:R-:W4:Y:S04]  /*28d60*/  LDL.LU R3, [R1+0xdc0] ;  /* 0x000dc00001037983 */ /* 0x000f280000300800 */
[----:B------:R0:W-:Y:S04]  /*28d70*/  STL.64 [R1+0xc98], R14 ;  /* 0x000c980e01007387 */ /* 0x0001e80000100a00 */
[----:B------:R-:W-:Y:S04]  /*28d80*/  STL.64 [R1+0xc90], R12 ;  /* 0x000c900c01007387 */ /* 0x000fe80000100a00 */
[----:B0-----:R-:W4:Y:S04]  /*28d90*/  LDL.LU R14, [R1+0x198] ;  /* 0x00019800010e7983 */ /* 0x001f280000300800 */
[----:B------:R-:W4:Y:S04]  /*28da0*/  LDL.LU R15, [R1+0x19c] ;  /* 0x00019c00010f7983 */ /* 0x000f280000300800 */
[----:B------:R-:W3:Y:S04]  /*28db0*/  LDL.LU.64 R10, [R1+0xdb8] ;  /* 0x000db800010a7983 */ /* 0x000ee80000300a00 */
[----:B------:R-:W3:Y:S04]  /*28dc0*/  LDL.LU.64 R18, [R1+0xdb0] ;  /* 0x000db00001127983 */ /* 0x000ee80000300a00 */
[----:B------:R-:W3:Y:S04]  /*28dd0*/  LDL.LU.64 R16, [R1+0xda8] ;  /* 0x000da80001107983 */ /* 0x000ee80000300a00 */
[----:B------:R-:W-:Y:S04]  /*28de0*/  STL.64 [R1+0xc88], R26 ;  /* 0x000c881a01007387 */ /* 0x000fe80000100a00 */
[----:B------:R-:W-:Y:S01]  /*28df0*/  STL.64 [R1+0xc80], R24 ;  /* 0x000c801801007387 */ /* 0x000fe20000100a00 */
[----:B---3--:R-:W-:Y:S03]  /*28e00*/  HMMA.16816.F32 R8, R16, R10, R20 ;  /* 0x0000000a1008723c */ /* 0x008fe60000001814 */
[----:B------:R-:W3:Y:S04]  /*28e10*/  LDL.LU.64 R22, [R1+0xda0] ;  /* 0x000da00001167983 */ /* 0x000ee80000300a00 */
[----:B------:R-:W3:-:S15]  /*28e20*/  LDL.LU.64 R20, [R1+0xd98] ;  /* 0x000d980001147983 */ /* 0x000ede0000300a00 */
[----:B------:R-:W-:-:S01]  /*28e30*/  NOP ;  /* 0x0000000000007918 */ /* 0x000fc20000000000 */
[----:B------:R-:W-:Y:S04]  /*28e40*/  STL.64 [R1+0x2b0], R8 ;  /* 0x0002b00801007387 */ /* 0x000fe80000100a00 */
[----:B------:R0:W-:Y:S04]  /*28e50*/  STL.64 [R1+0x2b8], R10 ;  /* 0x0002b80a01007387 */ /* 0x0001e80000100a00 */
[----:B0-----:R-:W3:Y:S01]  /*28e60*/  LDL.LU.64 R10, [R1+0xd90] ;  /* 0x000d9000010a7983 */ /* 0x001ee20000300a00 */
[----:B--2---:R-:W-:Y:S02]  /*28e70*/  IMAD.MOV.U32 R27, RZ, RZ, R2 ;  /* 0x000000ffff1b7224 */ /* 0x004fe400078e0002 */
[----:B------:R-:W-:-:S05]  /*28e80*/  IMAD.MOV.U32 R2, RZ, RZ, R8 ;  /* 0x000000ffff027224 */ /* 0x000fca00078e0008 */
[----:B------:R-:W-:Y:S01]  /*28e90*/  STL [R1+0xbc4], R2 ;  /* 0x000bc40201007387 */ /* 0x000fe20000100800 */
[----:B---3--:R-:W-:Y:S03]  /*28ea0*/  HMMA.16816.F32 R8, R16, R10, R20 ;  /* 0x0000000a1008723c */ /* 0x008fe60000001814 */
[----:B------:R-:W2:Y:S04]  /*28eb0*/  LDL.LU.64 R22, [R1+0xd88] ;  /* 0x000d880001167983 */ /* 0x000ea80000300a00 */
[----:B------:R-:W2:Y:S01]  /*28ec0*/  LDL.LU.64 R20, [R1+0xd80] ;  /* 0x000d800001147983 */ /* 0x000ea20000300a00 */
[----:B----4-:R-:W-:-:S15]  /*28ed0*/  IMAD.MOV.U32 R26, RZ, RZ, R3 ;  /* 0x000000ffff1a7224 */ /* 0x010fde00078e0003 */
[----:B------:R-:W-:-:S01]  /*28ee0*/  NOP ;  /* 0x0000000000007918 */ /* 0x000fc20000000000 */
[----:B------:R-:W-:Y:S01]  /*28ef0*/  IMAD.MOV.U32 R3, RZ, RZ, R8 ;  /* 0x000000ffff037224 */ /* 0x000fe200078e0008 */
[----:B------:R-:W-:Y:S04]  /*28f00*/  STL.64 [R1+0x290], R8 ;  /* 0x0002900801007387 */ /* 0x000fe80000100a00 */
[----:B------:R0:W-:Y:S04]  /*28f10*/  STL.64 [R1+0x298], R10 ;  /* 0x0002980a01007387 */ /* 0x0001e80000100a00 */
[----:B0-----:R-:W3:Y:S04]  /*28f20*/  LDL.LU R10, [R1+0xf8] ;  /* 0x0000f800010a7983 */ /* 0x001ee80000300800 */
[----:B------:R-:W-:Y:S01]  /*28f30*/  STL [R1+0xbc8], R3 ;  /* 0x000bc80301007387 */ /* 0x000fe20000100800 */
[----:B--2---:R-:W-:Y:S03]  /*28f40*/  HMMA.16816.F32 R12, R16, R14, R20 ;  /* 0x0000000e100c723c */ /* 0x004fe60000001814 */
[----:B------:R-:W2:Y:S04]  /*28f50*/  LDL.LU.64 R22, [R1+0xd78] ;  /* 0x000d780001167983 */ /* 0x000ea80000300a00 */
[----:B------:R-:W2:Y:S01]  /*28f60*/  LDL.LU.64 R20, [R1+0xd70] ;  /* 0x000d700001147983 */ /* 0x000ea20000300a00 */
[----:B------:R-:W-:-:S15]  /*28f70*/  IMAD.MOV.U32 R11, RZ, RZ, R28 ;  /* 0x000000ffff0b7224 */ /* 0x000fde00078e001c */
[----:B------:R-:W-:-:S01]  /*28f80*/  NOP ;  /* 0x0000000000007918 */ /* 0x000fc20000000000 */
[----:B------:R-:W-:Y:S01]  /*28f90*/  IMAD.MOV.U32 R28, RZ, RZ, R12 ;  /* 0x000000ffff1c7224 */ /* 0x000fe200078e000c */
[----:B------:R-:W-:Y:S04]  /*28fa0*/  STL.64 [R1+0x280], R12 ;  /* 0x0002800c01007387 */ /* 0x000fe80000100a00 */
[----:B------:R0:W-:Y:S04]  /*28fb0*/  STL.64 [R1+0x288], R14 ;  /* 0x0002880e01007387 */ /* 0x0001e80000100a00 */
[----:B0-----:R-:W4:Y:S04]  /*28fc0*/  LDL.LU R14, [R1+0xe8] ;  /* 0x0000e800010e7983 */ /* 0x001f280000300800 */
[----:B------:R-:W-:Y:S01]  /*28fd0*/  STL [R1+0xbcc], R28 ;  /* 0x000bcc1c01007387 */ /* 0x000fe20000100800 */
[----:B--2---:R-:W-:Y:S03]  /*28fe0*/  HMMA.16816.F32 R24, R16, R26, R20 ;  /* 0x0000001a1018723c */ /* 0x004fe60000001814 */
[----:B------:R-:W2:Y:S01]  /*28ff0*/  LDL.LU.64 R22, [R1+0xd68] ;  /* 0x000d680001167983 */ /* 0x000ea20000300a00 */
[----:B------:R-:W-:-:S15]  /*29000*/  IMAD.MOV.U32 R15, RZ, RZ, R29 ;  /* 0x000000ffff0f7224 */ /* 0x000fde00078e001d */
[----:B------:R-:W-:-:S04]  /*29010*/  NOP ;  /* 0x0000000000007918 */ /* 0x000fc80000000000 */
[----:B------:R-:W-:Y:S01]  /*29020*/  STL.64 [R1+0x270], R24 ;  /* 0x0002701801007387 */ /* 0x000fe20000100a00 */
[----:B------:R-:W-:-:S03]  /*29030*/  IMAD.MOV.U32 R29, RZ, RZ, R24 ;  /* 0x000000ffff1d7224 */ /* 0x000fc600078e0018 */
[----:B------:R0:W-:Y:S04]  /*29040*/  STL.64 [R1+0x278], R26 ;  /* 0x0002781a01007387 */ /* 0x0001e80000100a00 */
[----:B0-----:R-:W4:Y:S04]  /*29050*/  LDL.LU R26, [R1+0xd8] ;  /* 0x0000d800011a7983 */ /* 0x001f280000300800 */
[----:B------:R-:W4:Y:S04]  /*29060*/  LDL.LU R27, [R1+0xdc] ;  /* 0x0000dc00011b7983 */ /* 0x000f280000300800 */
[----:B------:R-:W-:Y:S01]  /*29070*/  STL [R1+0xbd0], R29 ;  /* 0x000bd01d01007387 */ /* 0x000fe20000100800 */
[----:B--2---:R-:W-:Y:S03]  /*29080*/  HMMA.16816.F32 R20, R16, R22, R4 ;  /* 0x000000161014723c */ /* 0x004fe60000001804 */
[----:B------:R-:W2:Y:S04]  /*29090*/  LDL.LU.64 R6, [R1+0xd60] ;  /* 0x000d600001067983 */ /* 0x000ea80000300a00 */
[----:B------:R-:W2:-:S15]  /*290a0*/  LDL.LU.64 R4, [R1+0xd58] ;  /* 0x000d580001047983 */ /* 0x000e9e0000300a00 */
[----:B------:R-:W-:-:S01]  /*290b0*/  NOP ;  /* 0x0000000000007918 */ /* 0x000fc20000000000 */
[----:B------:R-:W-:Y:S04]  /*290c0*/  STL.64 [R1+0x260], R20 ;  /* 0x0002601401007387 */ /* 0x000fe80000100a00 */
[----:B------:R0:W-:Y:S04]  /*290d0*/  STL.64 [R1+0x268], R22 ;  /* 0x0002681601007387 */ /* 0x0001e80000100a00 */
[----:B0-----:R-:W2:Y:S02]  /*290e0*/  LDL.LU.64 R22, [R1+0xd50] ;  /* 0x000d500001167983 */ /* 0x001ea40000300a00 */
[----:B--2---:R-:W-:Y:S02]  /*290f0*/  HMMA.16816.F32 R20, R16, R22, R4 ;  /* 0x000000161014723c */ /* 0x004fe40000001804 */
[----:B------:R-:W2:Y:S04]  /*29100*/  LDL.LU.64 R6, [R1+0xd48] ;  /* 0x000d480001067983 */ /* 0x000ea80000300a00 */
[----:B------:R-:W2:-:S15]  /*29110*/  LDL.LU.64 R4, [R1+0xd40] ;  /* 0x000d400001047983 */ /* 0x000e9e0000300a00 */
[----:B------:R-:W-:-:S02]  /*29120*/  NOP ;  /* 0x0000000000007918 */ /* 0x000fc40000000000 */
        /* <DEDUP_REMOVED lines=32> */
[----:B------:R-:W2:-:S15]  /*29330*/  LDL.LU.64 R6, [R1+0xcd0] ;  /* 0x000cd00001067983 */ /* 0x000e9e0000300a00 */
[----:B------:R-:W-:-:S06]  /*29340*/  NOP ;  /* 0x0000000000007918 */ /* 0x000fcc0000000000 */
[----:B------:R-:W-:Y:S04]  /*29350*/  STL.64 [R1+0x210], R20 ;  /* 0x0002101401007387 */ /* 0x000fe80000100a00 */
[----:B------:R0:W-:Y:S04]  /*29360*/  STL.64 [R1+0x218], R22 ;  /* 0x0002181601007387 */ /* 0x0001e80000100a00 */
[----:B0-----:R-:W2:Y:S04]  /*29370*/  LDL.LU.64 R22, [R1+0xcc8] ;  /* 0x000cc80001167983 */ /* 0x001ea80000300a00 */
[----:B------:R-:W2:Y:S02]  /*29380*/  LDL.LU.64 R20, [R1+0xcc0] ;  /* 0x000cc00001147983 */ /* 0x000ea40000300a00 */
[----:B--2---:R-:W-:Y:S02]  /*29390*/  HMMA.16816.F32 R20, R16, R6, R20 ;  /* 0x000000061014723c */ /* 0x004fe40000001814 */
[----:B------:R-:W3:Y:S04]  /*293a0*/  LDL.LU.64 R6, [R1+0xcb8] ;  /* 0x000cb80001067983 */ /* 0x000ee80000300a00 */
[----:B------:R-:W3:-:S15]  /*293b0*/  LDL.LU.64 R4, [R1+0xcb0] ;  /* 0x000cb00001047983 */ /* 0x000ede0000300a00 */
[----:B------:R-:W-:-:S02]  /*293c0*/  NOP ;  /* 0x0000000000007918 */ /* 0x000fc40000000000 */
[----:B------:R0:W-:Y:S04]  /*293d0*/  STL.64 [R1+0x200], R20 ;  /* 0x0002001401007387 */ /* 0x0001e80000100a00 */
[----:B------:R1:W-:Y:S04]  /*293e0*/  STL.64 [R1+0x208], R22 ;  /* 0x0002081601007387 */ /* 0x0003e80000100a00 */
[----:B0-----:R-:W2:Y:S04]  /*293f0*/  LDL.LU R20, [R1+0x304] ;  /* 0x0003040001147983 */ /* 0x001ea80000300800 */
[----:B------:R-:W2:Y:S04]  /*29400*/  LDL.LU R21, [R1+0x32c] ;  /* 0x00032c0001157983 */ /* 0x000ea80000300800 */
[----:B-1----:R-:W4:Y:S04]  /*29410*/  LDL.LU R22, [R1+0x2fc] ;  /* 0x0002fc0001167983 */ /* 0x002f280000300800 */
[----:B------:R-:W4:Y:S01]  /*29420*/  LDL.LU R23, [R1+0x320] ;  /* 0x0003200001177983 */ /* 0x000f220000300800 */
[----:B---3--:R-:W-:Y:S03]  /*29430*/  HMMA.16816.F32 R4, R16, R10, R4 ;  /* 0x0000000a1004723c */ /* 0x008fe60000001804 */
[----:B----4-:R0:W-:Y:S04]  /*29440*/  STL.64 [R1+0xc78], R22 ;  /* 0x000c781601007387 */ /* 0x0101e80000100a00 */
[----:B--2---:R1:W-:Y:S04]  /*29450*/  STL.64 [R1+0xc70], R20 ;  /* 0x000c701401007387 */ /* 0x0043e80000100a00 */
[----:B0-----:R-:W2:Y:S04]  /*29460*/  LDL.LU R22, [R1+0xc8] ;  /* 0x0000c80001167983 */ /* 0x001ea80000300800 */
[----:B------:R-:W3:Y:S04]  /*29470*/  LDL.LU R29, [R1+0x2f4] ;  /* 0x0002f400011d7983 */ /* 0x000ee80000300800 */
[----:B------:R-:W4:Y:S04]  /*29480*/  LDL.LU R28, [R1+0x318] ;  /* 0x00031800011c7983 */ /* 0x000f280000300800 */
[----:B------:R-:W3:Y:S01]  /*29490*/  LDL.LU R3, [R1+0x2ec] ;  /* 0x0002ec0001037983 */ /* 0x000ee20000300800 */
[----:B------:R-:W-:-:S03]  /*294a0*/  IMAD.MOV.U32 R23, RZ, RZ, R0 ;  /* 0x000000ffff177224 */ /* 0x000fc600078e0000 */
[----:B------:R-:W3:Y:S04]  /*294b0*/  LDL.LU R2, [R1+0x310] ;  /* 0x0003100001027983 */ /* 0x000ee80000300800 */
[----:B------:R-:W3:Y:S04]  /*294c0*/  LDL.LU R0, [R1+0x2e4] ;  /* 0x0002e40001007983 */ /* 0x000ee80000300800 */
[----:B------:R-:W2:Y:S04]  /*294d0*/  LDL.LU.64 R10, [R1+0xca8] ;  /* 0x000ca800010a7983 */ /* 0x000ea80000300a00 */
[----:B------:R-:W2:Y:S04]  /*294e0*/  LDL.LU.64 R8, [R1+0xca0] ;  /* 0x000ca00001087983 */ /* 0x000ea80000300a00 */
[----:B------:R-:W-:Y:S04]  /*294f0*/  STL.64 [R1+0x1f0], R4 ;  /* 0x0001f00401007387 */ /* 0x000fe80000100a00 */
[----:B------:R0:W-:Y:S01]  /*29500*/  STL.64 [R1+0x1f8], R6 ;  /* 0x0001f80601007387 */ /* 0x0001e20000100a00 */
[----:B-1----:R-:W1:Y:S01]  /*29510*/  LDC R20, c[0x0][0x230] ;  /* 0x00008c00ff147b82 */ /* 0x002e620000000800 */
[----:B0-----:R-:W-:-:S05]  /*29520*/  IMAD.MOV.U32 R6, RZ, RZ, R5 ;  /* 0x000000ffff067224 */ /* 0x001fca00078e0005 */
[----:B------:R0:W-:Y:S04]  /*29530*/  STL [R1+0xbd4], R6 ;  /* 0x000bd40601007387 */ /* 0x0001e80000100800 */
[----:B0-----:R-:W3:Y:S01]  /*29540*/  LDL.LU R6, [R1+0x330] ;  /* 0x0003300001067983 */ /* 0x001ee20000300800 */
[----:B--2---:R-:W-:Y:S03]  /*29550*/  HMMA.16816.F32 R8, R16, R14, R8 ;  /* 0x0000000e1008723c */ /* 0x004fe60000001808 */
[----:B------:R-:W2:Y:S04]  /*29560*/  LDL.LU.64 R14, [R1+0xc98] ;  /* 0x000c9800010e7983 */ /* 0x000ea80000300a00 */
[----:B------:R-:W2:-:S15]  /*29570*/  LDL.LU.64 R12, [R1+0xc90] ;  /* 0x000c9000010c7983 */ /* 0x000e9e0000300a00 */
[----:B------:R-:W-:-:S01]  /*29580*/  NOP ;  /* 0x0000000000007918 */ /* 0x000fc20000000000 */
[----:B------:R0:W-:Y:S04]  /*29590*/  STL.64 [R1+0x1e0], R8 ;  /* 0x0001e00801007387 */ /* 0x0001e80000100a00 */
[----:B------:R1:W-:Y:S04]  /*295a0*/  STL.64 [R1+0x1e8], R10 ;  /* 0x0001e80a01007387 */ /* 0x0003e80000100a00 */
[----:B0-----:R-:W4:Y:S04]  /*295b0*/  LDL.LU R8, [R1+0x31c] ;  /* 0x00031c0001087983 */ /* 0x001f280000300800 */
[----:B------:R-:W3:Y:S04]  /*295c0*/  LDL.LU R9, [R1+0x314] ;  /* 0x0003140001097983 */ /* 0x000ee80000300800 */
[----:B-1----:R-:W3:Y:S01]  /*295d0*/  LDL.LU R10, [R1+0x30c] ;  /* 0x00030c00010a7983 */ /* 0x002ee20000300800 */
[----:B--2---:R-:W-:Y:S03]  /*295e0*/  HMMA.16816.F32 R12, R16, R26, R12 ;  /* 0x0000001a100c723c */ /* 0x004fe6000000180c */
[----:B------:R-:W2:Y:S04]  /*295f0*/  LDL.LU.64 R26, [R1+0xc88] ;  /* 0x000c8800011a7983 */ /* 0x000ea80000300a00 */
[----:B------:R-:W2:Y:S01]  /*29600*/  LDL.LU.64 R24, [R1+0xc80] ;  /* 0x000c800001187983 */ /* 0x000ea20000300a00 */
[----:B------:R-:W-:-:S05]  /*29610*/  VIADD R20, R20, 0x3f ;  /* 0x0000003f14147836 */ /* 0x000fca0000000000 */
[----:B------:R-:W-:-:S10]  /*29620*/  SHF.R.S32.HI R21, RZ, 0x1f, R20 ;  /* 0x0000001fff157819 */ /* 0x000fd40000011414 */
[----:B------:R0:W-:Y:S01]  /*29630*/  STL.64 [R1+0x1d0], R12 ;  /* 0x0001d00c01007387 */ /* 0x0001e20000100a00 */
[----:B------:R-:W-:Y:S02]  /*29640*/  IMAD.MOV.U32 R11, RZ, RZ, R12 ;  /* 0x000000ffff0b7224 */ /* 0x000fe400078e000c */
[----:B------:R-:W-:Y:S01]  /*29650*/  IMAD.MOV.U32 R7, RZ, RZ, R13 ;  /* 0x000000ffff077224 */ /* 0x000fe200078e000d */
[----:B------:R1:W-:Y:S01]  /*29660*/  STL.64 [R1+0x1d8], R14 ;  /* 0x0001d80e01007387 */ /* 0x0003e20000100a00 */
[----:B------:R-:W-:-:S03]  /*29670*/  IMAD.MOV.U32 R5, RZ, RZ, R15 ;  /* 0x000000ffff057224 */ /* 0x000fc600078e000f */
[----:B0-----:R-:W3:Y:S04]  /*29680*/  LDL.LU R13, [R1+0x33c] ;  /* 0x00033c00010d7983 */ /* 0x001ee80000300800 */
[----:B-1----:R-:W3:Y:S04]  /*29690*/  LDL.LU R14, [R1+0x338] ;  /* 0x00033800010e7983 */ /* 0x002ee80000300800 */
[----:B------:R-:W3:Y:S04]  /*296a0*/  LDL.LU R15, [R1+0x328] ;  /* 0x00032800010f7983 */ /* 0x000ee80000300800 */
[----:B------:R-:W-:Y:S04]  /*296b0*/  STL [R1+0xbe0], R11 ;  /* 0x000be00b01007387 */ /* 0x000fe80000100800 */
[----:B------:R-:W-:Y:S04]  /*296c0*/  STL [R1+0xbdc], R7 ;  /* 0x000bdc0701007387 */ /* 0x000fe80000100800 */
[----:B------:R-:W-:Y:S01]  /*296d0*/  STL [R1+0xbd8], R5 ;  /* 0x000bd80501007387 */ /* 0x000fe20000100800 */
[----:B------:R-:W-:Y:S01]  /*296e0*/  LEA.HI R12, R21, R20, RZ, 0x6 ;  /* 0x00000014150c7211 */ /* 0x000fe200078f30ff */
[----:B--2---:R-:W-:Y:S02]  /*296f0*/  HMMA.16816.F32 R16, R16, R22, R24 ;  /* 0x000000161010723c */ /* 0x004fe40000001818 */
[----:B------:R-:W2:Y:S04]  /*29700*/  LDL.LU.64 R22, [R1+0xc78] ;  /* 0x000c780001167983 */ /* 0x000ea80000300a00 */
[----:B------:R-:W2:Y:S01]  /*29710*/  LDL.LU.64 R20, [R1+0xc70] ;  /* 0x000c700001147983 */ /* 0x000ea20000300a00 */
[----:B----4-:R-:W-:-:S02]  /*29720*/  IADD3 R8, P2, R8, UR13, RZ ;  /* 0x0000000d08087c10 */ /* 0x010fc4000ff5e0ff */
[----:B---3--:R-:W-:Y:S02]  /*29730*/  IADD3 R9, P1, R9, UR13, RZ ;  /* 0x0000000d09097c10 */ /* 0x008fe4000ff3e0ff */
[----:B------:R-:W-:Y:S02]  /*29740*/  IADD3 R10, P4, R10, UR13, RZ ;  /* 0x0000000d0a0a7c10 */ /* 0x000fe4000ff9e0ff */
[----:B------:R-:W-:-:S11]  /*29750*/  IADD3.X R28, R28, UR8, RZ, P2, !PT ;  /* 0x000000081c1c7c10 */ /* 0x000fd600097fe4ff */
[----:B------:R-:W-:Y:S01]  /*29760*/  IMAD.MOV.U32 R4, RZ, RZ, R19 ;  /* 0x000000ffff047224 */ /* 0x000fe200078e0013 */
[----:B------:R-:W-:Y:S04]  /*29770*/  STL.64 [R1+0x1b0], R16 ;  /* 0x0001b01001007387 */ /* 0x000fe80000100a00 */
[----:B------:R-:W-:Y:S04]  /*29780*/  STL.64 [R1+0x1b8], R18 ;  /* 0x0001b81201007387 */ /* 0x000fe80000100a00 */
[----:B------:R0:W-:Y:S01]  /*29790*/  STL [R1+0xbe4], R4 ;  /* 0x000be40401007387 */ /* 0x0001e20000100800 */
[----:B------:R-:W-:-:S02]  /*297a0*/  IADD3 R13, P3, R13, UR13, RZ ;  /* 0x0000000d0d0d7c10 */ /* 0x000fc4000ff7e0ff */
[----:B------:R-:W-:Y:S02]  /*297b0*/  IADD3 R14, P6, R14, UR13, RZ ;  /* 0x0000000d0e0e7c10 */ /* 0x000fe4000ffde0ff */
[----:B------:R-:W-:Y:S02]  /*297c0*/  IADD3 R15, P5, R15, UR13, RZ ;  /* 0x0000000d0f0f7c10 */ /* 0x000fe4000ffbe0ff */
[----:B------:R-:W-:Y:S01]  /*297d0*/  IADD3.X R6, R6, UR8, RZ, P3, !PT ;  /* 0x0000000806067c10 */ /* 0x000fe20009ffe4ff */
[----:B------:R-:W-:Y:S04]  /*297e0*/  STL [R1+0x33c], R13 ;  /* 0x00033c0d01007387 */ /* 0x000fe80000100800 */
[----:B------:R-:W-:Y:S04]  /*297f0*/  STL [R1+0x338], R14 ;  /* 0x0003380e01007387 */ /* 0x000fe80000100800 */
[----:B------:R-:W-:Y:S04]  /*29800*/  STL [R1+0x328], R15 ;  /* 0x0003280f01007387 */ /* 0x000fe80000100800 */
[----:B------:R-:W-:Y:S04]  /*29810*/  STL [R1+0x31c], R8 ;  /* 0x00031c0801007387 */ /* 0x000fe80000100800 */
[----:B------:R-:W-:Y:S04]  /*29820*/  STL [R1+0x314], R9 ;  /* 0x0003140901007387 */ /* 0x000fe80000100800 */
[----:B------:R-:W-:Y:S04]  /*29830*/  STL [R1+0x30c], R10 ;  /* 0x00030c0a01007387 */ /* 0x000fe80000100800 */
[----:B------:R-:W-:Y:S01]  /*29840*/  STL [R1+0x330], R6 ;  /* 0x0003300601007387 */ /* 0x000fe20000100800 */
[----:B--2---:R-:W-:-:S02]  /*29850*/  IADD3 R20, P3, R20, UR13, RZ ;  /* 0x0000000d14147c10 */ /* 0x004fc4000ff7e0ff */
[----:B------:R-:W-:Y:S02]  /*29860*/  IADD3.X R21, R21, UR8, RZ, P6, !PT ;  /* 0x0000000815157c10 */ /* 0x000fe4000b7fe4ff */
[----:B------:R-:W-:Y:S02]  /*29870*/  IADD3 R22, P6, R22, UR13, RZ ;  /* 0x0000000d16167c10 */ /* 0x000fe4000ffde0ff */
[----:B------:R-:W-:Y:S02]  /*29880*/  IADD3.X R23, R23, UR8, RZ, P5, !PT ;  /* 0x0000000817177c10 */ /* 0x000fe4000affe4ff */
[----:B------:R-:W-:Y:S01]  /*29890*/  IADD3 R29, P5, R29, UR13, RZ ;  /* 0x0000000d1d1d7c10 */ /* 0x000fe2000ffbe0ff */
[----:B------:R-:W-:Y:S04]  /*298a0*/  STL [R1+0x304], R20 ;  /* 0x0003041401007387 */ /* 0x000fe80000100800 */
[----:B------:R-:W-:Y:S04]  /*298b0*/  STL [R1+0x32c], R21 ;  /* 0x00032c1501007387 */ /* 0x000fe80000100800 */
[----:B------:R-:W-:Y:S04]  /*298c0*/  STL [R1+0x2fc], R22 ;  /* 0x0002fc1601007387 */ /* 0x000fe80000100800 */
[----:B------:R-:W-:Y:S04]  /*298d0*/  STL [R1+0x320], R23 ;  /* 0x0003201701007387 */ /* 0x000fe80000100800 */
[----:B------:R-:W-:Y:S04]  /*298e0*/  STL [R1+0x2f4], R29 ;  /* 0x0002f41d01007387 */ /* 0x000fe80000100800 */
[----:B------:R-:W-:Y:S04]  /*298f0*/  STL [R1+0x318], R28 ;  /* 0x0003181c01007387 */ /* 0x000fe80000100800 */
[----:B0-----:R-:W2:Y:S01]  /*29900*/  LDL.LU R4, [R1+0x300] ;  /* 0x0003000001047983 */ /* 0x001ea20000300800 */
[----:B------:R-:W-:-:S02]  /*29910*/  IADD3 R3, P2, R3, UR13, RZ ;  /* 0x0000000d03037c10 */ /* 0x000fc4000ff5e0ff */
[----:B------:R-:W-:-:S03]  /*29920*/  IADD3.X R2, R2, UR8, RZ, P1, !PT ;  /* 0x0000000802027c10 */ /* 0x000fc60008ffe4ff */
[----:B------:R-:W-:Y:S04]  /*29930*/  STL [R1+0x2ec], R3 ;  /* 0x0002ec0301007387 */ /* 0x000fe80000100800 */
[----:B--2---:R0:W-:Y:S04]  /*29940*/  STL [R1+0xc64], R4 ;  /* 0x000c640401007387 */ /* 0x0041e80000100800 */
[----:B------:R-:W-:Y:S04]  /*29950*/  STL [R1+0x310], R2 ;  /* 0x0003100201007387 */ /* 0x000fe80000100800 */
[----:B0-----:R-:W2:Y:S01]  /*29960*/  LDL.LU R4, [R1+0x2dc] ;  /* 0x0002dc0001047983 */ /* 0x001ea20000300800 */
[----:B------:R-:W-:-:S05]  /*29970*/  IADD3 R0, P1, R0, UR13, RZ ;  /* 0x0000000d00007c10 */ /* 0x000fca000ff3e0ff */
[----:B------:R-:W-:Y:S01]  /*29980*/  STL [R1+0x2e4], R0 ;  /* 0x0002e40001007387 */ /* 0x000fe20000100800 */
[----:B------:R-:W-:Y:S01]  /*29990*/  UIADD3 UR4, UR4, 0x1, URZ ;  /* 0x0000000104047890 */ /* 0x000fe2000fffe03f */
[----:B------:R-:W-:Y:S02]  /*299a0*/  SHF.R.S32.HI R12, RZ, 0x6, R12 ;  /* 0x00000006ff0c7819 */ /* 0x000fe4000001140c */
[----:B--2---:R0:W-:Y:S04]  /*299b0*/  STL [R1+0xc68], R4 ;  /* 0x000c680401007387 */ /* 0x0041e80000100800 */
[----:B0-----:R-:W2:Y:S04]  /*299c0*/  LDL.LU R4, [R1+0x308] ;  /* 0x0003080001047983 */ /* 0x001ea80000300800 */
[----:B------:R-:W3:Y:S04]  /*299d0*/  LDL.LU R16, [R1+0x2d4] ;  /* 0x0002d40001107983 */ /* 0x000ee80000300800 */
[----:B------:R-:W4:Y:S04]  /*299e0*/  LDL.LU R17, [R1+0x2f8] ;  /* 0x0002f80001117983 */ /* 0x000f280000300800 */
[----:B------:R-:W3:Y:S04]  /*299f0*/  LDL.LU R18, [R1+0x2cc] ;  /* 0x0002cc0001127983 */ /* 0x000ee80000300800 */
[----:B------:R-:W3:Y:S04]  /*29a00*/  LDL.LU R19, [R1+0x2f0] ;  /* 0x0002f00001137983 */ /* 0x000ee80000300800 */
[----:B------:R-:W3:Y:S04]  /*29a10*/  LDL.LU R24, [R1+0x2c4] ;  /* 0x0002c40001187983 */ /* 0x000ee80000300800 */
[----:B------:R-:W3:Y:S04]  /*29a20*/  LDL.LU R25, [R1+0x2e8] ;  /* 0x0002e80001197983 */ /* 0x000ee80000300800 */
[----:B------:R-:W3:Y:S04]  /*29a30*/  LDL.LU R26, [R1+0xad4] ;  /* 0x000ad400011a7983 */ /* 0x000ee80000300800 */
[----:B------:R-:W3:Y:S04]  /*29a40*/  LDL.LU R27, [R1+0x2e0] ;  /* 0x0002e000011b7983 */ /* 0x000ee80000300800 */
[----:B------:R-:W3:Y:S04]  /*29a50*/  LDL.LU R5, [R1+0x358] ;  /* 0x0003580001057983 */ /* 0x000ee80000300800 */
[----:B------:R-:W3:Y:S01]  /*29a60*/  LDL.LU R7, [R1+0x2d8] ;  /* 0x0002d80001077983 */ /* 0x000ee20000300800 */
[----:B------:R-:W-:-:S03]  /*29a70*/  ISETP.NE.U32.AND P0, PT, R12, UR4, PT ;  /* 0x000000040c007c0c */ /* 0x000fc6000bf05070 */
        /* <DEDUP_REMOVED lines=18> */
[----:B--2---:R-:W-:-:S05]  /*29ba0*/  IADD3.X R4, R4, UR8, RZ, P4, !PT ;  /* 0x0000000804047c10 */ /* 0x004fca000a7fe4ff */
[----:B------:R0:W-:Y:S04]  /*29bb0*/  STL [R1+0x308], R4 ;  /* 0x0003080401007387 */ /* 0x0001e80000100800 */
[----:B0-----:R-:W2:Y:S02]  /*29bc0*/  LDL.LU R4, [R1+0xc68] ;  /* 0x000c680001047983 */ /* 0x001ea40000300800 */
[----:B--2---:R-:W-:-:S05]  /*29bd0*/  IADD3 R4, P4, R4, UR13, RZ ;  /* 0x0000000d04047c10 */ /* 0x004fca000ff9e0ff */
[----:B------:R0:W-:Y:S04]  /*29be0*/  STL [R1+0x2dc], R4 ;  /* 0x0002dc0401007387 */ /* 0x0001e80000100800 */
[----:B0-----:R-:W2:Y:S01]  /*29bf0*/  LDL.LU R4, [R1+0xc64] ;  /* 0x000c640001047983 */ /* 0x001ea20000300800 */
[----:B----4-:R-:W-:Y:S02]  /*29c00*/  IADD3.X R17, R17, UR8, RZ, P6, !PT ;  /* 0x0000000811117c10 */ /* 0x010fe4000b7fe4ff */
[----:B---3--:R-:W-:Y:S02]  /*29c10*/  IADD3 R18, P6, R18, UR13, RZ ;  /* 0x0000000d12127c10 */ /* 0x008fe4000ffde0ff */
[----:B------:R-:W-:Y:S02]  /*29c20*/  IADD3.X R19, R19, UR8, RZ, P5, !PT ;  /* 0x0000000813137c10 */ /* 0x000fe4000affe4ff */
[----:B------:R-:W-:-:S02]  /*29c30*/  IADD3 R24, P5, R24, UR13, RZ ;  /* 0x0000000d18187c10 */ /* 0x000fc4000ffbe0ff */
[----:B------:R-:W-:Y:S02]  /*29c40*/  IADD3.X R25, R25, UR8, RZ, P2, !PT ;  /* 0x0000000819197c10 */ /* 0x000fe400097fe4ff */
[----:B------:R-:W-:Y:S02]  /*29c50*/  IADD3 R26, P2, R26, UR12, RZ ;  /* 0x0000000c1a1a7c10 */ /* 0x000fe4000ff5e0ff */
[----:B------:R-:W-:Y:S02]  /*29c60*/  IADD3.X R27, R27, UR8, RZ, P1, !PT ;  /* 0x000000081b1b7c10 */ /* 0x000fe40008ffe4ff */
[----:B------:R-:W-:Y:S02]  /*29c70*/  IADD3 R5, P1, R5, UR12, RZ ;  /* 0x0000000c05057c10 */ /* 0x000fe4000ff3e0ff */
        /* <DEDUP_REMOVED lines=12> */
[----:B--2---:R-:W-:Y:S02]  /*29d40*/  IADD3.X R4, R4, UR8, RZ, P3, !PT ;  /* 0x0000000804047c10 */ /* 0x004fe40009ffe4ff */
[----:B------:R-:W-:-:S03]  /*29d50*/  IADD3 R16, P3, R16, UR13, RZ ;  /* 0x0000000d10107c10 */ /* 0x000fc6000ff7e0ff */
[----:B------:R0:W-:Y:S04]  /*29d60*/  STL [R1+0x300], R4 ;  /* 0x0003000401007387 */ /* 0x0001e80000100800 */
[----:B------:R-:W-:Y:S04]  /*29d70*/  STL [R1+0x2d4], R16 ;  /* 0x0002d41001007387 */ /* 0x000fe80000100800 */
[----:B------:R-:W-:Y:S04]  /*29d80*/  STL [R1+0x2f8], R17 ;  /* 0x0002f81101007387 */ /* 0x000fe80000100800 */
[----:B------:R-:W-:Y:S04]  /*29d90*/  STL [R1+0x2cc], R18 ;  /* 0x0002cc1201007387 */ /* 0x000fe80000100800 */
[----:B------:R-:W-:Y:S04]  /*29da0*/  STL [R1+0x2f0], R19 ;  /* 0x0002f01301007387 */ /* 0x000fe80000100800 */
[----:B------:R-:W-:Y:S04]  /*29db0*/  STL [R1+0x2c4], R24 ;  /* 0x0002c41801007387 */ /* 0x000fe80000100800 */
[----:B------:R-:W-:Y:S04]  /*29dc0*/  STL [R1+0x2e8], R25 ;  /* 0x0002e81901007387 */ /* 0x000fe80000100800 */
[----:B------:R-:W-:Y:S01]  /*29dd0*/  STL [R1+0xad4], R26 ;  /* 0x000ad41a01007387 */ /* 0x000fe20000100800 */
[----:B------:R-:W-:-:S03]  /*29de0*/  IADD3.X R12, R12, UR8, RZ, P3, !PT ;  /* 0x000000080c0c7c10 */ /* 0x000fc60009ffe4ff */
[----:B------:R-:W-:Y:S01]  /*29df0*/  STL [R1+0x2e0], R27 ;  /* 0x0002e01b01007387 */ /* 0x000fe20000100800 */
[----:B------:R-:W-:-:S03]  /*29e00*/  IADD3 R13, P3, R13, UR12, RZ ;  /* 0x0000000c0d0d7c10 */ /* 0x000fc6000ff7e0ff */
        /* <DEDUP_REMOVED lines=19> */
[----:B0-----:R-:W2:Y:S01]  /*29f40*/  LDL.LU R4, [R1+0xa94] ;  /* 0x000a940001047983 */ /* 0x001ea20000300800 */
[----:B------:R-:W-:-:S02]  /*29f50*/  IADD3.X R3, R3, UR9, RZ, P6, !PT ;  /* 0x0000000903037c10 */ /* 0x000fc4000b7fe4ff */
[----:B------:R-:W-:-:S03]  /*29f60*/  IADD3 R2, P6, R2, UR12, RZ ;  /* 0x0000000c02027c10 */ /* 0x000fc6000ffde0ff */
[----:B------:R-:W-:Y:S04]  /*29f70*/  STL [R1+0x34c], R3 ;  /* 0x00034c0301007387 */ /* 0x000fe80000100800 */
[----:B--2---:R0:W-:Y:S04]  /*29f80*/  STL [R1+0xc5c], R4 ;  /* 0x000c5c0401007387 */ /* 0x0041e80000100800 */
[----:B------:R-:W-:Y:S04]  /*29f90*/  STL [R1+0xaa4], R2 ;  /* 0x000aa40201007387 */ /* 0x000fe80000100800 */
[----:B0-----:R-:W2:Y:S01]  /*29fa0*/  LDL.LU R4, [R1+0x344] ;  /* 0x0003440001047983 */ /* 0x001ea20000300800 */
[----:B------:R-:W-:-:S05]  /*29fb0*/  IADD3.X R0, R0, UR9, RZ, P5, !PT ;  /* 0x0000000900007c10 */ /* 0x000fca000affe4ff */
[----:B------:R-:W-:Y:S04]  /*29fc0*/  STL [R1+0x348], R0 ;  /* 0x0003480001007387 */ /* 0x000fe80000100800 */
        /* <DEDUP_REMOVED lines=29> */
[----:B------:R-:W4:Y:S01]  /*2a1a0*/  LDL.LU R0, [R1+0xa24] ;  /* 0x000a240001007983 */ /* 0x000f220000300800 */
[----:B--2---:R-:W-:-:S05]  /*2a1b0*/  IADD3 R4, P5, R4, UR12, RZ ;  /* 0x0000000c04047c10 */ /* 0x004fca000ffbe0ff */
[----:B------:R0:W-:Y:S04]  /*2a1c0*/  STL [R1+0xa9c], R4 ;  /* 0x000a9c0401007387 */ /* 0x0001e80000100800 */
[----:B0-----:R-:W2:Y:S02]  /*2a1d0*/  LDL.LU R4, [R1+0xc60] ;  /* 0x000c600001047983 */ /* 0x001ea40000300800 */
[----:B--2---:R-:W-:-:S05]  /*2a1e0*/  IADD3.X R4, R4, UR9, RZ, P2, !PT ;  /* 0x0000000904047c10 */ /* 0x004fca00097fe4ff */
[----:B------:R0:W-:Y:S04]  /*2a1f0*/  STL [R1+0x344], R4 ;  /* 0x0003440401007387 */ /* 0x0001e80000100800 */
[----:B0-----:R-:W2:Y:S01]  /*2a200*/  LDL.LU R4, [R1+0xc5c] ;  /* 0x000c5c0001047983 */ /* 0x001ea20000300800 */
[----:B---3--:R-:W-:Y:S02]  /*2a210*/  IADD3.X R16, R16, UR9, RZ, P1, !PT ;  /* 0x0000000910107c10 */ /* 0x008fe40008ffe4ff */
[----:B----4-:R-:W-:Y:S02]  /*2a220*/  IADD3 R17, P1, R17, UR12, RZ ;  /* 0x0000000c11117c10 */ /* 0x010fe4000ff3e0ff */
        /* <DEDUP_REMOVED lines=19> */
[----:B--2---:R-:W-:-:S05]  /*2a360*/  IADD3 R4, P2, R4, UR12, RZ ;  /* 0x0000000c04047c10 */ /* 0x004fca000ff5e0ff */
[----:B------:R0:W-:Y:S04]  /*2a370*/  STL [R1+0xa94], R4 ;  /* 0x000a940401007387 */ /* 0x0001e80000100800 */
        /* <DEDUP_REMOVED lines=37> */
[----:B------:R-:W-:Y:S04]  /*2a5d0*/  STL [R1+0xa24], R0 ;  /* 0x000a240001007387 */ /* 0x000fe80000100800 */
        /* <DEDUP_REMOVED lines=1319> */
[----:B--2---:R-:W-:-:S05]  /*2f850*/  IADD3 R4, P1, R4, UR12, RZ ;  /* 0x0000000c04047c10 */ /* 0x004fca000ff3e0ff */
        /* <DEDUP_REMOVED lines=27> */
[----:B------:R0:W-:Y:S04]  /*2fa10*/  STL [R1+0x398], R23 ;  /* 0x0003981701007387 */ /* 0x0001e80000100800 */
[----:B------:R-:W-:Y:S04]  /*2fa20*/  STL [R1+0xae4], R29 ;  /* 0x000ae41d01007387 */ /* 0x000fe80000100800 */
[----:B------:R-:W-:Y:S04]  /*2fa30*/  STL [R1+0x390], R28 ;  /* 0x0003901c01007387 */ /* 0x000fe80000100800 */
[----:B0-----:R-:W2:Y:S04]  /*2fa40*/  LDL.LU R23, [R1+0x380] ;  /* 0x0003800001177983 */ /* 0x001ea80000300800 */
[----:B------:R-:W-:Y:S04]  /*2fa50*/  STL [R1+0xaec], R3 ;  /* 0x000aec0301007387 */ /* 0x000fe80000100800 */
[----:B------:R-:W3:Y:S01]  /*2fa60*/  LDL.LU R4, [R1+0x378] ;  /* 0x0003780001047983 */ /* 0x000ee20000300800 */
[----:B------:R-:W-:-:S02]  /*2fa70*/  IADD3.X R2, R2, UR9, RZ, P3, !PT ;  /* 0x0000000902027c10 */ /* 0x000fc40009ffe4ff */
[----:B------:R-:W-:-:S03]  /*2fa80*/  IADD3 R0, P3, R0, UR12, RZ ;  /* 0x0000000c00007c10 */ /* 0x000fc6000ff7e0ff */
[----:B------:R-:W-:Y:S04]  /*2fa90*/  STL [R1+0x388], R2 ;  /* 0x0003880201007387 */ /* 0x000fe80000100800 */
[----:B---3--:R0:W-:Y:S04]  /*2faa0*/  STL [R1+0xbe8], R4 ;  /* 0x000be80401007387 */ /* 0x0081e80000100800 */
[----:B------:R1:W-:Y:S04]  /*2fab0*/  STL [R1+0xaf4], R0 ;  /* 0x000af40001007387 */ /* 0x0003e80000100800 */
[----:B0-----:R-:W3:Y:S04]  /*2fac0*/  LDL.LU R4, [R1+0xafc] ;  /* 0x000afc0001047983 */ /* 0x001ee80000300800 */
        /* <DEDUP_REMOVED lines=8> */
[----:B-1----:R-:W4:Y:S04]  /*2fb50*/  LDL.LU R0, [R1+0xb38] ;  /* 0x000b380001007983 */ /* 0x002f280000300800 */
        /* <DEDUP_REMOVED lines=14> */
[----:B--2---:R-:W-:-:S03]  /*2fc40*/  IADD3.X R23, R23, UR9, RZ, P6, !PT ;  /* 0x0000000917177c10 */ /* 0x004fc6000b7fe4ff */
[----:B------:R-:W2:Y:S04]  /*2fc50*/  LDL.LU R10, [R1+0xaf8] ;  /* 0x000af800010a7983 */ /* 0x000ea80000300800 */
[----:B------:R-:W2:Y:S04]  /*2fc60*/  LDL.LU R20, [R1+0xb00] ;  /* 0x000b000001147983 */ /* 0x000ea80000300800 */
[----:B------:R-:W2:Y:S04]  /*2fc70*/  LDL.LU R21, [R1+0xb08] ;  /* 0x000b080001157983 */ /* 0x000ea80000300800 */
[----:B------:R-:W2:Y:S04]  /*2fc80*/  LDL.LU R22, [R1+0xb10] ;  /* 0x000b100001167983 */ /* 0x000ea80000300800 */
[----:B------:R0:W-:Y:S04]  /*2fc90*/  STL [R1+0x380], R23 ;  /* 0x0003801701007387 */ /* 0x0001e80000100800 */
[----:B0-----:R-:W2:Y:S01]  /*2fca0*/  LDL.LU R23, [R1+0x324] ;  /* 0x0003240001177983 */ /* 0x001ea20000300800 */
[----:B---3--:R-:W-:-:S05]  /*2fcb0*/  IADD3 R4, P6, R4, UR12, RZ ;  /* 0x0000000c04047c10 */ /* 0x008fca000ffde0ff */
[----:B------:R0:W-:Y:S04]  /*2fcc0*/  STL [R1+0xafc], R4 ;  /* 0x000afc0401007387 */ /* 0x0001e80000100800 */
[----:B0-----:R-:W3:Y:S01]  /*2fcd0*/  LDL.LU R4, [R1+0xbe8] ;  /* 0x000be80001047983 */ /* 0x001ee20000300800 */
[----:B----4-:R-:W-:Y:S02]  /*2fce0*/  IADD3.X R7, R7, UR9, RZ, P2, !PT ;  /* 0x0000000907077c10 */ /* 0x010fe400097fe4ff */
[----:B------:R-:W-:Y:S02]  /*2fcf0*/  IADD3 R5, P2, R5, UR12, RZ ;  /* 0x0000000c05057c10 */ /* 0x000fe4000ff5e0ff */
[----:B------:R-:W-:Y:S02]  /*2fd00*/  IADD3.X R6, R6, UR9, RZ, P1, !PT ;  /* 0x0000000906067c10 */ /* 0x000fe40008ffe4ff */
[----:B------:R-:W-:-:S02]  /*2fd10*/  IADD3 R29, P1, R29, UR12, RZ ;  /* 0x0000000c1d1d7c10 */ /* 0x000fc4000ff3e0ff */
[----:B------:R-:W-:Y:S02]  /*2fd20*/  IADD3.X R28, R28, UR9, RZ, P4, !PT ;  /* 0x000000091c1c7c10 */ /* 0x000fe4000a7fe4ff */
[----:B------:R-:W-:Y:S02]  /*2fd30*/  IADD3 R3, P4, R3, UR12, RZ ;  /* 0x0000000c03037c10 */ /* 0x000fe4000ff9e0ff */
[----:B------:R-:W-:Y:S02]  /*2fd40*/  IADD3.X R2, R2, UR9, RZ, P3, !PT ;  /* 0x0000000902027c10 */ /* 0x000fe40009ffe4ff */
[----:B------:R-:W-:Y:S02]  /*2fd50*/  IADD3 R0, P3, R0, UR12, RZ ;  /* 0x0000000c00007c10 */ /* 0x000fe4000ff7e0ff */
[----:B---3--:R-:W-:Y:S02]  /*2fd60*/  IADD3.X R4, R4, UR9, RZ, P5, !PT ;  /* 0x0000000904047c10 */ /* 0x008fe4000affe4ff */
[----:B------:R-:W-:-:S03]  /*2fd70*/  IADD3 R11, P5, R11, UR12, RZ ;  /* 0x0000000c0b0b7c10 */ /* 0x000fc6000ffbe0ff */
[----:B------:R0:W-:Y:S04]  /*2fd80*/  STL [R1+0x378], R4 ;  /* 0x0003780401007387 */ /* 0x0001e80000100800 */
[----:B0-----:R0:W5:Y:S04]  /*2fd90*/  LDL.LU R4, [R1+0xbe4] ;  /* 0x000be40001047983 */ /* 0x0011680000300800 */
[----:B------:R1:W-:Y:S04]  /*2fda0*/  STL [R1+0xb04], R11 ;  /* 0x000b040b01007387 */ /* 0x0003e80000100800 */
[----:B-1----:R0:W5:Y:S04]  /*2fdb0*/  LDL.LU R11, [R1+0xbe0] ;  /* 0x000be000010b7983 */ /* 0x0021680000300800 */
        /* <DEDUP_REMOVED lines=15> */
[----:B-1----:R-:W3:Y:S01]  /*2feb0*/  LDL.LU R0, [R1+0xbc0] ;  /* 0x000bc00001007983 */ /* 0x002ee20000300800 */
[----:B------:R-:W-:-:S02]  /*2fec0*/  IADD3.X R16, R16, UR9, RZ, P6, !PT ;  /* 0x0000000910107c10 */ /* 0x000fc4000b7fe4ff */
[----:B------:R-:W-:Y:S02]  /*2fed0*/  IADD3 R17, P6, R17, UR12, RZ ;  /* 0x0000000c11117c10 */ /* 0x000fe4000ffde0ff */
[----:B------:R-:W-:Y:S02]  /*2fee0*/  IADD3.X R18, R18, UR9, RZ, P5, !PT ;  /* 0x0000000912127c10 */ /* 0x000fe4000affe4ff */
[----:B------:R-:W-:Y:S02]  /*2fef0*/  IADD3 R19, P5, R19, UR12, RZ ;  /* 0x0000000c13137c10 */ /* 0x000fe4000ffbe0ff */
[----:B------:R-:W-:Y:S01]  /*2ff00*/  IADD3.X R24, R24, UR9, RZ, P2, !PT ;  /* 0x0000000918187c10 */ /* 0x000fe200097fe4ff */
[----:B------:R-:W-:Y:S01]  /*2ff10*/  STL [R1+0x364], R16 ;  /* 0x0003641001007387 */ /* 0x000fe20000100800 */
[----:B------:R-:W-:-:S03]  /*2ff20*/  IADD3 R25, P2, R25, UR12, RZ ;  /* 0x0000000c19197c10 */ /* 0x000fc6000ff5e0ff */
[----:B------:R-:W-:Y:S01]  /*2ff30*/  STL [R1+0xb34], R17 ;  /* 0x000b341101007387 */ /* 0x000fe20000100800 */
[----:B------:R-:W-:-:S03]  /*2ff40*/  IADD3.X R26, R26, UR9, RZ, P1, !PT ;  /* 0x000000091a1a7c10 */ /* 0x000fc60008ffe4ff */
        /* <DEDUP_REMOVED lines=15> */
[----:B--2---:R-:W-:-:S03]  /*30040*/  IADD3.X R10, R10, UR9, RZ, P5, !PT ;  /* 0x000000090a0a7c10 */ /* 0x004fc6000affe4ff */
[----:B------:R-:W-:Y:S01]  /*30050*/  STL [R1+0xae8], R14 ;  /* 0x000ae80e01007387 */ /* 0x000fe20000100800 */
[----:B------:R-:W-:-:S03]  /*30060*/  IADD3.X R20, R20, UR9, RZ, P2, !PT ;  /* 0x0000000914147c10 */ /* 0x000fc600097fe4ff */
[----:B------:R-:W-:Y:S04]  /*30070*/  STL [R1+0xb20], R15 ;  /* 0x000b200f01007387 */ /* 0x000fe80000100800 */
[----:B------:R-:W-:Y:S04]  /*30080*/  STL [R1+0xaf0], R8 ;  /* 0x000af00801007387 */ /* 0x000fe80000100800 */
[----:B------:R-:W-:Y:S04]  /*30090*/  STL [R1+0x334], R9 ;  /* 0x0003340901007387 */ /* 0x000fe80000100800 */
[----:B------:R-:W-:Y:S04]  /*300a0*/  STL [R1+0xaf8], R10 ;  /* 0x000af80a01007387 */ /* 0x000fe80000100800 */
[----:B------:R-:W-:Y:S01]  /*300b0*/  STL [R1+0xb00], R20 ;  /* 0x000b001401007387 */ /* 0x000fe20000100800 */
[----:B------:R-:W-:-:S02]  /*300c0*/  IADD3.X R21, R21, UR9, RZ, P1, !PT ;  /* 0x0000000915157c10 */ /* 0x000fc40008ffe4ff */
[----:B------:R-:W-:Y:S02]  /*300d0*/  IADD3.X R22, R22, UR9, RZ, P4, !PT ;  /* 0x0000000916167c10 */ /* 0x000fe4000a7fe4ff */
[----:B------:R-:W-:Y:S02]  /*300e0*/  IADD3.X R23, R23, UR8, RZ, P6, !PT ;  /* 0x0000000817177c10 */ /* 0x000fe4000b7fe4ff */
[----:B---3--:R-:W-:-:S05]  /*300f0*/  IADD3.X R0, R0, UR9, RZ, P3, !PT ;  /* 0x0000000900007c10 */ /* 0x008fca0009ffe4ff */
[----:B------:R1:W-:Y:S02]  /*30100*/  STL [R1+0xb18], R0 ;  /* 0x000b180001007387 */ /* 0x0003e40000100800 */
[----:B-1----:R-:W1:Y:S02]  /*30110*/  S2R R0, SR_TID.X ;  /* 0x0000000000007919 */ /* 0x002e640000002100 */
[----:B------:R0:W-:Y:S04]  /*30120*/  STL [R1+0xb08], R21 ;  /* 0x000b081501007387 */ /* 0x0001e80000100800 */
[----:B------:R0:W-:Y:S04]  /*30130*/  STL [R1+0xb10], R22 ;  /* 0x000b101601007387 */ /* 0x0001e80000100800 */
[----:B------:R0:W-:Y:S01]  /*30140*/  STL [R1+0x324], R23 ;  /* 0x0003241701007387 */ /* 0x0001e20000100800 */
[----:B-1----:R-:W-:-:S05]  /*30150*/  LOP3.LUT R0, R0, 0x3f, RZ, 0xc0, !PT ;  /* 0x0000003f00007812 */ /* 0x002fca00078ec0ff */
[----:B------:R-:W-:Y:S01]  /*30160*/  IMAD.SHL.U32 R0, R0, 0x2, RZ ;  /* 0x0000000200007824 */ /* 0x000fe200078e00ff */
[----:B0-----:R-:W-:Y:S06]  /*30170*/  @P0 BRA `(.L_x_2) ;  /* 0xfffffe98008c0947 */ /* 0x001fec000383ffff */
[----:B-----5:R0:W-:Y:S04]  /*30180*/  STL [R1+0xc0c], R7 ;  /* 0x000c0c0701007387 */ /* 0x0201e80000100800 */
[----:B0-----:R-:W2:Y:S04]  /*30190*/  LDL.LU R7, [R1+0x1c8] ;  /* 0x0001c80001077983 */ /* 0x001ea80000300800 */
[----:B--2---:R0:W-:Y:S04]  /*301a0*/  STL [R1+0xc14], R7 ;  /* 0x000c140701007387 */ /* 0x0041e80000100800 */
        /* <DEDUP_REMOVED lines=12> */
[----:B------:R1:W-:Y:S01]  /*30270*/  STL [R1+0xc08], R6 ;  /* 0x000c080601007387 */ /* 0x0003e20000100800 */
[----:B0-----:R-:W-:-:S03]  /*30280*/  IMAD.MOV.U32 R7, RZ, RZ, R5 ;  /* 0x000000ffff077224 */ /* 0x001fc600078e0005 */
[----:B-1----:R-:W2:Y:S04]  /*30290*/  LDL.LU R6, [R1+0x1b4] ;  /* 0x0001b40001067983 */ /* 0x002ea80000300800 */
        /* <DEDUP_REMOVED lines=15> */
[----:B------:R-:W2:Y:S01]  /*30390*/  LDL.LU R5, [R1+0x214] ;  /* 0x0002140001057983 */ /* 0x000ea20000300800 */
[----:B0-----:R-:W-:-:S03]  /*303a0*/  IMAD.MOV.U32 R6, RZ, RZ, R4 ;  /* 0x000000ffff067224 */ /* 0x001fc600078e0004 */
[----:B--2---:R0:W-:Y:S04]  /*303b0*/  STL [R1+0xc04], R5 ;  /* 0x000c040501007387 */ /* 0x0041e80000100800 */
[----:B0-----:R-:W2:Y:S04]  /*303c0*/  LDL.LU R5, [R1+0x1e4] ;  /* 0x0001e40001057983 */ /* 0x001ea80000300800 */
[----:B------:R0:W-:Y:S04]  /*303d0*/  STL [R1+0xbfc], R11 ;  /* 0x000bfc0b01007387 */ /* 0x0001e80000100800 */
[----:B0-----:R-:W3:Y:S04]  /*303e0*/  LDL.LU R11, [R1+0x224] ;  /* 0x00022400010b7983 */ /* 0x001ee80000300800 */
[----:B---3--:R0:W-:Y:S04]  /*303f0*/  STL [R1+0xc00], R11 ;  /* 0x000c000b01007387 */ /* 0x0081e80000100800 */
[----:B0-----:R-:W3:Y:S04]  /*30400*/  LDL.LU R11, [R1+0x204] ;  /* 0x00020400010b7983 */ /* 0x001ee80000300800 */
[----:B------:R-:W4:Y:S04]  /*30410*/  LDL.LU R4, [R1+0x1c4] ;  /* 0x0001c40001047983 */ /* 0x000f280000300800 */
[----:B------:R-:W2:Y:S04]  /*30420*/  LDL.LU R10, [R1+0x1f0] ;  /* 0x0001f000010a7983 */ /* 0x000ea80000300800 */
[----:B--2---:R0:W-:Y:S04]  /*30430*/  STL [R1+0xbf8], R10 ;  /* 0x000bf80a01007387 */ /* 0x0041e80000100800 */
[----:B0-----:R-:W2:Y:S04]  /*30440*/  LDL.LU R10, [R1+0x1b0] ;  /* 0x0001b000010a7983 */ /* 0x001ea80000300800 */
[----:B------:R-:W3:Y:S04]  /*30450*/  LDL.LU R9, [R1+0x210] ;  /* 0x0002100001097983 */ /* 0x000ee80000300800 */
[----:B---3--:R0:W-:Y:S04]  /*30460*/  STL [R1+0xbf4], R9 ;  /* 0x000bf40901007387 */ /* 0x0081e80000100800 */
[----:B0-----:R-:W3:Y:S04]  /*30470*/  LDL.LU R9, [R1+0x1e0] ;  /* 0x0001e00001097983 */ /* 0x001ee80000300800 */
[----:B------:R-:W4:Y:S04]  /*30480*/  LDL.LU R8, [R1+0x1c0] ;  /* 0x0001c00001087983 */ /* 0x000f280000300800 */
[----:B----4-:R0:W-:Y:S04]  /*30490*/  STL [R1+0xbf0], R8 ;  /* 0x000bf00801007387 */ /* 0x0101e80000100800 */
[----:B0-----:R-:W4:Y:S04]  /*304a0*/  LDL.LU R8, [R1+0x200] ;  /* 0x0002000001087983 */ /* 0x001f280000300800 */
        /* <DEDUP_REMOVED lines=21> */
[----:B------:R0:W-:Y:S04]  /*30600*/  STL [R1+0xbcc], R28 ;  /* 0x000bcc1c01007387 */ /* 0x0001e80000100800 */
[----:B0-----:R-:W3:Y:S01]  /*30610*/  LDL.LU R28, [R1+0x298] ;  /* 0x00029800011c7983 */ /* 0x001ee20000300800 */
[----:B------:R-:W-:-:S03]  /*30620*/  F2FP.F16.F32.PACK_AB R7, R6, R7 ;  /* 0x000000070607723e */ /* 0x000fc600000000ff */
[----:B---3--:R0:W-:Y:S04]  /*30630*/  STL [R1+0xbd0], R28 ;  /* 0x000bd01c01007387 */ /* 0x0081e80000100800 */
[----:B0-----:R-:W3:Y:S04]  /*30640*/  LDL.LU R28, [R1+0x278] ;  /* 0x00027800011c7983 */ /* 0x001ee80000300800 */
[----:B------:R-:W3:Y:S04]  /*30650*/  LDL.LU R16, [R1+0x2b8] ;  /* 0x0002b80001107983 */ /* 0x000ee80000300800 */
[----:B------:R0:W-:Y:S04]  /*30660*/  STL [R1+0xbc8], R29 ;  /* 0x000bc81d01007387 */ /* 0x0001e80000100800 */
        /* <DEDUP_REMOVED lines=14> */
[----:B------:R-:W4:Y:S04]  /*30750*/  LDL.LU R6, [R1+0xc48] ;  /* 0x000c480001067983 */ /* 0x000f280000300800 */
[----:B------:R0:W-:Y:S04]  /*30760*/  STL [R1+0x1c], R7 ;  /* 0x00001c0701007387 */ /* 0x0001e80000100800 */
[----:B0-----:R-:W4:Y:S02]  /*30770*/  LDL.LU R7, [R1+0xc44] ;  /* 0x000c440001077983 */ /* 0x001f240000300800 */
[----:B----4-:R-:W-:-:S02]  /*30780*/  F2FP.F16.F32.PACK_AB R7, R6, R7 ;  /* 0x000000070607723e */ /* 0x010fc400000000ff */
        /* <DEDUP_REMOVED lines=25> */
[----:B------:R0:W-:Y:S04]  /*30920*/  STL [R1], R7 ;  /* 0x0000000701007387 */ /* 0x0001e80000100800 */
[----:B0-----:R-:W4:Y:S02]  /*30930*/  LDL.LU R7, [R1+0xc0c] ;  /* 0x000c0c0001077983 */ /* 0x001f240000300800 */
[----:B----4-:R-:W-:-:S02]  /*30940*/  F2FP.F16.F32.PACK_AB R7, R6, R7 ;  /* 0x000000070607723e */ /* 0x010fc400000000ff */
[----:B------:R-:W4:Y:S02]  /*30950*/  LDL.LU R6, [R1+0xc08] ;  /* 0x000c080001067983 */ /* 0x000f240000300800 */
[----:B----4-:R-:W-:Y:S02]  /*30960*/  F2FP.F16.F32.PACK_AB R6, R5, R6 ;  /* 0x000000060506723e */ /* 0x010fe400000000ff */
[----:B------:R-:W4:Y:S02]  /*30970*/  LDL.LU R5, [R1+0xc04] ;  /* 0x000c040001057983 */ /* 0x000f240000300800 */
[----:B----4-:R-:W-:Y:S02]  /*30980*/  F2FP.F16.F32.PACK_AB R5, R11, R5 ;  /* 0x000000050b05723e */ /* 0x010fe400000000ff */
[----:B------:R-:W4:Y:S02]  /*30990*/  LDL.LU R11, [R1+0xc00] ;  /* 0x000c0000010b7983 */ /* 0x000f240000300800 */
        /* <DEDUP_REMOVED lines=19> */
[----:B------:R-:W2:Y:S02]  /*30ad0*/  LDL.LU R18, [R1+0xbd8] ;  /* 0x000bd80001127983 */ /* 0x000ea40000300800 */
[----:B--2---:R-:W-:Y:S02]  /*30ae0*/  F2FP.F16.F32.PACK_AB R18, R17, R18 ;  /* 0x000000121112723e */ /* 0x004fe400000000ff */
[----:B------:R-:W3:Y:S02]  /*30af0*/  LDL.LU R17, [R1+0xbd4] ;  /* 0x000bd40001117983 */ /* 0x000ee40000300800 */
[----:B---3--:R-:W-:Y:S02]  /*30b00*/  F2FP.F16.F32.PACK_AB R17, R28, R17 ;  /* 0x000000111c11723e */ /* 0x008fe400000000ff */
[----:B------:R-:W2:Y:S01]  /*30b10*/  LDL.LU R28, [R1+0xbd0] ;  /* 0x000bd000011c7983 */ /* 0x000ea20000300800 */
[----:B------:R-:W-:Y:S02]  /*30b20*/  F2FP.F16.F32.PACK_AB R23, R29, R23 ;  /* 0x000000171d17723e */ /* 0x000fe400000000ff */
[----:B------:R-:W-:-:S02]  /*30b30*/  F2FP.F16.F32.PACK_AB R22, R2, R22 ;  /* 0x000000160216723e */ /* 0x000fc400000000ff */
[----:B------:R-:W-:Y:S02]  /*30b40*/  F2FP.F16.F32.PACK_AB R21, R3, R21 ;  /* 0x000000150315723e */ /* 0x000fe400000000ff */
[----:B--2---:R-:W-:Y:S02]  /*30b50*/  F2FP.F16.F32.PACK_AB R16, R28, R16 ;  /* 0x000000101c10723e */ /* 0x004fe400000000ff */
[----:B------:R-:W2:Y:S04]  /*30b60*/  LDL.LU R28, [R1+0xbcc] ;  /* 0x000bcc00011c7983 */ /* 0x000ea80000300800 */
[----:B------:R-:W2:Y:S04]  /*30b70*/  LDL.LU R29, [R1+0xbc8] ;  /* 0x000bc800011d7983 */ /* 0x000ea80000300800 */
[----:B------:R-:W3:Y:S04]  /*30b80*/  LDL.LU R2, [R1+0xbc4] ;  /* 0x000bc40001027983 */ /* 0x000ee80000300800 */
[----:B------:R-:W3:Y:S01]  /*30b90*/  LDL.LU R3, [R1+0xbc0] ;  /* 0x000bc00001037983 */ /* 0x000ee20000300800 */
[----:B------:R-:W-:-:S02]  /*30ba0*/  F2FP.F16.F32.PACK_AB R27, R24, R27 ;  /* 0x0000001b181b723e */ /* 0x000fc400000000ff */
[----:B------:R-:W-:Y:S02]  /*30bb0*/  F2FP.F16.F32.PACK_AB R26, R25, R26 ;  /* 0x0000001a191a723e */ /* 0x000fe400000000ff */
[----:B------:R-:W-:Y:S02]  /*30bc0*/  F2FP.F16.F32.PACK_AB R20, R0, R20 ;  /* 0x000000140014723e */ /* 0x000fe400000000ff */
[----:B--2---:R-:W-:Y:S02]  /*30bd0*/  F2FP.F16.F32.PACK_AB R25, R29, R28 ;  /* 0x0000001c1d19723e */ /* 0x004fe400000000ff */
[----:B---3--:R-:W-:-:S07]  /*30be0*/  F2FP.F16.F32.PACK_AB R24, R3, R2 ;  /* 0x000000020318723e */ /* 0x008fce00000000ff */
.L_x_1:
[----:B------:R1:W-:Y:S01]  /*30bf0*/  STL [R1+0xbe4], R6 ;  /* 0x000be40601007387 */ /* 0x0003e20000100800 */
[----:B------:R-:W2:Y:S01]  /*30c00*/  S2R R28, SR_CgaCtaId ;  /* 0x00000000001c7919 */ /* 0x000ea20000008800 */
[----:B------:R-:W3:Y:S01]  /*30c10*/  S2R R29, SR_TID.X ;  /* 0x00000000001d7919 */ /* 0x000ee20000002100 */
[----:B0-----:R-:W-:Y:S01]  /*30c20*/  MOV R2, 0x400 ;  /* 0x0000040000027802 */ /* 0x001fe20000000f00 */
[----:B------:R-:W-:Y:S01]  /*30c30*/  ULDC UR4, c[0x0][0x244] ;  /* 0x0000910000047ab9 */ /* 0x000fe20000000800 */
[----:B------:R-:W-:Y:S01]  /*30c40*/  ULDC.64 UR6, c[0x0][0x228] ;  /* 0x00008a0000067ab9 */ /* 0x000fe20000000a00 */
[----:B-1----:R-:W4:Y:S04]  /*30c50*/  LDL.LU R6, [R1+0xb98] ;  /* 0x000b980001067983 */ /* 0x002f280000300800 */
[----:B------:R0:W-:Y:S01]  /*30c60*/  STL [R1+0xbe0], R7 ;  /* 0x000be00701007387 */ /* 0x0001e20000100800 */
[----:B--2---:R-:W-:Y:S01]  /*30c70*/  LEA R28, R28, R2, 0x18 ;  /* 0x000000021c1c7211 */ /* 0x004fe200078ec0ff */
[C---:B---3--:R-:W-:Y:S01]  /*30c80*/  IMAD.SHL.U32 R2, R29.reuse, 0x200, RZ ;  /* 0x000002001d027824 */ /* 0x048fe200078e00ff */
[C---:B------:R-:W-:Y:S01]  /*30c90*/  LOP3.LUT R3, R29.reuse, 0x20, RZ, 0xc0, !PT ;  /* 0x000000201d037812 */ /* 0x040fe200078ec0ff */
[----:B------:R-:W-:-:S03]  /*30ca0*/  IMAD.SHL.U32 R0, R29, 0x80, RZ ;  /* 0x000000801d007824 */ /* 0x000fc600078e00ff */
[----:B0-----:R-:W-:Y:S01]  /*30cb0*/  LOP3.LUT R7, R2, 0xc00, RZ, 0xc0, !PT ;  /* 0x00000c0002077812 */ /* 0x001fe200078ec0ff */
[----:B------:R-:W-:Y:S02]  /*30cc0*/  IMAD.SHL.U32 R2, R29, 0x4, RZ ;  /* 0x000000041d027824 */ /* 0x000fe400078e00ff */
[----:B------:R-:W-:Y:S01]  /*30cd0*/  IMAD R3, R3, 0x10, R28 ;  /* 0x0000001003037824 */ /* 0x000fe200078e021c */
[----:B------:R-:W-:Y:S01]  /*30ce0*/  BAR.SYNC.DEFER_BLOCKING 0x0 ;  /* 0x0000000000007b1d */ /* 0x000fe20000010000 */
[----:B----4-:R-:W-:-:S05]  /*30cf0*/  LOP3.LUT R0, R6, 0xc00, R0, 0xf8, !PT ;  /* 0x00000c0006007812 */ /* 0x010fca00078ef800 */
[----:B------:R-:W2:Y:S01]  /*30d00*/  LDL.LU R6, [R1+0x2a4] ;  /* 0x0002a40001067983 */ /* 0x000ea20000300800 */
[----:B------:R-:W-:-:S03]  /*30d10*/  LOP3.LUT R2, R0, 0x70, R2, 0x78, !PT ;  /* 0x0000007000027812 */ /* 0x000fc600078e7802 */
[----:B------:R-:W3:Y:S02]  /*30d20*/  LDL.LU R0, [R1+0xbac] ;  /* 0x000bac0001007983 */ /* 0x000ee40000300800 */
[----:B------:R-:W-:-:S05]  /*30d30*/  IMAD.IADD R2, R2, 0x1, R3 ;  /* 0x0000000102027824 */ /* 0x000fca00078e0203 */
[----:B------:R0:W-:Y:S04]  /*30d40*/  STS.128 [R2], R24 ;  /* 0x0000001802007388 */ /* 0x0001e80000000c00 */
[----:B0-----:R-:W4:Y:S04]  /*30d50*/  LDL.LU R26, [R1+0xbb4] ;  /* 0x000bb400011a7983 */ /* 0x001f280000300800 */
[----:B------:R0:W-:Y:S04]  /*30d60*/  STS.128 [R2+0x100], R20 ;  /* 0x0001001402007388 */ /* 0x0001e80000000c00 */
[----:B------:R-:W-:Y:S04]  /*30d70*/  STS.128 [R2+0x180], R12 ;  /* 0x0001800c02007388 */ /* 0x000fe80000000c00 */
[----:B------:R-:W-:Y:S01]  /*30d80*/  STS.128 [R2+0x80], R16 ;  /* 0x0000801002007388 */ /* 0x000fe20000000c00 */
[----:B------:R-:W-:Y:S01]  /*30d90*/  BAR.SYNC.DEFER_BLOCKING 0x0 ;  /* 0x0000000000007b1d */ /* 0x000fe20000010000 */
[----:B---3--:R-:W-:-:S05]  /*30da0*/  LOP3.LUT R0, R7, 0x1f0, R0, 0xf8, !PT ;  /* 0x000001f007007812 */ /* 0x008fca00078ef800 */
[----:B------:R-:W1:Y:S01]  /*30db0*/  S2R R7, SR_TID.X ;  /* 0x0000000000077919 */ /* 0x000e620000002100 */
[----:B------:R-:W-:-:S04]  /*30dc0*/  LOP3.LUT R0, R0, 0x20, R29, 0x78, !PT ;  /* 0x0000002000007812 */ /* 0x000fc800078e781d */
[----:B------:R-:W-:Y:S01]  /*30dd0*/  LOP3.LUT R3, R0, 0x40, RZ, 0x3c, !PT ;  /* 0x0000004000037812 */ /* 0x000fe200078e3cff */
[----:B------:R-:W-:-:S05]  /*30de0*/  IMAD.IADD R27, R28, 0x1, R0 ;  /* 0x000000011c1b7824 */ /* 0x000fca00078e0200 */
[----:B------:R-:W-:Y:S01]  /*30df0*/  STL [R1+0x44], R27 ;  /* 0x0000441b01007387 */ /* 0x000fe20000100800 */
[----:B-1----:R-:W-:-:S05]  /*30e00*/  SHF.R.U32.HI R7, RZ, 0x4, R7 ;  /* 0x00000004ff077819 */ /* 0x002fca0000011607 */
[----:B------:R-:W-:-:S05]  /*30e10*/  VIADD R7, R7, 0x3c ;  /* 0x0000003c07077836 */ /* 0x000fca0000000000 */
[----:B--2---:R-:W-:Y:S01]  /*30e20*/  LOP3.LUT R0, R6, R7, RZ, 0xfc, !PT ;  /* 0x0000000706007212 */ /* 0x004fe200078efcff */
[----:B0-----:R-:W-:Y:S01]  /*30e30*/  IMAD.IADD R23, R28, 0x1, R3 ;  /* 0x000000011c177824 */ /* 0x001fe200078e0203 */
[----:B----4-:R-:W-:Y:S01]  /*30e40*/  ISETP.GE.AND P0, PT, R26, UR6, PT ;  /* 0x000000061a007c0c */ /* 0x010fe2000bf06270 */
[----:B------:R-:W0:Y:S02]  /*30e50*/  LDC R7, c[0x0][0x248] ;  /* 0x00009200ff077b82 */ /* 0x000e240000000800 */
[----:B------:R1:W-:Y:S02]  /*30e60*/  STL [R1+0x60], R0 ;  /* 0x0000600001007387 */ /* 0x0003e40000100800 */
[--C-:B-1----:R-:W-:Y:S02]  /*30e70*/  SHF.R.U32.HI R0, RZ, 0x4, R29.reuse ;  /* 0x00000004ff007819 */ /* 0x102fe4000001161d */
[----:B------:R-:W-:Y:S02]  /*30e80*/  SHF.R.U32.HI R29, RZ, 0x4, R29 ;  /* 0x00000004ff1d7819 */ /* 0x000fe4000001161d */
[----:B------:R-:W-:-:S02]  /*30e90*/  SGXT.U32 R0, R0, 0x2 ;  /* 0x000000020000781a */ /* 0x000fc40000000000 */
[C-C-:B------:R-:W-:Y:S02]  /*30ea0*/  LOP3.LUT R3, R6.reuse, 0xfc, R29.reuse, 0xfe, !PT ;  /* 0x000000fc06037812 */ /* 0x140fe400078efe1d */
[C-C-:B------:R-:W-:Y:S02]  /*30eb0*/  LOP3.LUT R13, R6.reuse, 0xbc, R29.reuse, 0xfe, !PT ;  /* 0x000000bc060d7812 */ /* 0x140fe400078efe1d */
[C---:B------:R-:W-:Y:S01]  /*30ec0*/  LOP3.LUT R12, R6.reuse, 0x7c, R29, 0xfe, !PT ;  /* 0x0000007c060c7812 */ /* 0x040fe200078efe1d */
[----:B------:R-:W-:Y:S01]  /*30ed0*/  STL [R1+0x28], R23 ;  /* 0x0000281701007387 */ /* 0x000fe20000100800 */
[----:B------:R-:W-:-:S03]  /*30ee0*/  LOP3.LUT R14, R6, 0x8, R0, 0xfe, !PT ;  /* 0x00000008060e7812 */ /* 0x000fc600078efe00 */
[----:B------:R-:W-:Y:S04]  /*30ef0*/  STL [R1+0x6c], R3 ;  /* 0x00006c0301007387 */ /* 0x000fe80000100800 */
[----:B------:R1:W-:Y:S04]  /*30f00*/  STL [R1+0x68], R13 ;  /* 0x0000680d01007387 */ /* 0x0003e80000100800 */
[----:B------:R2:W-:Y:S01]  /*30f10*/  STL [R1+0x64], R12 ;  /* 0x0000640c01007387 */ /* 0x0005e20000100800 */
[----:B-1----:R-:W-:-:S03]  /*30f20*/  LOP3.LUT R13, R6, 0xc, R0, 0xfe, !PT ;  /* 0x0000000c060d7812 */ /* 0x002fc600078efe00 */
[----:B------:R1:W-:Y:S01]  /*30f30*/  STL [R1+0x20], R14 ;  /* 0x0000200e01007387 */ /* 0x0003e20000100800 */
[----:B--2---:R-:W-:-:S03]  /*30f40*/  LOP3.LUT R12, R6, 0x10, R0, 0xfe, !PT ;  /* 0x00000010060c7812 */ /* 0x004fc600078efe00 */
[----:B------:R2:W-:Y:S04]  /*30f50*/  STL [R1+0x24], R13 ;  /* 0x0000240d01007387 */ /* 0x0005e80000100800 */
[----:B------:R3:W-:Y:S01]  /*30f60*/  STL [R1+0x2c], R12 ;  /* 0x00002c0c01007387 */ /* 0x0007e20000100800 */
[C-C-:B-1----:R-:W-:Y:S02]  /*30f70*/  LOP3.LUT R14, R6.reuse, 0x14, R0.reuse, 0xfe, !PT ;  /* 0x00000014060e7812 */ /* 0x142fe400078efe00 */
[----:B--2---:R-:W-:-:S03]  /*30f80*/  LOP3.LUT R13, R6, 0x18, R0, 0xfe, !PT ;  /* 0x00000018060d7812 */ /* 0x004fc600078efe00 */
[----:B------:R1:W-:Y:S01]  /*30f90*/  STL [R1+0x30], R14 ;  /* 0x0000300e01007387 */ /* 0x0003e20000100800 */
[----:B---3--:R-:W-:-:S03]  /*30fa0*/  LOP3.LUT R12, R6, 0x1c, R0, 0xfe, !PT ;  /* 0x0000001c060c7812 */ /* 0x008fc600078efe00 */
        /* <DEDUP_REMOVED lines=70> */
[----:B------:R-:W-:Y:S01]  /*31410*/  STL [R1+0xe0], R14 ;  /* 0x0000e00e01007387 */ /* 0x000fe20000100800 */
[----:B---3--:R-:W-:-:S03]  /*31420*/  LOP3.LUT R12, R6, 0xc0, R0, 0xfe, !PT ;  /* 0x000000c0060c7812 */ /* 0x008fc600078efe00 */
[----:B------:R-:W-:Y:S04]  /*31430*/  STL [R1+0xe4], R13 ;  /* 0x0000e40d01007387 */ /* 0x000fe80000100800 */
[----:B------:R-:W-:Y:S04]  /*31440*/  STL [R1+0xe8], R12 ;  /* 0x0000e80c01007387 */ /* 0x000fe80000100800 */
[----:B------:R-:W1:Y:S01]  /*31450*/  LDS.128 R12, [R27] ;  /* 0x000000001b0c7984 */ /* 0x000e620000000c00 */
[----:B------:R-:W-:-:S05]  /*31460*/  LOP3.LUT R16, R6, 0xc4, R0, 0xfe, !PT ;  /* 0x000000c406107812 */ /* 0x000fca00078efe00 */
[----:B------:R2:W-:Y:S02]  /*31470*/  STL [R1+0xec], R16 ;  /* 0x0000ec1001007387 */ /* 0x0005e40000100800 */
[C-C-:B--2---:R-:W-:Y:S02]  /*31480*/  LOP3.LUT R16, R6.reuse, 0xc8, R0.reuse, 0xfe, !PT ;  /* 0x000000c806107812 */ /* 0x144fe400078efe00 */
[----:B-1----:R1:W-:Y:S04]  /*31490*/  STL [R1+0xbc8], R14 ;  /* 0x000bc80e01007387 */ /* 0x0023e80000100800 */
[----:B------:R2:W-:Y:S04]  /*314a0*/  STL [R1+0xbc4], R15 ;  /* 0x000bc40f01007387 */ /* 0x0005e80000100800 */
[----:B------:R3:W-:Y:S01]  /*314b0*/  STL [R1+0xf0], R16 ;  /* 0x0000f01001007387 */ /* 0x0007e20000100800 */
[----:B-1----:R-:W-:-:S02]  /*314c0*/  LOP3.LUT R14, R6, 0xd0, R0, 0xfe, !PT ;  /* 0x000000d0060e7812 */ /* 0x002fc400078efe00 */
[C-C-:B--2---:R-:W-:Y:S02]  /*314d0*/  LOP3.LUT R15, R6.reuse, 0xcc, R0.reuse, 0xfe, !PT ;  /* 0x000000cc060f7812 */ /* 0x144fe400078efe00 */
[----:B---3--:R-:W-:-:S03]  /*314e0*/  LOP3.LUT R16, R6, 0xd4, R0, 0xfe, !PT ;  /* 0x000000d406107812 */ /* 0x008fc600078efe00 */
[----:B------:R1:W-:Y:S04]  /*314f0*/  STL [R1+0xf4], R15 ;  /* 0x0000f40f01007387 */ /* 0x0003e80000100800 */
[----:B------:R2:W-:Y:S04]  /*31500*/  STL [R1+0xf8], R14 ;  /* 0x0000f80e01007387 */ /* 0x0005e80000100800 */
[----:B------:R3:W-:Y:S01]  /*31510*/  STL [R1+0xfc], R16 ;  /* 0x0000fc1001007387 */ /* 0x0007e20000100800 */
[C-C-:B-1----:R-:W-:Y:S02]  /*31520*/  LOP3.LUT R15, R6.reuse, 0xd8, R0.reuse, 0xfe, !PT ;  /* 0x000000d8060f7812 */ /* 0x142fe400078efe00 */
[----:B--2---:R-:W-:-:S03]  /*31530*/  LOP3.LUT R14, R6, 0xdc, R0, 0xfe, !PT ;  /* 0x000000dc060e7812 */ /* 0x004fc600078efe00 */
[----:B------:R1:W-:Y:S01]  /*31540*/  STL [R1+0x100], R15 ;  /* 0x0001000f01007387 */ /* 0x0003e20000100800 */
[----:B---3--:R-:W-:-:S03]  /*31550*/  LOP3.LUT R16, R6, 0xe0, R0, 0xfe, !PT ;  /* 0x000000e006107812 */ /* 0x008fc600078efe00 */
[----:B------:R2:W-:Y:S04]  /*31560*/  STL [R1+0x104], R14 ;  /* 0x0001040e01007387 */ /* 0x0005e80000100800 */
[----:B------:R-:W-:Y:S04]  /*31570*/  STL [R1+0x108], R16 ;  /* 0x0001081001007387 */ /* 0x000fe80000100800 */
[----:B------:R-:W3:Y:S01]  /*31580*/  LDS.128 R16, [R23] ;  /* 0x0000000017107984 */ /* 0x000ee20000000c00 */
[----:B------:R-:W-:Y:S01]  /*31590*/  IMAD R28, R26, UR4, RZ ;  /* 0x000000041a1c7c24 */ /* 0x000fe2000f8e02ff */
[C-C-:B-1----:R-:W-:Y:S01]  /*315a0*/  LOP3.LUT R15, R6.reuse, 0xe4, R0.reuse, 0xfe, !PT ;  /* 0x000000e4060f7812 */ /* 0x142fe200078efe00 */
[----:B------:R-:W-:Y:S01]  /*315b0*/  ULDC.64 UR4, c[0x0][0x220] ;  /* 0x0000880000047ab9 */ /* 0x000fe20000000a00 */
[----:B------:R-:W1:Y:S04]  /*315c0*/  LDS.128 R24, [R27+0x200] ;  /* 0x000200001b187984 */ /* 0x000e680000000c00 */
[----:B------:R-:W4:Y:S01]  /*315d0*/  LDS.128 R20, [R23+0x200] ;  /* 0x0002000017147984 */ /* 0x000f220000000c00 */
[----:B------:R-:W-:Y:S01]  /*315e0*/  BAR.SYNC.DEFER_BLOCKING 0x0 ;  /* 0x0000000000007b1d */ /* 0x000fe20000010000 */
[----:B--2---:R-:W-:-:S05]  /*315f0*/  LOP3.LUT R14, R6, 0xe8, R0, 0xfe, !PT ;  /* 0x000000e8060e7812 */ /* 0x004fca00078efe00 */
[----:B------:R2:W-:Y:S02]  /*31600*/  STL [R1+0x10c], R15 ;  /* 0x00010c0f01007387 */ /* 0x0005e40000100800 */
[C-C-:B--2---:R-:W-:Y:S02]  /*31610*/  LOP3.LUT R15, R6.reuse, 0xec, R0.reuse, 0xfe, !PT ;  /* 0x000000ec060f7812 */ /* 0x144fe400078efe00 */
[----:B---3--:R-:W-:Y:S04]  /*31620*/  STL.64 [R1+0xbd8], R18 ;  /* 0x000bd81201007387 */ /* 0x008fe80000100a00 */
[----:B------:R2:W-:Y:S04]  /*31630*/  STL [R1+0x110], R14 ;  /* 0x0001100e01007387 */ /* 0x0005e80000100800 */
[----:B------:R3:W-:Y:S01]  /*31640*/  STL.64 [R1+0xbd0], R16 ;  /* 0x000bd01001007387 */ /* 0x0007e20000100a00 */
[----:B--2---:R-:W-:-:S03]  /*31650*/  LOP3.LUT R14, R6, 0xf0, R0, 0xfe, !PT ;  /* 0x000000f0060e7812 */ /* 0x004fc600078efe00 */
[----:B---3--:R-:W2:Y:S04]  /*31660*/  LDL.LU R16, [R1] ;  /* 0x0000000001107983 */ /* 0x008ea80000300800 */
[----:B------:R-:W2:Y:S04]  /*31670*/  LDL.LU R17, [R1+0x4] ;  /* 0x0000040001117983 */ /* 0x000ea80000300800 */
[----:B------:R-:W2:Y:S04]  /*31680*/  LDL.LU R18, [R1+0x8] ;  /* 0x0000080001127983 */ /* 0x000ea80000300800 */
[----:B------:R-:W2:Y:S04]  /*31690*/  LDL.LU R19, [R1+0xc] ;  /* 0x00000c0001137983 */ /* 0x000ea80000300800 */
[----:B------:R3:W-:Y:S04]  /*316a0*/  STL [R1+0x114], R15 ;  /* 0x0001140f01007387 */ /* 0x0007e80000100800 */
[----:B------:R5:W-:Y:S01]  /*316b0*/  STL [R1+0x118], R14 ;  /* 0x0001180e01007387 */ /* 0x000be20000100800 */
[----:B---3--:R-:W-:-:S02]  /*316c0*/  LOP3.LUT R15, R6, 0xf4, R0, 0xfe, !PT ;  /* 0x000000f4060f7812 */ /* 0x008fc400078efe00 */
[----:B-----5:R-:W-:-:S03]  /*316d0*/  LOP3.LUT R14, R6, 0xf8, R0, 0xfe, !PT ;  /* 0x000000f8060e7812 */ /* 0x020fc600078efe00 */
[----:B------:R3:W-:Y:S01]  /*316e0*/  STL [R1+0x11c], R15 ;  /* 0x00011c0f01007387 */ /* 0x0007e20000100800 */
[C---:B------:R-:W-:Y:S02]  /*316f0*/  LOP3.LUT R3, R6.reuse, R0, RZ, 0xfc, !PT ;  /* 0x0000000006037212 */ /* 0x040fe400078efcff */
[----:B------:R-:W-:Y:S01]  /*31700*/  LOP3.LUT R29, R6, 0x4, R0, 0xfe, !PT ;  /* 0x00000004061d7812 */ /* 0x000fe200078efe00 */
[----:B------:R5:W-:Y:S01]  /*31710*/  STL [R1+0x120], R14 ;  /* 0x0001200e01007387 */ /* 0x000be20000100800 */
[----:B------:R-:W-:-:S03]  /*31720*/  ISETP.LT.AND P4, PT, R3, UR7, !P0 ;  /* 0x0000000703007c0c */ /* 0x000fc6000c781270 */
[----:B------:R1:W-:Y:S01]  /*31730*/  STS.128 [R2], R8 ;  /* 0x0000000802007388 */ /* 0x0003e20000000c00 */
[C-C-:B---3--:R-:W-:Y:S02]  /*31740*/  LOP3.LUT R15, R6.reuse, 0x38, R0.reuse, 0xfe, !PT ;  /* 0x00000038060f7812 */ /* 0x148fe400078efe00 */
[----:B-----5:R-:W-:Y:S02]  /*31750*/  LOP3.LUT R14, R6, 0x34, R0, 0xfe, !PT ;  /* 0x00000034060e7812 */ /* 0x020fe400078efe00 */
[----:B------:R-:W3:Y:S01]  /*31760*/  LDL.LU R6, [R1+0xbe4] ;  /* 0x000be40001067983 */ /* 0x000ee20000300800 */
[----:B0-----:R-:W-:-:S03]  /*31770*/  IMAD R3, R3, R7, RZ ;  /* 0x0000000703037224 */ /* 0x001fc600078e02ff */
[----:B-1----:R-:W5:Y:S04]  /*31780*/  LDL.LU R9, [R1+0x20] ;  /* 0x0000200001097983 */ /* 0x002f680000300800 */
[----:B------:R-:W4:Y:S04]  /*31790*/  LDL.LU R10, [R1+0x24] ;  /* 0x00002400010a7983 */ /* 0x000f280000300800 */
[----:B------:R-:W4:Y:S04]  /*317a0*/  LDL.LU R8, [R1+0x58] ;  /* 0x0000580001087983 */ /* 0x000f280000300800 */
[----:B------:R-:W4:Y:S04]  /*317b0*/  LDL.LU R11, [R1+0x2c] ;  /* 0x00002c00010b7983 */ /* 0x000f280000300800 */
[----:B------:R-:W3:Y:S04]  /*317c0*/  LDL.LU R7, [R1+0xbe0] ;  /* 0x000be00001077983 */ /* 0x000ee80000300800 */
[----:B---3--:R0:W-:Y:S04]  /*317d0*/  STS.128 [R2+0x100], R4 ;  /* 0x0001000402007388 */ /* 0x0081e80000000c00 */
[----:B0-----:R-:W3:Y:S04]  /*317e0*/  LDL.LU R4, [R1+0x10] ;  /* 0x0000100001047983 */ /* 0x001ee80000300800 */
[----:B------:R-:W3:Y:S04]  /*317f0*/  LDL.LU R5, [R1+0x14] ;  /* 0x0000140001057983 */ /* 0x000ee80000300800 */
[----:B------:R-:W3:Y:S04]  /*31800*/  LDL.LU R6, [R1+0x18] ;  /* 0x0000180001067983 */ /* 0x000ee80000300800 */
[----:B------:R-:W3:Y:S04]  /*31810*/  LDL.LU R7, [R1+0x1c] ;  /* 0x00001c0001077983 */ /* 0x000ee80000300800 */
[----:B--2---:R0:W-:Y:S04]  /*31820*/  STS.128 [R2+0x80], R16 ;  /* 0x0000801002007388 */ /* 0x0041e80000000c00 */
[----:B0-----:R-:W2:Y:S04]  /*31830*/  LDL.LU.64 R18, [R1+0xbd8] ;  /* 0x000bd80001127983 */ /* 0x001ea80000300a00 */
[----:B------:R-:W2:Y:S01]  /*31840*/  LDL.LU.64 R16, [R1+0xbd0] ;  /* 0x000bd00001107983 */ /* 0x000ea20000300a00 */
[----:B------:R-:W-:-:S02]  /*31850*/  LEA R0, P1, R28, UR4, 0x1 ;  /* 0x000000041c007c11 */ /* 0x000fc4000f8208ff */
[----:B-----5:R-:W-:Y:S02]  /*31860*/  ISETP.LT.AND P3, PT, R9, UR7, !P0 ;  /* 0x0000000709007c0c */ /* 0x020fe4000c761270 */
[----:B------:R-:W-:Y:S02]  /*31870*/  ISETP.LT.AND P2, PT, R29, UR7, !P0 ;  /* 0x000000071d007c0c */ /* 0x000fe4000c741270 */
[----:B----4-:R-:W-:Y:S01]  /*31880*/  ISETP.LT.AND P5, PT, R8, UR7, !P0 ;  /* 0x0000000708007c0c */ /* 0x010fe2000c7a1270 */
[----:B---3--:R0:W-:Y:S02]  /*31890*/  STS.128 [R2+0x180], R4 ;  /* 0x0001800402007388 */ /* 0x0081e40000000c00 */
[----:B0-----:R-:W0:Y:S01]  /*318a0*/  LDC R7, c[0x0][0x248] ;  /* 0x00009200ff077b82 */ /* 0x001e220000000800 */
[----:B------:R-:W-:-:S07]  /*318b0*/  LEA.HI.X.SX32 R2, R28, UR5, 0x1, P1 ;  /* 0x000000051c027c11 */ /* 0x000fce00088f0eff */
[----:B------:R-:W-:Y:S01]  /*318c0*/  BAR.SYNC.DEFER_BLOCKING 0x0 ;  /* 0x0000000000007b1d */ /* 0x000fe20000010000 */
[----:B------:R-:W-:-:S04]  /*318d0*/  LEA R4, P1, R3, R0, 0x1 ;  /* 0x0000000003047211 */ /* 0x000fc800078208ff */
[----:B------:R-:W-:Y:S01]  /*318e0*/  LEA.HI.X.SX32 R5, R3, R2, 0x1, P1 ;  /* 0x0000000203057211 */ /* 0x000fe200008f0eff */
[----:B------:R-:W3:Y:S01]  /*318f0*/  LDL.LU R28, [R1+0x34] ;  /* 0x00003400011c7983 */ /* 0x000ee20000300800 */
[----:B0-----:R-:W-:-:S03]  /*31900*/  IMAD R9, R9, R7, RZ ;  /* 0x0000000709097224 */ /* 0x001fc600078e02ff */
[----:B------:R0:W-:Y:S02]  /*31910*/  @P4 STG.E.U16 desc[UR10][R4.64], R12 ;  /* 0x0000000c04004986 */ /* 0x0001e4000c10150a */
[----:B0-----:R-:W-:-:S04]  /*31920*/  LEA R4, P4, R9, R0, 0x1 ;  /* 0x0000000009047211 */ /* 0x001fc800078808ff */
[----:B------:R-:W-:Y:S02]  /*31930*/  LEA.HI.X.SX32 R5, R9, R2, 0x1, P4 ;  /* 0x0000000209057211 */ /* 0x000fe400020f0eff */
[----:B------:R-:W0:Y:S01]  /*31940*/  LDC R9, c[0x0][0x248] ;  /* 0x00009200ff097b82 */ /* 0x000e220000000800 */
[-C--:B------:R-:W-:Y:S01]  /*31950*/  IMAD R29, R29, R7.reuse, RZ ;  /* 0x000000071d1d7224 */ /* 0x080fe200078e02ff */
[C---:B------:R-:W-:Y:S01]  /*31960*/  ISETP.LT.AND P1, PT, R10.reuse, UR7, !P0 ;  /* 0x000000070a007c0c */ /* 0x040fe2000c721270 */
[----:B------:R-:W-:-:S03]  /*31970*/  IMAD R10, R10, R7, RZ ;  /* 0x000000070a0a7224 */ /* 0x000fc600078e02ff */
[----:B------:R-:W-:-:S04]  /*31980*/  LEA R6, P6, R29, R0, 0x1 ;  /* 0x000000001d067211 */ /* 0x000fc800078c08ff */
[----:B------:R-:W-:Y:S02]  /*31990*/  LEA.HI.X.SX32 R7, R29, R2, 0x1, P6 ;  /* 0x000000021d077211 */ /* 0x000fe400030f0eff */
[----:B------:R-:W4:Y:S01]  /*319a0*/  LDL.LU R29, [R1+0x30] ;  /* 0x00003000011d7983 */ /* 0x000f220000300800 */
[C---:B------:R-:W-:Y:S02]  /*319b0*/  LEA R8, P6, R10.reuse, R0, 0x1 ;  /* 0x000000000a087211 */ /* 0x040fe400078c08ff */
[C---:B------:R-:W-:Y:S01]  /*319c0*/  ISETP.LT.AND P4, PT, R11.reuse, UR7, !P0 ;  /* 0x000000070b007c0c */ /* 0x040fe2000c781270 */
[----:B--2---:R1:W-:Y:S01]  /*319d0*/  @P2 STG.E.U16 desc[UR10][R6.64], R16 ;  /* 0x0000001006002986 */ /* 0x0043e2000c10150a */
[----:B0-----:R-:W-:Y:S01]  /*319e0*/  IMAD R11, R11, R9, RZ ;  /* 0x000000090b0b7224 */ /* 0x001fe200078e02ff */
[----:B------:R-:W-:Y:S02]  /*319f0*/  LEA.HI.X.SX32 R9, R10, R2, 0x1, P6 ;  /* 0x000000020a097211 */ /* 0x000fe400030f0eff */
[----:B------:R-:W-:Y:S01]  /*31a00*/  @P3 STG.E.U16 desc[UR10][R4.64], R24 ;  /* 0x0000001804003986 */ /* 0x000fe2000c10150a */
[----:B-1----:R-:W3:Y:S03]  /*31a10*/  LDC R6, c[0x0][0x248] ;  /* 0x00009200ff067b82 */ /* 0x002ee60000000800 */
[----:B------:R-:W2:Y:S04]  /*31a20*/  LDL.LU R10, [R1+0x40] ;  /* 0x00004000010a7983 */ /* 0x000ea80000300800 */
[----:B------:R0:W-:Y:S04]  /*31a30*/  @P1 STG.E.U16 desc[UR10][R8.64], R20 ;  /* 0x0000001408001986 */ /* 0x0001e8000c10150a */
[----:B0-----:R-:W5:Y:S01]  /*31a40*/  LDL.LU R9, [R1+0x38] ;  /* 0x0000380001097983 */ /* 0x001f620000300800 */
[----:B------:R-:W-:-:S02]  /*31a50*/  LEA R4, P2, R11, R0, 0x1 ;  /* 0x000000000b047211 */ /* 0x000fc400078408ff */
[----:B------:R-:W-:Y:S02]  /*31a60*/  PRMT R12, R12, 0x7632, R12 ;  /* 0x000076320c0c7816 */ /* 0x000fe4000000000c */
[----:B------:R-:W-:-:S05]  /*31a70*/  LEA.HI.X.SX32 R5, R11, R2, 0x1, P2 ;  /* 0x000000020b057211 */ /* 0x000fca00010f0eff */
[----:B------:R0:W-:Y:S02]  /*31a80*/  @P4 STG.E.U16 desc[UR10][R4.64], R12 ;  /* 0x0000000c04004986 */ /* 0x0001e4000c10150a */
[----:B0-----:R-:W0:Y:S01]  /*31a90*/  LDC R5, c[0x0][0x248] ;  /* 0x00009200ff057b82 */ /* 0x001e220000000800 */
[C---:B---3--:R-:W-:Y:S01]  /*31aa0*/  IMAD R8, R28.reuse, R6, RZ ;  /* 0x000000061c087224 */ /* 0x048fe200078e02ff */
[----:B------:R-:W-:-:S04]  /*31ab0*/  ISETP.LT.AND P3, PT, R28, UR7, !P0 ;  /* 0x000000071c007c0c */ /* 0x000fc8000c761270 */
[----:B------:R-:W-:Y:S01]  /*31ac0*/  LEA R4, P4, R8, R0, 0x1 ;  /* 0x0000000008047211 */ /* 0x000fe200078808ff */
[C---:B----4-:R-:W-:Y:S01]  /*31ad0*/  IMAD R7, R29.reuse, R6, RZ ;  /* 0x000000061d077224 */ /* 0x050fe200078e02ff */
[----:B------:R-:W-:Y:S02]  /*31ae0*/  ISETP.LT.AND P1, PT, R29, UR7, !P0 ;  /* 0x000000071d007c0c */ /* 0x000fe4000c721270 */
[----:B------:R-:W3:Y:S02]  /*31af0*/  LDL.LU R29, [R1+0x4c] ;  /* 0x00004c00011d7983 */ /* 0x000ee40000300800 */
[C---:B------:R-:W-:Y:S02]  /*31b00*/  LEA R6, P2, R7.reuse, R0, 0x1 ;  /* 0x0000000007067211 */ /* 0x040fe400078408ff */
[----:B------:R-:W4:Y:S02]  /*31b10*/  LDL.LU R11, [R1+0x70] ;  /* 0x00007000010b7983 */ /* 0x000f240000300800 */
[----:B------:R-:W-:-:S02]  /*31b20*/  LEA.HI.X.SX32 R7, R7, R2, 0x1, P2 ;  /* 0x0000000207077211 */ /* 0x000fc400010f0eff */
[----:B------:R-:W4:Y:S04]  /*31b30*/  LDL.LU R28, [R1+0x50] ;  /* 0x00005000011c7983 */ /* 0x000f280000300800 */
[----:B------:R-:W3:Y:S01]  /*31b40*/  LDL.LU R12, [R1+0x48] ;  /* 0x00004800010c7983 */ /* 0x000ee20000300800 */
[C---:B-----5:R-:W-:Y:S01]  /*31b50*/  ISETP.LT.AND P2, PT, R9.reuse, UR7, !P0 ;  /* 0x0000000709007c0c */ /* 0x060fe2000c741270 */
[----:B0-----:R-:W-:Y:S01]  /*31b60*/  IMAD R9, R9, R5, RZ ;  /* 0x0000000509097224 */ /* 0x001fe200078e02ff */
[----:B------:R-:W-:Y:S02]  /*31b70*/  LEA.HI.X.SX32 R5, R8, R2, 0x1, P4 ;  /* 0x0000000208057211 */ /* 0x000fe400020f0eff */
[----:B------:R-:W5:Y:S01]  /*31b80*/  LDL.LU R8, [R1+0x3c] ;  /* 0x00003c0001087983 */ /* 0x000f620000300800 */
[----:B------:R-:W-:-:S05]  /*31b90*/  PRMT R16, R16, 0x7632, R16 ;  /* 0x0000763210107816 */ /* 0x000fca0000000010 */
[----:B------:R0:W-:Y:S02]  /*31ba0*/  @P1 STG.E.U16 desc[UR10][R6.64], R16 ;  /* 0x0000001006001986 */ /* 0x0001e4000c10150a */
[----:B0-----:R-:W3:Y:S01]  /*31bb0*/  LDC R16, c[0x0][0x248] ;  /* 0x00009200ff107b82 */ /* 0x001ee20000000800 */
[----:B------:R-:W-:Y:S02]  /*31bc0*/  PRMT R24, R24, 0x7632, R24 ;  /* 0x0000763218187816 */ /* 0x000fe40000000018 */
[----:B------:R-:W-:-:S03]  /*31bd0*/  LEA R6, P4, R9, R0, 0x1 ;  /* 0x0000000009067211 */ /* 0x000fc600078808ff */
[----:B------:R5:W-:Y:S01]  /*31be0*/  @P3 STG.E.U16 desc[UR10][R4.64], R24 ;  /* 0x0000001804003986 */ /* 0x000be2000c10150a */
[----:B------:R-:W-:Y:S02]  /*31bf0*/  LEA.HI.X.SX32 R7, R9, R2, 0x1, P4 ;  /* 0x0000000209077211 */ /* 0x000fe400020f0eff */
[----:B------:R-:W-:Y:S02]  /*31c00*/  PRMT R20, R20, 0x7632, R20 ;  /* 0x0000763214147816 */ /* 0x000fe40000000014 */
[----:B--2---:R-:W-:-:S03]  /*31c10*/  ISETP.LT.AND P4, PT, R10, UR7, !P0 ;  /* 0x000000070a007c0c */ /* 0x004fc6000c781270 */
[----:B------:R0:W-:Y:S01]  /*31c20*/  @P2 STG.E.U16 desc[UR10][R6.64], R20 ;  /* 0x0000001406002986 */ /* 0x0001e2000c10150a */
[-C--:B---3--:R-:W-:Y:S02]  /*31c30*/  IMAD R9, R12, R16.reuse, RZ ;  /* 0x000000100c097224 */ /* 0x088fe400078e02ff */
[CC--:B-----5:R-:W-:Y:S01]  /*31c40*/  IMAD R5, R8.reuse, R16.reuse, RZ ;  /* 0x0000001008057224 */ /* 0x0e0fe200078e02ff */
[----:B------:R-:W-:Y:S01]  /*31c50*/  ISETP.LT.AND P1, PT, R8, UR7, !P0 ;  /* 0x0000000708007c0c */ /* 0x000fe2000c721270 */
[----:B------:R-:W-:Y:S02]  /*31c60*/  IMAD R8, R10, R16, RZ ;  /* 0x000000100a087224 */ /* 0x000fe400078e02ff */
[----:B------:R-:W2:Y:S01]  /*31c70*/  LDL.LU R10, [R1+0x60] ;  /* 0x00006000010a7983 */ /* 0x000ea20000300800 */
[-C--:B------:R-:W-:Y:S02]  /*31c80*/  LEA R4, P3, R5, R0.reuse, 0x1 ;  /* 0x0000000005047211 */ /* 0x080fe400078608ff */
[----:B0-----:R-:W-:-:S02]  /*31c90*/  LEA R6, P6, R8, R0, 0x1 ;  /* 0x0000000008067211 */ /* 0x001fc400078c08ff */
[-C--:B------:R-:W-:Y:S02]  /*31ca0*/  LEA.HI.X.SX32 R5, R5, R2.reuse, 0x1, P3 ;  /* 0x0000000205057211 */ /* 0x080fe400018f0eff */
[----:B------:R-:W-:-:S03]  /*31cb0*/  LEA.HI.X.SX32 R7, R8, R2, 0x1, P6 ;  /* 0x0000000208077211 */ /* 0x000fc600030f0eff */
[----:B------:R0:W-:Y:S01]  /*31cc0*/  @P1 STG.E.U16 desc[UR10][R4.64], R13 ;  /* 0x0000000d04001986 */ /* 0x0001e2000c10150a */
[C---:B------:R-:W-:Y:S01]  /*31cd0*/  ISETP.LT.AND P3, PT, R29.reuse, UR7, !P0 ;  /* 0x000000071d007c0c */ /* 0x040fe2000c761270 */
[----:B------:R-:W-:Y:S02]  /*31ce0*/  IMAD R8, R29, R16, RZ ;  /* 0x000000101d087224 */ /* 0x000fe400078e02ff */
[----:B------:R-:W3:Y:S04]  /*31cf0*/  LDL.LU R29, [R1+0x74] ;  /* 0x00007400011d7983 */ /* 0x000ee80000300800 */
[----:B------:R1:W-:Y:S01]  /*31d00*/  @P4 STG.E.U16 desc[UR10][R6.64], R17 ;  /* 0x0000001106004986 */ /* 0x0003e2000c10150a */
[----:B0-----:R-:W-:Y:S02]  /*31d10*/  LEA R4, P1, R9, R0, 0x1 ;  /* 0x0000000009047211 */ /* 0x001fe400078208ff */
[----:B----4-:R-:W-:-:S02]  /*31d20*/  ISETP.LT.AND P4, PT, R28, UR7, !P0 ;  /* 0x000000071c007c0c */ /* 0x010fc4000c781270 */
[----:B------:R-:W-:Y:S01]  /*31d30*/  LEA.HI.X.SX32 R5, R9, R2, 0x1, P1 ;  /* 0x0000000209057211 */ /* 0x000fe200008f0eff */
[----:B------:R-:W-:Y:S02]  /*31d40*/  IMAD R9, R28, R16, RZ ;  /* 0x000000101c097224 */ /* 0x000fe400078e02ff */
[----:B------:R-:W4:Y:S01]  /*31d50*/  LDL.LU R28, [R1+0x78] ;  /* 0x00007800011c7983 */ /* 0x000f220000300800 */
[----:B------:R-:W-:Y:S02]  /*31d60*/  ISETP.LT.AND P2, PT, R12, UR7, !P0 ;  /* 0x000000070c007c0c */ /* 0x000fe4000c741270 */
[----:B-1----:R-:W-:-:S04]  /*31d70*/  LEA R6, P6, R8, R0, 0x1 ;  /* 0x0000000008067211 */ /* 0x002fc800078c08ff */
[----:B------:R-:W-:Y:S01]  /*31d80*/  LEA.HI.X.SX32 R7, R8, R2, 0x1, P6 ;  /* 0x0000000208077211 */ /* 0x000fe200030f0eff */
[----:B------:R-:W-:-:S06]  /*31d90*/  IMAD R8, R14, R16, RZ ;  /* 0x000000100e087224 */ /* 0x000fcc00078e02ff */
[----:B------:R0:W-:Y:S01]  /*31da0*/  @P2 STG.E.U16 desc[UR10][R4.64], R25 ;  /* 0x0000001904002986 */ /* 0x0001e2000c10150a */
[----:B------:R-:W-:-:S03]  /*31db0*/  ISETP.LT.AND P2, PT, R14, UR7, !P0 ;  /* 0x000000070e007c0c */ /* 0x000fc6000c741270 */
[----:B------:R-:W5:Y:S01]  /*31dc0*/  LDL.LU R14, [R1+0xbc8] ;  /* 0x000bc800010e7983 */ /* 0x000f620000300800 */
[----:B------:R-:W-:-:S03]  /*31dd0*/  PRMT R13, R13, 0x7632, R13 ;  /* 0x000076320d0d7816 */ /* 0x000fc6000000000d */
[----:B------:R1:W-:Y:S01]  /*31de0*/  @P3 STG.E.U16 desc[UR10][R6.64], R21 ;  /* 0x0000001506003986 */ /* 0x0003e2000c10150a */
[----:B0-----:R-:W-:-:S03]  /*31df0*/  LEA R4, P6, R9, R0, 0x1 ;  /* 0x0000000009047211 */ /* 0x001fc600078c08ff */
[----:B------:R-:W5:Y:S01]  /*31e00*/  LDL.LU R24, [R1+0x7c] ;  /* 0x00007c0001187983 */ /* 0x000f620000300800 */
[----:B------:R-:W-:Y:S02]  /*31e10*/  ISETP.LT.AND P3, PT, R15, UR7, !P0 ;  /* 0x000000070f007c0c */ /* 0x000fe4000c761270 */
[----:B------:R-:W-:Y:S01]  /*31e20*/  LEA.HI.X.SX32 R5, R9, R2, 0x1, P6 ;  /* 0x0000000209057211 */ /* 0x000fe200030f0eff */
[----:B------:R-:W-:Y:S01]  /*31e30*/  IMAD R9, R15, R16, RZ ;  /* 0x000000100f097224 */ /* 0x000fe200078e02ff */
[----:B------:R-:W-:Y:S01]  /*31e40*/  PRMT R17, R17, 0x7632, R17 ;  /* 0x0000763211117816 */ /* 0x000fe20000000011 */
[----:B------:R-:W5:Y:S01]  /*31e50*/  LDL.LU R15, [R1+0xbc4] ;  /* 0x000bc400010f7983 */ /* 0x000f620000300800 */
[----:B-1----:R-:W-:-:S03]  /*31e60*/  LEA R6, P6, R8, R0, 0x1 ;  /* 0x0000000008067211 */ /* 0x002fc600078c08ff */
[----:B------:R0:W-:Y:S01]  /*31e70*/  @P4 STG.E.U16 desc[UR10][R4.64], R13 ;  /* 0x0000000d04004986 */ /* 0x0001e2000c10150a */
[----:B------:R-:W-:Y:S02]  /*31e80*/  LEA.HI.X.SX32 R7, R8, R2, 0x1, P6 ;  /* 0x0000000208077211 */ /* 0x000fe400030f0eff */
[----:B------:R-:W-:Y:S01]  /*31e90*/  PRMT R25, R25, 0x7632, R25 ;  /* 0x0000763219197816 */ /* 0x000fe20000000019 */
[----:B------:R-:W5:Y:S01]  /*31ea0*/  LDL.LU R12, [R1+0x80] ;  /* 0x00008000010c7983 */ /* 0x000f620000300800 */
[----:B------:R-:W-:-:S03]  /*31eb0*/  ISETP.LT.AND P1, PT, R11, UR7, !P0 ;  /* 0x000000070b007c0c */ /* 0x000fc6000c721270 */
[----:B------:R-:W5:Y:S01]  /*31ec0*/  LDL.LU R11, [R1+0x84] ;  /* 0x00008400010b7983 */ /* 0x000f620000300800 */
[----:B0-----:R-:W-:-:S03]  /*31ed0*/  LEA R4, P6, R9, R0, 0x1 ;  /* 0x0000000009047211 */ /* 0x001fc600078c08ff */
[----:B------:R0:W-:Y:S01]  /*31ee0*/  @P2 STG.E.U16 desc[UR10][R6.64], R17 ;  /* 0x0000001106002986 */ /* 0x0001e2000c10150a */
[----:B------:R-:W-:-:S05]  /*31ef0*/  LEA.HI.X.SX32 R5, R9, R2, 0x1, P6 ;  /* 0x0000000209057211 */ /* 0x000fca00030f0eff */
[----:B------:R1:W-:Y:S01]  /*31f00*/  @P3 STG.E.U16 desc[UR10][R4.64], R25 ;  /* 0x0000001904003986 */ /* 0x0003e2000c10150a */
[C---:B--2---:R-:W-:Y:S01]  /*31f10*/  ISETP.LT.AND P4, PT, R10.reuse, UR7, !P0 ;  /* 0x000000070a007c0c */ /* 0x044fe2000c781270 */
[----:B------:R-:W-:Y:S02]  /*31f20*/  IMAD R8, R10, R16, RZ ;  /* 0x000000100a087224 */ /* 0x000fe400078e02ff */
[----:B------:R-:W2:Y:S01]  /*31f30*/  LDL.LU R10, [R1+0x88] ;  /* 0x00008800010a7983 */ /* 0x000ea20000300800 */
[----:B---3--:R-:W-:-:S03]  /*31f40*/  ISETP.LT.AND P2, PT, R29, UR7, !P0 ;  /* 0x000000071d007c0c */ /* 0x008fc6000c741270 */
[----:B------:R-:W3:Y:S01]  /*31f50*/  LDL.LU R29, [R1+0x8c] ;  /* 0x00008c00011d7983 */ /* 0x000ee20000300800 */
[----:B----4-:R-:W-:-:S03]  /*31f60*/  ISETP.LT.AND P3, PT, R28, UR7, !P0 ;  /* 0x000000071c007c0c */ /* 0x010fc6000c761270 */
[----:B------:R-:W4:Y:S01]  /*31f70*/  LDL.LU R28, [R1+0x90] ;  /* 0x00009000011c7983 */ /* 0x000f220000300800 */
[----:B0-----:R-:W-:Y:S01]  /*31f80*/  LEA R6, P6, R8, R0, 0x1 ;  /* 0x0000000008067211 */ /* 0x001fe200078c08ff */
[----:B------:R-:W-:Y:S01]  /*31f90*/  IMAD R3, R16, 0x40, R3 ;  /* 0x0000004010037824 */ /* 0x000fe200078e0203 */
[----:B------:R-:W-:Y:S02]  /*31fa0*/  PRMT R21, R21, 0x7632, R21 ;  /* 0x0000763215157816 */ /* 0x000fe40000000015 */
[----:B------:R-:W-:Y:S01]  /*31fb0*/  LEA.HI.X.SX32 R7, R8, R2, 0x1, P6 ;  /* 0x0000000208077211 */ /* 0x000fe200030f0eff */
[----:B------:R-:W-:Y:S01]  /*31fc0*/  IMAD R8, R16, 0x4, R3 ;  /* 0x0000000410087824 */ /* 0x000fe200078e0203 */
[----:B-1----:R-:W-:-:S03]  /*31fd0*/  LEA R4, P6, R3, R0, 0x1 ;  /* 0x0000000003047211 */ /* 0x002fc600078c08ff */
[----:B------:R0:W-:Y:S01]  /*31fe0*/  @P4 STG.E.U16 desc[UR10][R6.64], R21 ;  /* 0x0000001506004986 */ /* 0x0001e2000c10150a */
[----:B------:R-:W-:Y:S01]  /*31ff0*/  LEA.HI.X.SX32 R5, R3, R2, 0x1, P6 ;  /* 0x0000000203057211 */ /* 0x000fe200030f0eff */
[----:B------:R-:W-:-:S04]  /*32000*/  IMAD R3, R16, 0x4, R8 ;  /* 0x0000000410037824 */ /* 0x000fc800078e0208 */
[----:B-----5:R1:W-:Y:S01]  /*32010*/  @P5 STG.E.U16 desc[UR10][R4.64], R14 ;  /* 0x0000000e04005986 */ /* 0x0203e2000c10150a */
[----:B0-----:R-:W-:-:S04]  /*32020*/  LEA R6, P6, R8, R0, 0x1 ;  /* 0x0000000008067211 */ /* 0x001fc800078c08ff */
[----:B------:R-:W-:Y:S01]  /*32030*/  LEA.HI.X.SX32 R7, R8, R2, 0x1, P6 ;  /* 0x0000000208077211 */ /* 0x000fe200030f0eff */
[----:B------:R-:W-:Y:S01]  /*32040*/  IMAD R8, R16, 0x4, R3 ;  /* 0x0000000410087824 */ /* 0x000fe200078e0203 */
[----:B-1----:R-:W-:-:S03]  /*32050*/  LEA R4, P6, R3, R0, 0x1 ;  /* 0x0000000003047211 */ /* 0x002fc600078c08ff */
[----:B------:R0:W-:Y:S01]  /*32060*/  @P1 STG.E.U16 desc[UR10][R6.64], R18 ;  /* 0x0000001206001986 */ /* 0x0001e2000c10150a */
[----:B------:R-:W-:Y:S01]  /*32070*/  LEA.HI.X.SX32 R5, R3, R2, 0x1, P6 ;  /* 0x0000000203057211 */ /* 0x000fe200030f0eff */
[----:B------:R-:W-:Y:S01]  /*32080*/  IMAD R3, R16, 0x4, R8 ;  /* 0x0000000410037824 */ /* 0x000fe200078e0208 */
[----:B------:R-:W-:Y:S02]  /*32090*/  ISETP.LT.AND P4, PT, R24, UR7, !P0 ;  /* 0x0000000718007c0c */ /* 0x000fe4000c781270 */
[----:B------:R-:W5:Y:S01]  /*320a0*/  LDL.LU R24, [R1+0x94] ;  /* 0x0000940001187983 */ /* 0x000f620000300800 */
[----:B0-----:R-:W-:-:S03]  /*320b0*/  LEA R6, P6, R8, R0, 0x1 ;  /* 0x0000000008067211 */ /* 0x001fc600078c08ff */
[----:B------:R0:W-:Y:S01]  /*320c0*/  @P2 STG.E.U16 desc[UR10][R4.64], R26 ;  /* 0x0000001a04002986 */ /* 0x0001e2000c10150a */
[----:B------:R-:W-:Y:S02]  /*320d0*/  LEA.HI.X.SX32 R7, R8, R2, 0x1, P6 ;  /* 0x0000000208077211 */ /* 0x000fe400030f0eff */
[----:B------:R-:W-:Y:S02]  /*320e0*/  PRMT R14, R14, 0x7632, R14 ;  /* 0x000076320e0e7816 */ /* 0x000fe4000000000e */
[C---:B0-----:R-:W-:Y:S01]  /*320f0*/  LEA R4, P6, R3.reuse, R0, 0x1 ;  /* 0x0000000003047211 */ /* 0x041fe200078c08ff */
[----:B------:R0:W-:Y:S01]  /*32100*/  @P3 STG.E.U16 desc[UR10][R6.64], R22 ;  /* 0x0000001606003986 */ /* 0x0001e2000c10150a */
[----:B------:R-:W-:Y:S02]  /*32110*/  ISETP.LT.AND P5, PT, R12, UR7, !P0 ;  /* 0x000000070c007c0c */ /* 0x000fe4000c7a1270 */
[----:B------:R-:W-:Y:S01]  /*32120*/  LEA.HI.X.SX32 R5, R3, R2, 0x1, P6 ;  /* 0x0000000203057211 */ /* 0x000fe200030f0eff */
[----:B------:R-:W5:Y:S01]  /*32130*/  LDL.LU R12, [R1+0x98] ;  /* 0x00009800010c7983 */ /* 0x000f620000300800 */
[----:B------:R-:W-:-:S03]  /*32140*/  ISETP.LT.AND P1, PT, R11, UR7, !P0 ;  /* 0x000000070b007c0c */ /* 0x000fc6000c721270 */
[----:B------:R-:W5:Y:S04]  /*32150*/  LDL.LU R11, [R1+0x9c] ;  /* 0x00009c00010b7983 */ /* 0x000f680000300800 */
[----:B------:R1:W-:Y:S01]  /*32160*/  @P4 STG.E.U16 desc[UR10][R4.64], R14 ;  /* 0x0000000e04004986 */ /* 0x0003e2000c10150a */
[----:B--2---:R-:W-:Y:S02]  /*32170*/  ISETP.LT.AND P2, PT, R10, UR7, !P0 ;  /* 0x000000070a007c0c */ /* 0x004fe4000c741270 */
[----:B---3--:R-:W-:Y:S02]  /*32180*/  ISETP.LT.AND P3, PT, R29, UR7, !P0 ;  /* 0x000000071d007c0c */ /* 0x008fe4000c761270 */
[----:B------:R-:W2:Y:S04]  /*32190*/  LDL.LU R29, [R1+0xa0] ;  /* 0x0000a000011d7983 */ /* 0x000ea80000300800 */
[----:B------:R-:W3:Y:S01]  /*321a0*/  LDL.LU R10, [R1+0xa4] ;  /* 0x0000a400010a7983 */ /* 0x000ee20000300800 */
[----:B----4-:R-:W-:-:S03]  /*321b0*/  ISETP.LT.AND P4, PT, R28, UR7, !P0 ;  /* 0x000000071c007c0c */ /* 0x010fc6000c781270 */
[----:B------:R-:W4:Y:S01]  /*321c0*/  LDL.LU R28, [R1+0xa8] ;  /* 0x0000a800011c7983 */ /* 0x000f220000300800 */
[----:B------:R-:W-:-:S04]  /*321d0*/  IMAD R8, R16, 0x4, R3 ;  /* 0x0000000410087824 */ /* 0x000fc800078e0203 */
[----:B------:R-:W-:Y:S01]  /*321e0*/  IMAD R3, R16, 0x4, R8 ;  /* 0x0000000410037824 */ /* 0x000fe200078e0208 */
[----:B0-----:R-:W-:-:S04]  /*321f0*/  LEA R6, P6, R8, R0, 0x1 ;  /* 0x0000000008067211 */ /* 0x001fc800078c08ff */
[----:B------:R-:W-:Y:S02]  /*32200*/  LEA.HI.X.SX32 R7, R8, R2, 0x1, P6 ;  /* 0x0000000208077211 */ /* 0x000fe400030f0eff */
[C---:B-1----:R-:W-:Y:S02]  /*32210*/  LEA R4, P6, R3.reuse, R0, 0x1 ;  /* 0x0000000003047211 */ /* 0x042fe400078c08ff */
[----:B------:R-:W-:Y:S02]  /*32220*/  PRMT R18, R18, 0x7632, R18 ;  /* 0x0000763212127816 */ /* 0x000fe40000000012 */
[----:B------:R-:W-:Y:S02]  /*32230*/  LEA.HI.X.SX32 R5, R3, R2, 0x1, P6 ;  /* 0x0000000203057211 */ /* 0x000fe400030f0eff */
[----:B------:R-:W-:Y:S01]  /*32240*/  PRMT R26, R26, 0x7632, R26 ;  /* 0x000076321a1a7816 */ /* 0x000fe2000000001a */
[----:B------:R-:W-:Y:S04]  /*32250*/  @P5 STG.E.U16 desc[UR10][R6.64], R18 ;  /* 0x0000001206005986 */ /* 0x000fe8000c10150a */
[----:B------:R0:W-:Y:S02]  /*32260*/  @P1 STG.E.U16 desc[UR10][R4.64], R26 ;  /* 0x0000001a04001986 */ /* 0x0001e4000c10150a */
[----:B0-----:R-:W0:Y:S01]  /*32270*/  LDC R26, c[0x0][0x248] ;  /* 0x00009200ff1a7b82 */ /* 0x001e220000000800 */
[----:B------:R-:W-:-:S04]  /*32280*/  IMAD R7, R16, 0x4, R3 ;  /* 0x0000000410077824 */ /* 0x000fc800078e0203 */
[----:B------:R-:W-:Y:S01]  /*32290*/  IMAD R3, R16, 0x4, R7 ;  /* 0x0000000410037824 */ /* 0x000fe200078e0207 */
[C---:B------:R-:W-:Y:S01]  /*322a0*/  LEA R6, P6, R7.reuse, R0, 0x1 ;  /* 0x0000000007067211 */ /* 0x040fe200078c08ff */
[----:B------:R-:W3:Y:S03]  /*322b0*/  LDL.LU R16, [R1+0x44] ;  /* 0x0000440001107983 */ /* 0x000ee60000300800 */
[----:B------:R-:W-:Y:S02]  /*322c0*/  LEA.HI.X.SX32 R7, R7, R2, 0x1, P6 ;  /* 0x0000000207077211 */ /* 0x000fe400030f0eff */
[C---:B------:R-:W-:Y:S02]  /*322d0*/  LEA R4, P6, R3.reuse, R0, 0x1 ;  /* 0x0000000003047211 */ /* 0x040fe400078c08ff */
[----:B------:R-:W-:Y:S02]  /*322e0*/  PRMT R22, R22, 0x7632, R22 ;  /* 0x0000763216167816 */ /* 0x000fe40000000016 */
[----:B------:R-:W-:-:S02]  /*322f0*/  LEA.HI.X.SX32 R5, R3, R2, 0x1, P6 ;  /* 0x0000000203057211 */ /* 0x000fc400030f0eff */
[----:B-----5:R-:W-:Y:S01]  /*32300*/  ISETP.LT.AND P5, PT, R24, UR7, !P0 ;  /* 0x0000000718007c0c */ /* 0x020fe2000c7a1270 */
[C---:B0-----:R-:W-:Y:S01]  /*32310*/  IMAD R8, R26.reuse, 0x4, R3 ;  /* 0x000000041a087824 */ /* 0x041fe200078e0203 */
[----:B------:R0:W-:Y:S03]  /*32320*/  @P2 STG.E.U16 desc[UR10][R6.64], R22 ;  /* 0x0000001606002986 */ /* 0x0001e6000c10150a */
[----:B------:R-:W-:Y:S01]  /*32330*/  IMAD R3, R26, 0x4, R8 ;  /* 0x000000041a037824 */ /* 0x000fe200078e0208 */
[----:B------:R1:W-:Y:S04]  /*32340*/  @P3 STG.E.U16 desc[UR10][R4.64], R15 ;  /* 0x0000000f04003986 */ /* 0x0003e8000c10150a */
[----:B------:R-:W5:Y:S01]  /*32350*/  LDL.LU R24, [R1+0x28] ;  /* 0x0000280001187983 */ /* 0x000f620000300800 */
[----:B0-----:R-:W-:-:S03]  /*32360*/  LEA R6, P2, R8, R0, 0x1 ;  /* 0x0000000008067211 */ /* 0x001fc600078408ff */
[----:B------:R-:W5:Y:S01]  /*32370*/  LDL.LU R25, [R1+0x64] ;  /* 0x0000640001197983 */ /* 0x000f620000300800 */
[C---:B-1----:R-:W-:Y:S02]  /*32380*/  LEA R4, P6, R3.reuse, R0, 0x1 ;  /* 0x0000000003047211 */ /* 0x042fe400078c08ff */
[-C--:B------:R-:W-:Y:S02]  /*32390*/  LEA.HI.X.SX32 R7, R8, R2.reuse, 0x1, P2 ;  /* 0x0000000208077211 */ /* 0x080fe400010f0eff */
[----:B------:R-:W-:-:S03]  /*323a0*/  LEA.HI.X.SX32 R5, R3, R2, 0x1, P6 ;  /* 0x0000000203057211 */ /* 0x000fc600030f0eff */
[----:B------:R-:W-:Y:S04]  /*323b0*/  @P4 STG.E.U16 desc[UR10][R6.64], R19 ;  /* 0x0000001306004986 */ /* 0x000fe8000c10150a */
[----:B------:R0:W-:Y:S01]  /*323c0*/  @P5 STG.E.U16 desc[UR10][R4.64], R27 ;  /* 0x0000001b04005986 */ /* 0x0001e2000c10150a */
[----:B--2---:R-:W-:-:S03]  /*323d0*/  ISETP.LT.AND P2, PT, R29, UR7, !P0 ;  /* 0x000000071d007c0c */ /* 0x004fc6000c741270 */
[----:B------:R-:W2:Y:S01]  /*323e0*/  LDL.LU R29, [R1+0xac] ;  /* 0x0000ac00011d7983 */ /* 0x000ea20000300800 */
[----:B----4-:R-:W-:-:S03]  /*323f0*/  ISETP.LT.AND P5, PT, R28, UR7, !P0 ;  /* 0x000000071c007c0c */ /* 0x010fc6000c7a1270 */
[----:B------:R-:W4:Y:S01]  /*32400*/  LDL.LU R28, [R1+0xbc] ;  /* 0x0000bc00011c7983 */ /* 0x000f220000300800 */
[----:B------:R-:W-:Y:S01]  /*32410*/  IMAD R9, R26, 0x4, R3 ;  /* 0x000000041a097824 */ /* 0x000fe200078e0203 */
[----:B------:R-:W-:Y:S02]  /*32420*/  ISETP.LT.AND P1, PT, R12, UR7, !P0 ;  /* 0x000000070c007c0c */ /* 0x000fe4000c721270 */
[----:B---3--:R-:W-:Y:S01]  /*32430*/  ISETP.LT.AND P4, PT, R10, UR7, !P0 ;  /* 0x000000070a007c0c */ /* 0x008fe2000c781270 */
[C---:B------:R-:W-:Y:S01]  /*32440*/  IMAD R10, R26.reuse, 0x4, R9 ;  /* 0x000000041a0a7824 */ /* 0x040fe200078e0209 */
[----:B------:R-:W-:Y:S02]  /*32450*/  LEA R8, P6, R9, R0, 0x1 ;  /* 0x0000000009087211 */ /* 0x000fe400078c08ff */
[----:B------:R-:W-:Y:S01]  /*32460*/  ISETP.LT.AND P3, PT, R11, UR7, !P0 ;  /* 0x000000070b007c0c */ /* 0x000fe2000c761270 */
[----:B------:R-:W-:Y:S01]  /*32470*/  IMAD R22, R26, 0x4, R10 ;  /* 0x000000041a167824 */ /* 0x000fe200078e020a */
[----:B------:R-:W-:-:S02]  /*32480*/  LEA.HI.X.SX32 R9, R9, R2, 0x1, P6 ;  /* 0x0000000209097211 */ /* 0x000fc400030f0eff */
[C---:B------:R-:W-:Y:S02]  /*32490*/  LEA R14, P6, R10.reuse, R0, 0x1 ;  /* 0x000000000a0e7211 */ /* 0x040fe400078c08ff */
[----:B------:R-:W-:Y:S01]  /*324a0*/  PRMT R3, R15, 0x7632, R3 ;  /* 0x000076320f037816 */ /* 0x000fe20000000003 */
[----:B------:R-:W-:Y:S01]  /*324b0*/  @P1 STG.E.U16 desc[UR10][R8.64], R23 ;  /* 0x0000001708001986 */ /* 0x000fe2000c10150a */
[----:B------:R-:W-:Y:S02]  /*324c0*/  LEA.HI.X.SX32 R15, R10, R2, 0x1, P6 ;  /* 0x000000020a0f7211 */ /* 0x000fe400030f0eff */
[----:B------:R-:W-:Y:S02]  /*324d0*/  PRMT R20, R19, 0x7632, R20 ;  /* 0x0000763213147816 */ /* 0x000fe40000000014 */
[----:B0-----:R-:W-:Y:S01]  /*324e0*/  PRMT R27, R27, 0x7632, R27 ;  /* 0x000076321b1b7816 */ /* 0x001fe2000000001b */
[----:B------:R-:W0:Y:S04]  /*324f0*/  LDS.128 R4, [R16] ;  /* 0x0000000010047984 */ /* 0x000e280000000c00 */
[----:B----4-:R1:W-:Y:S01]  /*32500*/  STL [R1+0xbc0], R28 ;  /* 0x000bc01c01007387 */ /* 0x0103e20000100800 */
[----:B------:R-:W-:-:S03]  /*32510*/  LEA R12, P1, R22, R0, 0x1 ;  /* 0x00000000160c7211 */ /* 0x000fc600078208ff */
[----:B------:R3:W-:Y:S04]  /*32520*/  @P3 STG.E.U16 desc[UR10][R14.64], R3 ;  /* 0x000000030e003986 */ /* 0x0007e8000c10150a */
[----:B-----5:R-:W4:Y:S04]  /*32530*/  LDS.128 R8, [R24] ;  /* 0x0000000018087984 */ /* 0x020f280000000c00 */
[----:B-1----:R-:W5:Y:S01]  /*32540*/  LDL.LU R28, [R1+0xb0] ;  /* 0x0000b000011c7983 */ /* 0x002f620000300800 */
[----:B------:R-:W-:Y:S01]  /*32550*/  LEA.HI.X.SX32 R13, R22, R2, 0x1, P1 ;  /* 0x00000002160d7211 */ /* 0x000fe200008f0eff */
[----:B------:R-:W-:Y:S01]  /*32560*/  IMAD R22, R26, 0x4, R22 ;  /* 0x000000041a167824 */ /* 0x000fe200078e0216 */
[C---:B------:R-:W-:Y:S01]  /*32570*/  ISETP.LT.AND P1, PT, R25.reuse, UR7, !P0 ;  /* 0x0000000719007c0c */ /* 0x040fe2000c721270 */
[----:B---3--:R-:W-:Y:S01]  /*32580*/  IMAD R3, R25, R26, RZ ;  /* 0x0000001a19037224 */ /* 0x008fe200078e02ff */
[----:B------:R-:W-:Y:S01]  /*32590*/  PRMT R23, R23, 0x7632, R23 ;  /* 0x0000763217177816 */ /* 0x000fe20000000017 */
[----:B------:R1:W-:Y:S04]  /*325a0*/  @P2 STG.E.U16 desc[UR10][R12.64], R20 ;  /* 0x000000140c002986 */ /* 0x0003e8000c10150a */
[----:B------:R3:W-:Y:S01]  /*325b0*/  LDS.128 R12, [R24+0x200] ;  /* 0x00020000180c7984 */ /* 0x0007e20000000c00 */
[----:B--2---:R-:W-:-:S03]  /*325c0*/  ISETP.LT.AND P3, PT, R29, UR7, !P0 ;  /* 0x000000071d007c0c */ /* 0x004fc6000c761270 */
[----:B------:R-:W2:Y:S01]  /*325d0*/  LDL.LU R29, [R1+0xc4] ;  /* 0x0000c400011d7983 */ /* 0x000ea20000300800 */
[----:B-1----:R-:W-:-:S03]  /*325e0*/  LEA R20, P2, R22, R0, 0x1 ;  /* 0x0000000016147211 */ /* 0x002fc600078408ff */
[----:B------:R-:W1:Y:S01]  /*325f0*/  LDS.128 R16, [R16+0x200] ;  /* 0x0002000010107984 */ /* 0x000e620000000c00 */
[C---:B---3--:R-:W-:Y:S02]  /*32600*/  LEA R24, P6, R3.reuse, R0, 0x1 ;  /* 0x0000000003187211 */ /* 0x048fe400078c08ff */
[-C--:B------:R-:W-:Y:S02]  /*32610*/  LEA.HI.X.SX32 R21, R22, R2.reuse, 0x1, P2 ;  /* 0x0000000216157211 */ /* 0x080fe400010f0eff */
[----:B------:R-:W-:Y:S02]  /*32620*/  LEA.HI.X.SX32 R25, R3, R2, 0x1, P6 ;  /* 0x0000000203197211 */ /* 0x000fe400030f0eff */
[----:B------:R-:W3:Y:S01]  /*32630*/  LDL.LU R3, [R1+0xb4] ;  /* 0x0000b40001037983 */ /* 0x000ee20000300800 */
[----:B------:R-:W-:-:S03]  /*32640*/  IMAD R22, R26, 0x8, R22 ;  /* 0x000000081a167824 */ /* 0x000fc600078e0216 */
[----:B------:R0:W-:Y:S04]  /*32650*/  @P4 STG.E.U16 desc[UR10][R20.64], R27 ;  /* 0x0000001b14004986 */ /* 0x0001e8000c10150a */
[----:B------:R4:W-:Y:S01]  /*32660*/  @P1 STG.E.U16 desc[UR10][R24.64], R23 ;  /* 0x0000001718001986 */ /* 0x0009e2000c10150a */
[----:B0-----:R-:W0:Y:S01]  /*32670*/  LDC R27, c[0x0][0x248] ;  /* 0x00009200ff1b7b82 */ /* 0x001e220000000800 */
[----:B-----5:R-:W-:Y:S02]  /*32680*/  ISETP.LT.AND P2, PT, R28, UR7, !P0 ;  /* 0x000000071c007c0c */ /* 0x020fe4000c741270 */
[----:B------:R-:W5:Y:S04]  /*32690*/  LDL.LU R28, [R1+0xbc0] ;  /* 0x000bc000011c7983 */ /* 0x000f680000300800 */
[----:B------:R-:W2:Y:S04]  /*326a0*/  LDL.LU R26, [R1+0xc8] ;  /* 0x0000c800011a7983 */ /* 0x000ea80000300800 */
[----:B----4-:R-:W4:Y:S01]  /*326b0*/  LDL.LU R24, [R1+0xb8] ;  /* 0x0000b80001187983 */ /* 0x010f220000300800 */
[----:B------:R-:W-:-:S03]  /*326c0*/  LEA R20, P6, R22, R0, 0x1 ;  /* 0x0000000016147211 */ /* 0x000fc600078c08ff */
[----:B------:R-:W2:Y:S01]  /*326d0*/  LDL.LU R25, [R1+0xd0] ;  /* 0x0000d00001197983 */ /* 0x000ea20000300800 */
[----:B------:R-:W-:Y:S02]  /*326e0*/  LEA.HI.X.SX32 R21, R22, R2, 0x1, P6 ;  /* 0x0000000216157211 */ /* 0x000fe400030f0eff */
[----:B---3--:R-:W-:Y:S01]  /*326f0*/  ISETP.LT.AND P4, PT, R3, UR7, !P0 ;  /* 0x0000000703007c0c */ /* 0x008fe2000c781270 */
[----:B0-----:R-:W-:Y:S02]  /*32700*/  IMAD R3, R27, 0x4, R22 ;  /* 0x000000041b037824 */ /* 0x001fe400078e0216 */
[----:B------:R0:W-:Y:S03]  /*32710*/  @P5 STG.E.U16 desc[UR10][R20.64], R4 ;  /* 0x0000000414005986 */ /* 0x0001e6000c10150a */
[----:B------:R-:W-:-:S04]  /*32720*/  LEA R22, P6, R3, R0, 0x1 ;  /* 0x0000000003167211 */ /* 0x000fc800078c08ff */
[----:B------:R-:W-:Y:S02]  /*32730*/  LEA.HI.X.SX32 R23, R3, R2, 0x1, P6 ;  /* 0x0000000203177211 */ /* 0x000fe400030f0eff */
[----:B----4-:R-:W-:Y:S01]  /*32740*/  ISETP.LT.AND P1, PT, R24, UR7, !P0 ;  /* 0x0000000718007c0c */ /* 0x010fe2000c721270 */
[C---:B------:R-:W-:Y:S01]  /*32750*/  IMAD R24, R27.reuse, 0x4, R3 ;  /* 0x000000041b187824 */ /* 0x040fe200078e0203 */
[----:B-----5:R-:W-:Y:S02]  /*32760*/  ISETP.LT.AND P5, PT, R28, UR7, !P0 ;  /* 0x000000071c007c0c */ /* 0x020fe4000c7a1270 */
[----:B------:R-:W3:Y:S02]  /*32770*/  LDL.LU R28, [R1+0xd4] ;  /* 0x0000d400011c7983 */ /* 0x000ee40000300800 */
[----:B0-----:R-:W-:Y:S01]  /*32780*/  LEA R20, P6, R24, R0, 0x1 ;  /* 0x0000000018147211 */ /* 0x001fe200078c08ff */
[----:B------:R-:W-:-:S03]  /*32790*/  IMAD R3, R27, 0x4, R24 ;  /* 0x000000041b037824 */ /* 0x000fc600078e0218 */
[----:B------:R-:W-:Y:S02]  /*327a0*/  LEA.HI.X.SX32 R21, R24, R2, 0x1, P6 ;  /* 0x0000000218157211 */ /* 0x000fe400030f0eff */
[----:B------:R-:W4:Y:S04]  /*327b0*/  LDL.LU R24, [R1+0xc0] ;  /* 0x0000c00001187983 */ /* 0x000f280000300800 */
[----:B------:R0:W-:Y:S04]  /*327c0*/  @P3 STG.E.U16 desc[UR10][R22.64], R8 ;  /* 0x0000000816003986 */ /* 0x0001e8000c10150a */
[----:B-1----:R-:W-:Y:S01]  /*327d0*/  @P2 STG.E.U16 desc[UR10][R20.64], R16 ;  /* 0x0000001014002986 */ /* 0x002fe2000c10150a */
[----:B--2---:R-:W-:-:S03]  /*327e0*/  ISETP.LT.AND P2, PT, R29, UR7, !P0 ;  /* 0x000000071d007c0c */ /* 0x004fc6000c741270 */
[----:B------:R-:W2:Y:S01]  /*327f0*/  LDL.LU R29, [R1+0xdc] ;  /* 0x0000dc00011d7983 */ /* 0x000ea20000300800 */
[----:B0-----:R-:W-:-:S04]  /*32800*/  LEA R22, P6, R3, R0, 0x1 ;  /* 0x0000000003167211 */ /* 0x001fc800078c08ff */
[----:B------:R-:W-:-:S05]  /*32810*/  LEA.HI.X.SX32 R23, R3, R2, 0x1, P6 ;  /* 0x0000000203177211 */ /* 0x000fca00030f0eff */
[----:B------:R0:W-:Y:S01]  /*32820*/  @P4 STG.E.U16 desc[UR10][R22.64], R12 ;  /* 0x0000000c16004986 */ /* 0x0001e2000c10150a */
[----:B------:R-:W-:-:S03]  /*32830*/  ISETP.LT.AND P4, PT, R26, UR7, !P0 ;  /* 0x000000071a007c0c */ /* 0x000fc6000c781270 */
[----:B------:R-:W5:Y:S01]  /*32840*/  LDL.LU R26, [R1+0xe0] ;  /* 0x0000e000011a7983 */ /* 0x000f620000300800 */
[----:B------:R-:W-:Y:S02]  /*32850*/  PRMT R8, R8, 0x7632, R8 ;  /* 0x0000763208087816 */ /* 0x000fe40000000008 */
[----:B0-----:R-:W-:Y:S02]  /*32860*/  PRMT R12, R4, 0x7632, R12 ;  /* 0x00007632040c7816 */ /* 0x001fe4000000000c */
[----:B----4-:R-:W-:Y:S01]  /*32870*/  ISETP.LT.AND P3, PT, R24, UR7, !P0 ;  /* 0x0000000718007c0c */ /* 0x010fe2000c761270 */
[----:B------:R-:W-:-:S04]  /*32880*/  IMAD R24, R27, 0x4, R3 ;  /* 0x000000041b187824 */ /* 0x000fc800078e0203 */
[----:B------:R-:W-:Y:S01]  /*32890*/  IMAD R3, R27, 0x4, R24 ;  /* 0x000000041b037824 */ /* 0x000fe200078e0218 */
[----:B------:R-:W-:-:S04]  /*328a0*/  LEA R20, P6, R24, R0, 0x1 ;  /* 0x0000000018147211 */ /* 0x000fc800078c08ff */
[----:B------:R-:W-:Y:S02]  /*328b0*/  LEA.HI.X.SX32 R21, R24, R2, 0x1, P6 ;  /* 0x0000000218157211 */ /* 0x000fe400030f0eff */
[C---:B------:R-:W-:Y:S01]  /*328c0*/  LEA R22, P6, R3.reuse, R0, 0x1 ;  /* 0x0000000003167211 */ /* 0x040fe200078c08ff */
[----:B------:R-:W4:Y:S03]  /*328d0*/  LDL.LU R24, [R1+0xe4] ;  /* 0x0000e40001187983 */ /* 0x000f260000300800 */
[----:B------:R-:W-:Y:S01]  /*328e0*/  LEA.HI.X.SX32 R23, R3, R2, 0x1, P6 ;  /* 0x0000000203177211 */ /* 0x000fe200030f0eff */
[----:B------:R-:W-:Y:S04]  /*328f0*/  @P1 STG.E.U16 desc[UR10][R20.64], R12 ;  /* 0x0000000c14001986 */ /* 0x000fe8000c10150a */
[----:B------:R0:W-:Y:S01]  /*32900*/  @P5 STG.E.U16 desc[UR10][R22.64], R8 ;  /* 0x0000000816005986 */ /* 0x0001e2000c10150a */
[----:B---3--:R-:W-:-:S03]  /*32910*/  ISETP.LT.AND P5, PT, R28, UR7, !P0 ;  /* 0x000000071c007c0c */ /* 0x008fc6000c7a1270 */
[----:B0-----:R-:W3:Y:S04]  /*32920*/  LDL.LU R8, [R1+0xd8] ;  /* 0x0000d80001087983 */ /* 0x001ee80000300800 */
[----:B------:R-:W3:Y:S01]  /*32930*/  LDL.LU R28, [R1+0xe8] ;  /* 0x0000e800011c7983 */ /* 0x000ee20000300800 */
[----:B------:R-:W-:-:S04]  /*32940*/  IMAD R4, R27, 0x4, R3 ;  /* 0x000000041b047824 */ /* 0x000fc800078e0203 */
[C---:B------:R-:W-:Y:S01]  /*32950*/  IMAD R3, R27.reuse, 0x4, R4 ;  /* 0x000000041b037824 */ /* 0x040fe200078e0204 */
[----:B------:R-:W-:Y:S02]  /*32960*/  LEA R20, P6, R4, R0, 0x1 ;  /* 0x0000000004147211 */ /* 0x000fe400078c08ff */
[----:B------:R-:W-:Y:S02]  /*32970*/  PRMT R16, R16, 0x7632, R16 ;  /* 0x0000763210107816 */ /* 0x000fe40000000010 */
[----:B------:R-:W-:Y:S01]  /*32980*/  LEA.HI.X.SX32 R21, R4, R2, 0x1, P6 ;  /* 0x0000000204157211 */ /* 0x000fe200030f0eff */
[----:B------:R-:W-:Y:S01]  /*32990*/  IMAD R4, R27, 0x4, R3 ;  /* 0x000000041b047824 */ /* 0x000fe200078e0203 */
[----:B------:R-:W-:-:S03]  /*329a0*/  LEA R22, P6, R3, R0, 0x1 ;  /* 0x0000000003167211 */ /* 0x000fc600078c08ff */
[----:B------:R0:W-:Y:S01]  /*329b0*/  @P3 STG.E.U16 desc[UR10][R20.64], R16 ;  /* 0x0000001014003986 */ /* 0x0001e2000c10150a */
[----:B------:R-:W-:Y:S01]  /*329c0*/  LEA.HI.X.SX32 R23, R3, R2, 0x1, P6 ;  /* 0x0000000203177211 */ /* 0x000fe200030f0eff */
[----:B------:R-:W-:Y:S01]  /*329d0*/  IMAD R3, R27, 0x4, R4 ;  /* 0x000000041b037824 */ /* 0x000fe200078e0204 */
[----:B------:R-:W-:Y:S02]  /*329e0*/  PRMT R12, R12, 0x7632, R12 ;  /* 0x000076320c0c7816 */ /* 0x000fe4000000000c */
[----:B------:R-:W-:Y:S02]  /*329f0*/  ISETP.LT.AND P1, PT, R25, UR7, !P0 ;  /* 0x0000000719007c0c */ /* 0x000fe4000c721270 */
[----:B------:R-:W3:Y:S01]  /*32a00*/  LDL.LU R25, [R1+0xec] ;  /* 0x0000ec0001197983 */ /* 0x000ee20000300800 */
[----:B0-----:R-:W-:-:S03]  /*32a10*/  LEA R20, P6, R4, R0, 0x1 ;  /* 0x0000000004147211 */ /* 0x001fc600078c08ff */
[----:B------:R0:W-:Y:S01]  /*32a20*/  @P2 STG.E.U16 desc[UR10][R22.64], R12 ;  /* 0x0000000c16002986 */ /* 0x0001e2000c10150a */
[----:B------:R-:W-:Y:S01]  /*32a30*/  LEA.HI.X.SX32 R21, R4, R2, 0x1, P6 ;  /* 0x0000000204157211 */ /* 0x000fe200030f0eff */
[----:B------:R-:W-:Y:S01]  /*32a40*/  IMAD R4, R27, 0x4, R3 ;  /* 0x000000041b047824 */ /* 0x000fe200078e0203 */
[----:B--2---:R-:W-:Y:S02]  /*32a50*/  ISETP.LT.AND P2, PT, R29, UR7, !P0 ;  /* 0x000000071d007c0c */ /* 0x004fe4000c741270 */
[----:B------:R-:W2:Y:S01]  /*32a60*/  LDL.LU R29, [R1+0x68] ;  /* 0x00006800011d7983 */ /* 0x000ea20000300800 */
[----:B0-----:R-:W-:-:S03]  /*32a70*/  LEA R22, P6, R3, R0, 0x1 ;  /* 0x0000000003167211 */ /* 0x001fc600078c08ff */
[----:B------:R0:W-:Y:S01]  /*32a80*/  @P4 STG.E.U16 desc[UR10][R20.64], R5 ;  /* 0x0000000514004986 */ /* 0x0001e2000c10150a */
[----:B-----5:R-:W-:Y:S02]  /*32a90*/  ISETP.LT.AND P4, PT, R26, UR7, !P0 ;  /* 0x000000071a007c0c */ /* 0x020fe4000c781270 */
[----:B------:R-:W-:Y:S01]  /*32aa0*/  LEA.HI.X.SX32 R23, R3, R2, 0x1, P6 ;  /* 0x0000000203177211 */ /* 0x000fe200030f0eff */
[----:B------:R-:W5:Y:S01]  /*32ab0*/  LDL.LU R26, [R1+0xf0] ;  /* 0x0000f000011a7983 */ /* 0x000f620000300800 */
[----:B0-----:R-:W-:-:S04]  /*32ac0*/  LEA R20, P6, R4, R0, 0x1 ;  /* 0x0000000004147211 */ /* 0x001fc800078c08ff */
[----:B------:R-:W-:Y:S01]  /*32ad0*/  LEA.HI.X.SX32 R21, R4, R2, 0x1, P6 ;  /* 0x0000000204157211 */ /* 0x000fe200030f0eff */
[----:B------:R0:W-:Y:S04]  /*32ae0*/  @P1 STG.E.U16 desc[UR10][R22.64], R9 ;  /* 0x0000000916001986 */ /* 0x0001e8000c10150a */
[----:B------:R1:W-:Y:S01]  /*32af0*/  @P5 STG.E.U16 desc[UR10][R20.64], R17 ;  /* 0x0000001114005986 */ /* 0x0003e2000c10150a */
[----:B----4-:R-:W-:-:S03]  /*32b00*/  ISETP.LT.AND P1, PT, R24, UR7, !P0 ;  /* 0x0000000718007c0c */ /* 0x010fc6000c721270 */
[----:B------:R-:W4:Y:S01]  /*32b10*/  LDL.LU R24, [R1+0xf4] ;  /* 0x0000f40001187983 */ /* 0x000f220000300800 */
[----:B---3--:R-:W-:-:S03]  /*32b20*/  ISETP.LT.AND P5, PT, R28, UR7, !P0 ;  /* 0x000000071c007c0c */ /* 0x008fc6000c7a1270 */
[----:B------:R-:W3:Y:S01]  /*32b30*/  LDL.LU R28, [R1+0xf8] ;  /* 0x0000f800011c7983 */ /* 0x000ee20000300800 */
[----:B------:R-:W-:Y:S01]  /*32b40*/  IMAD R3, R27, 0x4, R4 ;  /* 0x000000041b037824 */ /* 0x000fe200078e0204 */
[----:B------:R-:W-:Y:S02]  /*32b50*/  ISETP.LT.AND P3, PT, R8, UR7, !P0 ;  /* 0x0000000708007c0c */ /* 0x000fe4000c761270 */
[----:B0-----:R-:W-:Y:S01]  /*32b60*/  PRMT R9, R5, 0x7632, R9 ;  /* 0x0000763205097816 */ /* 0x001fe20000000009 */
[----:B------:R-:W-:Y:S01]  /*32b70*/  IMAD R8, R27, 0x4, R3 ;  /* 0x000000041b087824 */ /* 0x000fe200078e0203 */
[C---:B------:R-:W-:Y:S01]  /*32b80*/  LEA R22, P6, R3.reuse, R0, 0x1 ;  /* 0x0000000003167211 */ /* 0x040fe200078c08ff */
[----:B------:R-:W3:Y:S03]  /*32b90*/  LDL.LU R16, [R1+0xfc] ;  /* 0x0000fc0001107983 */ /* 0x000ee60000300800 */
[----:B------:R-:W-:Y:S01]  /*32ba0*/  LEA.HI.X.SX32 R23, R3, R2, 0x1, P6 ;  /* 0x0000000203177211 */ /* 0x000fe200030f0eff */
[----:B------:R-:W-:Y:S01]  /*32bb0*/  IMAD R3, R27, 0x4, R8 ;  /* 0x000000041b037824 */ /* 0x000fe200078e0208 */
[----:B------:R-:W-:-:S04]  /*32bc0*/  LEA R4, P6, R8, R0, 0x1 ;  /* 0x0000000008047211 */ /* 0x000fc800078c08ff */
[----:B------:R-:W-:Y:S02]  /*32bd0*/  LEA.HI.X.SX32 R5, R8, R2, 0x1, P6 ;  /* 0x0000000208057211 */ /* 0x000fe400030f0eff */
[----:B-1----:R-:W-:Y:S01]  /*32be0*/  LEA R20, P6, R3, R0, 0x1 ;  /* 0x0000000003147211 */ /* 0x002fe200078c08ff */
[----:B------:R-:W-:Y:S01]  /*32bf0*/  @P3 STG.E.U16 desc[UR10][R22.64], R13 ;  /* 0x0000000d16003986 */ /* 0x000fe2000c10150a */
[----:B------:R-:W-:Y:S02]  /*32c00*/  IMAD R12, R27, 0x4, R3 ;  /* 0x000000041b0c7824 */ /* 0x000fe400078e0203 */
[----:B------:R-:W-:Y:S01]  /*32c10*/  LEA.HI.X.SX32 R21, R3, R2, 0x1, P6 ;  /* 0x0000000203157211 */ /* 0x000fe200030f0eff */
[----:B------:R0:W-:Y:S01]  /*32c20*/  @P2 STG.E.U16 desc[UR10][R4.64], R9 ;  /* 0x0000000904002986 */ /* 0x0001e2000c10150a */
[----:B------:R-:W-:-:S03]  /*32c30*/  ISETP.LT.AND P3, PT, R25, UR7, !P0 ;  /* 0x0000000719007c0c */ /* 0x000fc6000c761270 */
[----:B------:R-:W3:Y:S01]  /*32c40*/  LDL.LU R25, [R1+0x100] ;  /* 0x0001000001197983 */ /* 0x000ee20000300800 */
[----:B0-----:R-:W-:Y:S01]  /*32c50*/  PRMT R9, R9, 0x7632, R9 ;  /* 0x0000763209097816 */ /* 0x001fe20000000009 */
[C---:B--2---:R-:W-:Y:S01]  /*32c60*/  IMAD R3, R29.reuse, R27, RZ ;  /* 0x0000001b1d037224 */ /* 0x044fe200078e02ff */
[C---:B------:R-:W-:Y:S02]  /*32c70*/  LEA R4, P6, R12.reuse, R0, 0x1 ;  /* 0x000000000c047211 */ /* 0x040fe400078c08ff */
[----:B------:R-:W-:Y:S01]  /*32c80*/  ISETP.LT.AND P2, PT, R29, UR7, !P0 ;  /* 0x000000071d007c0c */ /* 0x000fe2000c741270 */
[----:B------:R0:W-:Y:S01]  /*32c90*/  @P4 STG.E.U16 desc[UR10][R20.64], R9 ;  /* 0x0000000914004986 */ /* 0x0001e2000c10150a */
[----:B------:R-:W-:Y:S02]  /*32ca0*/  LEA.HI.X.SX32 R5, R12, R2, 0x1, P6 ;  /* 0x000000020c057211 */ /* 0x000fe400030f0eff */
[----:B-----5:R-:W-:Y:S01]  /*32cb0*/  ISETP.LT.AND P4, PT, R26, UR7, !P0 ;  /* 0x000000071a007c0c */ /* 0x020fe2000c781270 */
[----:B------:R-:W2:Y:S01]  /*32cc0*/  LDL.LU R29, [R1+0x104] ;  /* 0x00010400011d7983 */ /* 0x000ea20000300800 */
[----:B------:R-:W-:-:S03]  /*32cd0*/  LEA R8, P6, R3, R0, 0x1 ;  /* 0x0000000003087211 */ /* 0x000fc600078c08ff */
[----:B------:R-:W5:Y:S01]  /*32ce0*/  LDL.LU R26, [R1+0x108] ;  /* 0x00010800011a7983 */ /* 0x000f620000300800 */
[----:B------:R-:W-:Y:S02]  /*32cf0*/  PRMT R17, R17, 0x7632, R17 ;  /* 0x0000763211117816 */ /* 0x000fe40000000011 */
[----:B------:R-:W-:Y:S02]  /*32d00*/  PRMT R13, R13, 0x7632, R13 ;  /* 0x000076320d0d7816 */ /* 0x000fe4000000000d */
[----:B0-----:R-:W-:Y:S01]  /*32d10*/  LEA.HI.X.SX32 R9, R3, R2, 0x1, P6 ;  /* 0x0000000203097211 */ /* 0x001fe200030f0eff */
[----:B------:R0:W-:Y:S04]  /*32d20*/  @P1 STG.E.U16 desc[UR10][R4.64], R17 ;  /* 0x0000001104001986 */ /* 0x0001e8000c10150a */
[----:B------:R1:W-:Y:S01]  /*32d30*/  @P2 STG.E.U16 desc[UR10][R8.64], R13 ;  /* 0x0000000d08002986 */ /* 0x0003e2000c10150a */
[----:B----4-:R-:W-:-:S03]  /*32d40*/  ISETP.LT.AND P1, PT, R24, UR7, !P0 ;  /* 0x0000000718007c0c */ /* 0x010fc6000c721270 */
[----:B------:R-:W4:Y:S01]  /*32d50*/  LDL.LU R24, [R1+0x10c] ;  /* 0x00010c0001187983 */ /* 0x000f220000300800 */
[----:B---3--:R-:W-:-:S03]  /*32d60*/  ISETP.LT.AND P2, PT, R28, UR7, !P0 ;  /* 0x000000071c007c0c */ /* 0x008fc6000c741270 */
[----:B------:R-:W3:Y:S01]  /*32d70*/  LDL.LU R28, [R1+0x110] ;  /* 0x00011000011c7983 */ /* 0x000ee20000300800 */
[----:B------:R-:W-:-:S04]  /*32d80*/  IMAD R12, R27, 0x8, R12 ;  /* 0x000000081b0c7824 */ /* 0x000fc800078e020c */
[----:B------:R-:W-:Y:S01]  /*32d90*/  IMAD R3, R27, 0x4, R12 ;  /* 0x000000041b037824 */ /* 0x000fe200078e020c */
[----:B0-----:R-:W-:-:S04]  /*32da0*/  LEA R4, P6, R12, R0, 0x1 ;  /* 0x000000000c047211 */ /* 0x001fc800078c08ff */
[----:B------:R-:W-:Y:S01]  /*32db0*/  LEA.HI.X.SX32 R5, R12, R2, 0x1, P6 ;  /* 0x000000020c057211 */ /* 0x000fe200030f0eff */
[----:B------:R-:W-:Y:S01]  /*32dc0*/  IMAD R12, R27, 0x4, R3 ;  /* 0x000000041b0c7824 */ /* 0x000fe200078e0203 */
[----:B-1----:R-:W-:-:S03]  /*32dd0*/  LEA R8, P6, R3, R0, 0x1 ;  /* 0x0000000003087211 */ /* 0x002fc600078c08ff */
[----:B------:R0:W-:Y:S01]  /*32de0*/  @P5 STG.E.U16 desc[UR10][R4.64], R6 ;  /* 0x0000000604005986 */ /* 0x0001e2000c10150a */
[----:B------:R-:W-:Y:S01]  /*32df0*/  LEA.HI.X.SX32 R9, R3, R2, 0x1, P6 ;  /* 0x0000000203097211 */ /* 0x000fe200030f0eff */
[----:B------:R-:W-:-:S04]  /*32e00*/  IMAD R3, R27, 0x4, R12 ;  /* 0x000000041b037824 */ /* 0x000fc800078e020c */
[----:B------:R1:W-:Y:S01]  /*32e10*/  @P3 STG.E.U16 desc[UR10][R8.64], R10 ;  /* 0x0000000a08003986 */ /* 0x0003e2000c10150a */
[----:B0-----:R-:W-:Y:S01]  /*32e20*/  LEA R4, P6, R12, R0, 0x1 ;  /* 0x000000000c047211 */ /* 0x001fe200078c08ff */
[----:B------:R-:W-:-:S03]  /*32e30*/  IMAD R13, R27, 0x4, R3 ;  /* 0x000000041b0d7824 */ /* 0x000fc600078e0203 */
[----:B------:R-:W-:Y:S02]  /*32e40*/  LEA.HI.X.SX32 R5, R12, R2, 0x1, P6 ;  /* 0x000000020c057211 */ /* 0x000fe400030f0eff */
[----:B-1----:R-:W-:Y:S02]  /*32e50*/  LEA R8, P6, R3, R0, 0x1 ;  /* 0x0000000003087211 */ /* 0x002fe400078c08ff */
[----:B------:R-:W-:Y:S02]  /*32e60*/  ISETP.LT.AND P3, PT, R25, UR7, !P0 ;  /* 0x0000000719007c0c */ /* 0x000fe4000c761270 */
[----:B------:R-:W-:Y:S01]  /*32e70*/  LEA.HI.X.SX32 R9, R3, R2, 0x1, P6 ;  /* 0x0000000203097211 */ /* 0x000fe200030f0eff */
[----:B------:R0:W-:Y:S01]  /*32e80*/  @P4 STG.E.U16 desc[UR10][R4.64], R18 ;  /* 0x0000001204004986 */ /* 0x0001e2000c10150a */
[----:B------:R-:W-:Y:S01]  /*32e90*/  IMAD R3, R27, 0x4, R13 ;  /* 0x000000041b037824 */ /* 0x000fe200078e020d */
[----:B------:R-:W-:Y:S02]  /*32ea0*/  ISETP.LT.AND P5, PT, R16, UR7, !P0 ;  /* 0x0000000710007c0c */ /* 0x000fe4000c7a1270 */
[----:B------:R-:W3:Y:S01]  /*32eb0*/  LDL.LU R25, [R1+0x114] ;  /* 0x0001140001197983 */ /* 0x000ee20000300800 */
[----:B--2---:R-:W-:-:S03]  /*32ec0*/  ISETP.LT.AND P4, PT, R29, UR7, !P0 ;  /* 0x000000071d007c0c */ /* 0x004fc6000c781270 */
[----:B------:R1:W-:Y:S01]  /*32ed0*/  @P1 STG.E.U16 desc[UR10][R8.64], R14 ;  /* 0x0000000e08001986 */ /* 0x0003e2000c10150a */
[----:B-----5:R-:W-:Y:S02]  /*32ee0*/  ISETP.LT.AND P1, PT, R26, UR7, !P0 ;  /* 0x000000071a007c0c */ /* 0x020fe4000c721270 */
[C---:B0-----:R-:W-:Y:S01]  /*32ef0*/  LEA R4, P6, R13.reuse, R0, 0x1 ;  /* 0x000000000d047211 */ /* 0x041fe200078c08ff */
[----:B------:R-:W2:Y:S03]  /*32f00*/  LDL.LU R29, [R1+0x118] ;  /* 0x00011800011d7983 */ /* 0x000ea60000300800 */
[----:B------:R-:W-:Y:S01]  /*32f10*/  LEA.HI.X.SX32 R5, R13, R2, 0x1, P6 ;  /* 0x000000020d057211 */ /* 0x000fe200030f0eff */
[----:B------:R-:W5:Y:S01]  /*32f20*/  LDL.LU R26, [R1+0x6c] ;  /* 0x00006c00011a7983 */ /* 0x000f620000300800 */
[----:B-1----:R-:W-:Y:S02]  /*32f30*/  LEA R8, P6, R3, R0, 0x1 ;  /* 0x0000000003087211 */ /* 0x002fe400078c08ff */
[----:B------:R-:W-:-:S02]  /*32f40*/  PRMT R6, R6, 0x7632, R6 ;  /* 0x0000763206067816 */ /* 0x000fc40000000006 */
[----:B------:R-:W-:Y:S02]  /*32f50*/  LEA.HI.X.SX32 R9, R3, R2, 0x1, P6 ;  /* 0x0000000203097211 */ /* 0x000fe400030f0eff */
[----:B------:R-:W-:Y:S01]  /*32f60*/  PRMT R10, R10, 0x7632, R10 ;  /* 0x000076320a0a7816 */ /* 0x000fe2000000000a */
        /* <DEDUP_REMOVED lines=11> */
[C---:B------:R-:W-:Y:S02]  /*33020*/  LEA R12, P6, R3.reuse, R0, 0x1 ;  /* 0x00000000030c7211 */ /* 0x040fe400078c08ff */
[----:B------:R-:W-:Y:S02]  /*33030*/  PRMT R18, R18, 0x7632, R18 ;  /* 0x0000763212127816 */ /* 0x000fe40000000012 */
[----:B------:R-:W-:Y:S01]  /*33040*/  LEA.HI.X.SX32 R13, R3, R2, 0x1, P6 ;  /* 0x00000002030d7211 */ /* 0x000fe200030f0eff */
[----:B------:R-:W-:Y:S02]  /*33050*/  IMAD R3, R27, 0x4, R17 ;  /* 0x000000041b037824 */ /* 0x000fe400078e0211 */
[----:B------:R0:W-:Y:S01]  /*33060*/  @P3 STG.E.U16 desc[UR10][R4.64], R18 ;  /* 0x0000001204003986 */ /* 0x0001e2000c10150a */
[-C--:B------:R-:W-:Y:S01]  /*33070*/  LEA R16, P3, R17, R0.reuse, 0x1 ;  /* 0x0000000011107211 */ /* 0x080fe200078608ff */
[----:B-1----:R-:W-:Y:S01]  /*33080*/  IMAD R9, R27, 0x4, R3 ;  /* 0x000000041b097824 */ /* 0x002fe200078e0203 */
[----:B------:R-:W-:-:S02]  /*33090*/  LEA R20, P6, R3, R0, 0x1 ;  /* 0x0000000003147211 */ /* 0x000fc400078c08ff */
[----:B------:R-:W-:Y:S02]  /*330a0*/  PRMT R6, R14, 0x7632, R6 ;  /* 0x000076320e067816 */ /* 0x000fe40000000006 */
[-C--:B------:R-:W-:Y:S01]  /*330b0*/  LEA.HI.X.SX32 R21, R3, R2.reuse, 0x1, P6 ;  /* 0x0000000203157211 */ /* 0x080fe200030f0eff */
[----:B------:R-:W-:Y:S01]  /*330c0*/  IMAD R3, R27, 0x4, R9 ;  /* 0x000000041b037824 */ /* 0x000fe200078e0209 */
[----:B------:R-:W-:Y:S01]  /*330d0*/  LEA.HI.X.SX32 R17, R17, R2, 0x1, P3 ;  /* 0x0000000211117211 */ /* 0x000fe200018f0eff */
[----:B------:R1:W-:Y:S02]  /*330e0*/  @P4 STG.E.U16 desc[UR10][R12.64], R6 ;  /* 0x000000060c004986 */ /* 0x0003e4000c10150a */
[----:B------:R-:W-:Y:S02]  /*330f0*/  IMAD R23, R27, 0x4, R3 ;  /* 0x000000041b177824 */ /* 0x000fe400078e0203 */
[----:B------:R-:W-:Y:S01]  /*33100*/  @P1 STG.E.U16 desc[UR10][R16.64], R7 ;  /* 0x0000000710001986 */ /* 0x000fe2000c10150a */
[----:B0-----:R-:W-:-:S02]  /*33110*/  LEA R4, P1, R9, R0, 0x1 ;  /* 0x0000000009047211 */ /* 0x001fc400078208ff */
[----:B------:R-:W-:Y:S01]  /*33120*/  ISETP.LT.AND P4, PT, R25, UR7, !P0 ;  /* 0x0000000719007c0c */ /* 0x000fe2000c781270 */
[----:B------:R-:W-:Y:S01]  /*33130*/  IMAD R25, R27, 0x4, R23 ;  /* 0x000000041b197824 */ /* 0x000fe200078e0217 */
[----:B------:R-:W-:Y:S02]  /*33140*/  LEA.HI.X.SX32 R5, R9, R2, 0x1, P1 ;  /* 0x0000000209057211 */ /* 0x000fe400008f0eff */
[----:B------:R-:W-:Y:S02]  /*33150*/  LEA R8, P1, R23, R0, 0x1 ;  /* 0x0000000017087211 */ /* 0x000fe400078208ff */
[----:B--2---:R-:W-:Y:S01]  /*33160*/  ISETP.LT.AND P3, PT, R29, UR7, !P0 ;  /* 0x000000071d007c0c */ /* 0x004fe2000c761270 */
[----:B-----5:R-:W-:Y:S02]  /*33170*/  IMAD R29, R26, R27, RZ ;  /* 0x0000001b1a1d7224 */ /* 0x020fe400078e02ff */
[----:B------:R-:W-:Y:S01]  /*33180*/  IMAD R27, R27, 0x4, R25 ;  /* 0x000000041b1b7824 */ /* 0x000fe200078e0219 */
[----:B------:R0:W-:Y:S01]  /*33190*/  @P2 STG.E.U16 desc[UR10][R20.64], R11 ;  /* 0x0000000b14002986 */ /* 0x0001e2000c10150a */
[----:B------:R-:W-:-:S02]  /*331a0*/  LEA.HI.X.SX32 R9, R23, R2, 0x1, P1 ;  /* 0x0000000217097211 */ /* 0x000fc400008f0eff */
[----:B-1----:R-:W-:-:S04]  /*331b0*/  LEA R12, P2, R3, R0, 0x1 ;  /* 0x00000000030c7211 */ /* 0x002fc800078408ff */
[----:B------:R-:W-:Y:S02]  /*331c0*/  LEA.HI.X.SX32 R13, R3, R2, 0x1, P2 ;  /* 0x00000002030d7211 */ /* 0x000fe400010f0eff */
[----:B0-----:R-:W-:-:S04]  /*331d0*/  LEA R20, P1, R27, R0, 0x1 ;  /* 0x000000001b147211 */ /* 0x001fc800078208ff */
[----:B------:R-:W-:Y:S02]  /*331e0*/  LEA.HI.X.SX32 R21, R27, R2, 0x1, P1 ;  /* 0x000000021b157211 */ /* 0x000fe400008f0eff */
[----:B------:R-:W-:Y:S02]  /*331f0*/  ISETP.LT.AND P1, PT, R26, UR7, !P0 ;  /* 0x000000071a007c0c */ /* 0x000fe4000c721270 */
[----:B------:R-:W-:Y:S02]  /*33200*/  LEA R16, P6, R25, R0, 0x1 ;  /* 0x0000000019107211 */ /* 0x000fe400078c08ff */
[----:B------:R-:W-:Y:S02]  /*33210*/  PRMT R7, R7, 0x7632, R7 ;  /* 0x0000763207077816 */ /* 0x000fe40000000007 */
[----:B------:R-:W-:Y:S02]  /*33220*/  LEA.HI.X.SX32 R17, R25, R2, 0x1, P6 ;  /* 0x0000000219117211 */ /* 0x000fe400030f0eff */
[----:B------:R-:W-:Y:S01]  /*33230*/  PRMT R11, R11, 0x7632, R11 ;  /* 0x000076320b0b7816 */ /* 0x000fe2000000000b */
[----:B------:R0:W-:Y:S01]  /*33240*/  @P5 STG.E.U16 desc[UR10][R4.64], R19 ;  /* 0x0000001304005986 */ /* 0x0001e2000c10150a */
[----:B------:R-:W-:-:S03]  /*33250*/  PRMT R10, R19, 0x7632, R10 ;  /* 0x00007632130a7816 */ /* 0x000fc6000000000a */
[----:B------:R0:W-:Y:S01]  /*33260*/  @P4 STG.E.U16 desc[UR10][R12.64], R15 ;  /* 0x0000000f0c004986 */ /* 0x0001e2000c10150a */
[----:B------:R-:W-:-:S03]  /*33270*/  LEA R22, P6, R29, R0, 0x1 ;  /* 0x000000001d167211 */ /* 0x000fc600078c08ff */
[----:B------:R0:W-:Y:S01]  /*33280*/  @P3 STG.E.U16 desc[UR10][R8.64], R7 ;  /* 0x0000000708003986 */ /* 0x0001e2000c10150a */
[----:B------:R-:W-:Y:S02]  /*33290*/  LEA.HI.X.SX32 R23, R29, R2, 0x1, P6 ;  /* 0x000000021d177211 */ /* 0x000fe400030f0eff */
[----:B----4-:R-:W-:Y:S02]  /*332a0*/  ISETP.LT.AND P2, PT, R24, UR7, !P0 ;  /* 0x0000000718007c0c */ /* 0x010fe4000c741270 */
[----:B---3--:R-:W-:-:S11]  /*332b0*/  ISETP.LT.AND P0, PT, R28, UR7, !P0 ;  /* 0x000000071c007c0c */ /* 0x008fd6000c701270 */
[----:B------:R0:W-:Y:S04]  /*332c0*/  @P2 STG.E.U16 desc[UR10][R16.64], R11 ;  /* 0x0000000b10002986 */ /* 0x0001e8000c10150a */
[----:B------:R0:W-:Y:S01]  /*332d0*/  @P0 STG.E.U16 desc[UR10][R20.64], R10 ;  /* 0x0000000a14000986 */ /* 0x0001e2000c10150a */
[----:B------:R-:W-:Y:S05]  /*332e0*/  @!P1 EXIT ;  /* 0x000000000000994d */ /* 0x000fea0003800000 */
[----:B0-----:R-:W-:-:S05]  /*332f0*/  PRMT R11, R15, 0x7632, R11 ;  /* 0x000076320f0b7816 */ /* 0x001fca000000000b */
[----:B------:R-:W-:Y:S01]  /*33300*/  STG.E.U16 desc[UR10][R22.64], R11 ;  /* 0x0000000b16007986 */ /* 0x000fe2000c10150a */
[----:B------:R-:W-:Y:S05]  /*33310*/  EXIT ;  /* 0x000000000000794d */ /* 0x000fea0003800000 */
.L_x_3:
[----:B------:R-:W-:-:S00]  /*33320*/  BRA `(.L_x_3) ;  /* 0xfffffffc00fc7947 */ /* 0x000fc0000383ffff */
[----:B------:R-:W-:-:S00]  /*33330*/  NOP ;  /* 0x0000000000007918 */ /* 0x000fc00000000000 */
        /* <DEDUP_REMOVED lines=12> */
.L_x_4:


//--------------------- .nv.shared.matmul_kernel  --------------------------
	.section	.nv.shared.matmul_kernel,"aw",@nobits
	.sectionflags	@""
	.align	16
	.zero		1024


//--------------------- .nv.shared.reserved.0     --------------------------
	.section	.nv.shared.reserved.0,"aw",@nobits
	.weak		__nv_reservedSMEM_offset_0_alias
	.size		__nv_reservedSMEM_offset_0_alias, 0, 0
	.other		__nv_reservedSMEM_offset_0_alias,@"STO_CUDA_RESERVED_SHARED STV_DEFAULT"
__nv_reservedSMEM_offset_0_alias:
	.zero		0


//--------------------- .nv.constant0.matmul_kernel --------------------------
	.section	.nv.constant0.matmul_kernel,"a",@progbits
	.sectionflags	@""
	.align	4
.nv.constant0.matmul_kernel:
	.zero		608


//--------------------- SYMBOLS --------------------------

	.type		.nv.reservedSmem.offset0,@object
	.size		.nv.reservedSmem.offset0,0x4
